	.target	sm_100a

	.elftype	@"ET_EXEC"


//--------------------- .note.nv.tkinfo           --------------------------
	.section	.note.nv.tkinfo,"",@"SHT_NOTE"
	.sectionflags	@"SHF_NOTE_NV_TKINFO"
	.tkinfo
        /*0018*/ 	.word	0x00000002
        /*0030*/ 	.string	""
        /*0030*/ 	.string	"ptxas"
        /*0030*/ 	.string	"Cuda compilation tools, release 13.0, V13.0.88"
        /*0030*/ 	.string	"Build cuda_13.0.r13.0/compiler.36424714_0"
        /*0030*/ 	.string	"-arch sm_100a -m 64 "



//--------------------- .note.nv.cuinfo           --------------------------
	.section	.note.nv.cuinfo,"",@"SHT_NOTE"
	.sectionflags	@"SHF_NOTE_NV_CUINFO"
        /*0018*/ 	.short	0x0002
        /*001a*/ 	.short	0x0064
        /*001c*/ 	.short	0x0082
	.zero		2


//--------------------- .nv.info                  --------------------------
	.section	.nv.info,"",@"SHT_CUDA_INFO"
	.align	4


	//----- nvinfo : EIATTR_REGCOUNT
	.align		4
        /*0000*/ 	.byte	0x04, 0x2f
        /*0002*/ 	.short	(.L_34 - .L_33)
	.align		4
.L_33:
        /*0004*/ 	.word	index@(_ZN7cutlass13device_kernelINS_4fmha6kernel36Sm100FmhaFwdKernelTmaWarpspecializedIN4cute5tupleIJiiiNS5_IJNS5_IJiiEEEiEEEEEENS1_10collective38Sm100FmhaFwdMainloopTmaWarpspecializedINS_6half_tEffNS5_IJNS4_1CILi256EEENSC_ILi64EEENSC_ILi16EEEEEENS5_IJiNSC_ILi1EEES7_EEENS5_IJiSH_NS5_IJNS5_IJNSC_ILi0EEEiEEEiEEEEEESM_NS9_10CausalMaskILb1EEENS5_IJNSC_ILi2EEESH_SH_EEENSC_ILb0EEEEENS9_38Sm100FmhaFwdEpilogueTmaWarpspecializedISB_fNS5_IJNSC_ILi128EEESF_SE_EEESI_NS5_IJSH_S7_EEESR_EENS2_23IndividualTileSchedulerENS2_41Sm100FmhaCtxKernelWarpspecializedScheduleEEEEEvNT_6ParamsE)
        /*0008*/ 	.word	0x00000080


	//----- nvinfo : EIATTR_FRAME_SIZE
	.align		4
.L_34:
        /*000c*/ 	.byte	0x04, 0x11
        /*000e*/ 	.short	(.L_36 - .L_35)
	.align		4
.L_35:
        /*0010*/ 	.word	index@($__internal_3_$__cuda_sm3x_div_rn_noftz_f32_slowpath)
        /*0014*/ 	.word	0x00000018


	//----- nvinfo : EIATTR_FRAME_SIZE
	.align		4
.L_36:
        /*0018*/ 	.byte	0x04, 0x11
        /*001a*/ 	.short	(.L_38 - .L_37)
	.align		4
.L_37:
        /*001c*/ 	.word	index@($__internal_2_$__cuda_sm10x_tcgen05_guardrail_trap_unallocated_columns_being_dealloced)
        /*0020*/ 	.word	0x00000018


	//----- nvinfo : EIATTR_FRAME_SIZE
	.align		4
.L_38:
        /*0024*/ 	.byte	0x04, 0x11
        /*0026*/ 	.short	(.L_40 - .L_39)
	.align		4
.L_39:
        /*0028*/ 	.word	index@($__internal_1_$__cuda_sm10x_tcgen05_guardrail_trap_phase_invalid_during_alloc)
        /*002c*/ 	.word	0x00000018


	//----- nvinfo : EIATTR_FRAME_SIZE
	.align		4
.L_40:
        /*0030*/ 	.byte	0x04, 0x11
        /*0032*/ 	.short	(.L_42 - .L_41)
	.align		4
.L_41:
        /*0034*/ 	.word	index@($__internal_0_$__cuda_sm10x_tcgen05_guardrail_trap_col_being_dealloced_not_returned_by_alloc)
        /*0038*/ 	.word	0x00000018


	//----- nvinfo : EIATTR_FRAME_SIZE
	.align		4
.L_42:
        /*003c*/ 	.byte	0x04, 0x11
        /*003e*/ 	.short	(.L_44 - .L_43)
	.align		4
.L_43:
        /*0040*/ 	.word	index@(_ZN7cutlass13device_kernelINS_4fmha6kernel36Sm100FmhaFwdKernelTmaWarpspecializedIN4cute5tupleIJiiiNS5_IJNS5_IJiiEEEiEEEEEENS1_10collective38Sm100FmhaFwdMainloopTmaWarpspecializedINS_6half_tEffNS5_IJNS4_1CILi256EEENSC_ILi64EEENSC_ILi16EEEEEENS5_IJiNSC_ILi1EEES7_EEENS5_IJiSH_NS5_IJNS5_IJNSC_ILi0EEEiEEEiEEEEEESM_NS9_10CausalMaskILb1EEENS5_IJNSC_ILi2EEESH_SH_EEENSC_ILb0EEEEENS9_38Sm100FmhaFwdEpilogueTmaWarpspecializedISB_fNS5_IJNSC_ILi128EEESF_SE_EEESI_NS5_IJSH_S7_EEESR_EENS2_23IndividualTileSchedulerENS2_41Sm100FmhaCtxKernelWarpspecializedScheduleEEEEEvNT_6ParamsE)
        /*0044*/ 	.word	0x00000018


	//----- nvinfo : EIATTR_MIN_STACK_SIZE
	.align		4
.L_44:
        /*0048*/ 	.byte	0x04, 0x12
        /*004a*/ 	.short	(.L_46 - .L_45)
	.align		4
.L_45:
        /*004c*/ 	.word	index@(_ZN7cutlass13device_kernelINS_4fmha6kernel36Sm100FmhaFwdKernelTmaWarpspecializedIN4cute5tupleIJiiiNS5_IJNS5_IJiiEEEiEEEEEENS1_10collective38Sm100FmhaFwdMainloopTmaWarpspecializedINS_6half_tEffNS5_IJNS4_1CILi256EEENSC_ILi64EEENSC_ILi16EEEEEENS5_IJiNSC_ILi1EEES7_EEENS5_IJiSH_NS5_IJNS5_IJNSC_ILi0EEEiEEEiEEEEEESM_NS9_10CausalMaskILb1EEENS5_IJNSC_ILi2EEESH_SH_EEENSC_ILb0EEEEENS9_38Sm100FmhaFwdEpilogueTmaWarpspecializedISB_fNS5_IJNSC_ILi128EEESF_SE_EEESI_NS5_IJSH_S7_EEESR_EENS2_23IndividualTileSchedulerENS2_41Sm100FmhaCtxKernelWarpspecializedScheduleEEEEEvNT_6ParamsE)
        /*0050*/ 	.word	0x00000018
.L_46:


//--------------------- .nv.compat                --------------------------
	.section	.nv.compat,"",@"SHT_CUDA_COMPAT_INFO"
	.align	4
        /*0000*/ 	.byte	0x02, 0x09, 0x01, 0x00, 0x02, 0x02, 0x02, 0x00, 0x02, 0x05, 0x05, 0x00, 0x03, 0x07, 0x01, 0x01
        /*0010*/ 	.byte	0x02, 0x03, 0x01, 0x00, 0x02, 0x06, 0x01, 0x00, 0x04, 0x0b, 0x08, 0x00, 0x01, 0x00, 0x00, 0x00
        /*0020*/ 	.byte	0x00, 0x00, 0x00, 0x00


//--------------------- .nv.info._ZN7cutlass13device_kernelINS_4fmha6kernel36Sm100FmhaFwdKernelTmaWarpspecializedIN4cute5tupleIJiiiNS5_IJNS5_IJiiEEEiEEEEEENS1_10collective38Sm100FmhaFwdMainloopTmaWarpspecializedINS_6half_tEffNS5_IJNS4_1CILi256EEENSC_ILi64EEENSC_ILi16EEEEEENS5_IJiNSC_ILi1EEES7_EEENS5_IJiSH_NS5_IJNS5_IJNSC_ILi0EEEiEEEiEEEEEESM_NS9_10CausalMaskILb1EEENS5_IJNSC_ILi2EEESH_SH_EEENSC_ILb0EEEEENS9_38Sm100FmhaFwdEpilogueTmaWarpspecializedISB_fNS5_IJNSC_ILi128EEESF_SE_EEESI_NS5_IJSH_S7_EEESR_EENS2_23IndividualTileSchedulerENS2_41Sm100FmhaCtxKernelWarpspecializedScheduleEEEEEvNT_6ParamsE --------------------------
	.section	.nv.info._ZN7cutlass13device_kernelINS_4fmha6kernel36Sm100FmhaFwdKernelTmaWarpspecializedIN4cute5tupleIJiiiNS5_IJNS5_IJiiEEEiEEEEEENS1_10collective38Sm100FmhaFwdMainloopTmaWarpspecializedINS_6half_tEffNS5_IJNS4_1CILi256EEENSC_ILi64EEENSC_ILi16EEEEEENS5_IJiNSC_ILi1EEES7_EEENS5_IJiSH_NS5_IJNS5_IJNSC_ILi0EEEiEEEiEEEEEESM_NS9_10CausalMaskILb1EEENS5_IJNSC_ILi2EEESH_SH_EEENSC_ILb0EEEEENS9_38Sm100FmhaFwdEpilogueTmaWarpspecializedISB_fNS5_IJNSC_ILi128EEESF_SE_EEESI_NS5_IJSH_S7_EEESR_EENS2_23IndividualTileSchedulerENS2_41Sm100FmhaCtxKernelWarpspecializedScheduleEEEEEvNT_6ParamsE,"",@"SHT_CUDA_INFO"
	.sectionflags	@""
	.align	4


	//----- nvinfo : EIATTR_CUDA_API_VERSION
	.align		4
        /*0000*/ 	.byte	0x04, 0x37
        /*0002*/ 	.short	(.L_48 - .L_47)
.L_47:
        /*0004*/ 	.word	0x00000082


	//----- nvinfo : EIATTR_KPARAM_INFO
	.align		4
.L_48:
        /*0008*/ 	.byte	0x04, 0x17
        /*000a*/ 	.short	(.L_50 - .L_49)
.L_49:
        /*000c*/ 	.word	0x00000000
        /*0010*/ 	.short	0x0000
        /*0012*/ 	.short	0x0000
        /*0014*/ 	.byte	0x00, 0xf0, 0x01, 0x18


	//----- nvinfo : EIATTR_AT_ENTRY_FRAGMENTS
	.align		4
.L_50:
        /*0018*/ 	.byte	0x04, 0x4f
        /*001a*/ 	.short	(.L_52 - .L_51)


	//   ....[0]....
.L_51:
        /*001c*/ 	.word	0x00000006


	//----- nvinfo : EIATTR_RESERVED_SMEM_USED
	.align		4
.L_52:
        /*0020*/ 	.byte	0x01, 0x41
	.zero		2


	//----- nvinfo : EIATTR_SPARSE_MMA_MASK
	.align		4
        /*0024*/ 	.byte	0x03, 0x50
        /*0026*/ 	.short	0x0000


	//----- nvinfo : EIATTR_TCGEN05_1CTA_USED
	.align		4
        /*0028*/ 	.byte	0x01, 0x51
	.zero		2


	//----- nvinfo : EIATTR_MAXREG_COUNT
	.align		4
        /*002c*/ 	.byte	0x03, 0x1b
        /*002e*/ 	.short	0x0080


	//----- nvinfo : EIATTR_NUM_BARRIERS
	.align		4
        /*0030*/ 	.byte	0x02, 0x4c
        /*0032*/ 	.byte	0x01
	.zero		1


	//----- nvinfo : EIATTR_EXTERNS
	.align		4
        /*0034*/ 	.byte	0x04, 0x0f
        /*0036*/ 	.short	(.L_54 - .L_53)


	//   ....[0]....
	.align		4
.L_53:
        /*0038*/ 	.word	index@(vprintf)


	//   ....[1]....
	.align		4
        /*003c*/ 	.word	index@(__assertfail)


	//----- nvinfo : EIATTR_MERCURY_ISA_VERSION
	.align		4
.L_54:
        /*0040*/ 	.byte	0x03, 0x5f
        /*0042*/ 	.short	0x0101


	//----- nvinfo : EIATTR_INT_WARP_WIDE_INSTR_OFFSETS
	.align		4
        /*0044*/ 	.byte	0x04, 0x31
        /*0046*/ 	.short	(.L_56 - .L_55)


	//   ....[0]....
.L_55:
        /*0048*/ 	.word	0x00011780


	//   ....[1]....
        /*004c*/ 	.word	0x000117c0


	//   ....[2]....
        /*0050*/ 	.word	0x000117f0


	//----- nvinfo : EIATTR_COOP_GROUP_MASK_REGIDS
	.align		4
.L_56:
        /*0054*/ 	.byte	0x04, 0x29
        /*0056*/ 	.short	(.L_58 - .L_57)


	//   ....[0]....
.L_57:
        /*0058*/ 	.word	0xffffffff


	//   ....[1]....
        /*005c*/ 	.word	0xffffffff


	//   ....[2]....
        /*0060*/ 	.word	0xffffffff


	//   ....[3]....
        /*0064*/ 	.word	0xffffffff


	//   ....[4]....
        /*0068*/ 	.word	0xffffffff


	//   ....[5]....
        /*006c*/ 	.word	0xffffffff


	//   ....[6]....
        /*0070*/ 	.word	0xffffffff


	//   ....[7]....
        /*0074*/ 	.word	0xffffffff


	//   ....[8]....
        /*0078*/ 	.word	0xffffffff


	//   ....[9]....
        /*007c*/ 	.word	0xffffffff


	//   ....[10]....
        /*0080*/ 	.word	0xffffffff


	//   ....[11]....
        /*0084*/ 	.word	0xffffffff


	//   ....[12]....
        /*0088*/ 	.word	0xffffffff


	//   ....[13]....
        /*008c*/ 	.word	0xffffffff


	//   ....[14]....
        /*0090*/ 	.word	0xffffffff


	//   ....[15]....
        /*0094*/ 	.word	0xffffffff


	//   ....[16]....
        /*0098*/ 	.word	0xffffffff


	//   ....[17]....
        /*009c*/ 	.word	0xffffffff


	//   ....[18]....
        /*00a0*/ 	.word	0xffffffff


	//----- nvinfo : EIATTR_COOP_GROUP_INSTR_OFFSETS
	.align		4
.L_58:
        /*00a4*/ 	.byte	0x04, 0x28
        /*00a6*/ 	.short	(.L_60 - .L_59)


	//   ....[0]....
.L_59:
        /*00a8*/ 	.word	0x00000120


	//   ....[1]....
        /*00ac*/ 	.word	0x000008e0


	//   ....[2]....
        /*00b0*/ 	.word	0x00000b10


	//   ....[3]....
        /*00b4*/ 	.word	0x00000c40


	//   ....[4]....
        /*00b8*/ 	.word	0x00000d80


	//   ....[5]....
        /*00bc*/ 	.word	0x00001040


	//   ....[6]....
        /*00c0*/ 	.word	0x00001230


	//   ....[7]....
        /*00c4*/ 	.word	0x00001340


	//   ....[8]....
        /*00c8*/ 	.word	0x000014a0


	//   ....[9]....
        /*00cc*/ 	.word	0x00001600


	//   ....[10]....
        /*00d0*/ 	.word	0x00001800


	//   ....[11]....
        /*00d4*/ 	.word	0x00001a10


	//   ....[12]....
        /*00d8*/ 	.word	0x00001a40


	//   ....[13]....
        /*00dc*/ 	.word	0x00006970


	//   ....[14]....
        /*00e0*/ 	.word	0x000070b0


	//   ....[15]....
        /*00e4*/ 	.word	0x00009280


	//   ....[16]....
        /*00e8*/ 	.word	0x0000b800


	//   ....[17]....
        /*00ec*/ 	.word	0x000116a0


	//   ....[18]....
        /*00f0*/ 	.word	0x000118c0


	//----- nvinfo : EIATTR_REG_RECONFIG
	.align		4
.L_60:
        /*00f4*/ 	.byte	0x01, 0x54
	.zero		2


	//----- nvinfo : EIATTR_VRC_CTA_INIT_COUNT
	.align		4
        /*00f8*/ 	.byte	0x02, 0x4a
        /*00fa*/ 	.byte	0x80
	.zero		1


	//----- nvinfo : EIATTR_SYSCALL_OFFSETS
	.align		4
        /*00fc*/ 	.byte	0x04, 0x46
        /*00fe*/ 	.short	(.L_62 - .L_61)


	//   ....[0]....
.L_61:
        /*0100*/ 	.word	0x00003600


	//   ....[1]....
        /*0104*/ 	.word	0x000036d0


	//   ....[2]....
        /*0108*/ 	.word	0x00003740


	//   ....[3]....
        /*010c*/ 	.word	0x000037b0


	//   ....[4]....
        /*0110*/ 	.word	0x00003820


	//   ....[5]....
        /*0114*/ 	.word	0x000038c0


	//   ....[6]....
        /*0118*/ 	.word	0x00003980


	//   ....[7]....
        /*011c*/ 	.word	0x00003a20


	//   ....[8]....
        /*0120*/ 	.word	0x00003ac0


	//   ....[9]....
        /*0124*/ 	.word	0x00003b60


	//   ....[10]....
        /*0128*/ 	.word	0x00003bd0


	//   ....[11]....
        /*012c*/ 	.word	0x00003c70


	//   ....[12]....
        /*0130*/ 	.word	0x00003d10


	//   ....[13]....
        /*0134*/ 	.word	0x00003d80


	//   ....[14]....
        /*0138*/ 	.word	0x00003e20


	//   ....[15]....
        /*013c*/ 	.word	0x00003ec0


	//   ....[16]....
        /*0140*/ 	.word	0x00003f60


	//   ....[17]....
        /*0144*/ 	.word	0x00004000


	//   ....[18]....
        /*0148*/ 	.word	0x00004070


	//   ....[19]....
        /*014c*/ 	.word	0x00004110


	//   ....[20]....
        /*0150*/ 	.word	0x000041b0


	//   ....[21]....
        /*0154*/ 	.word	0x00004220


	//   ....[22]....
        /*0158*/ 	.word	0x000042c0


	//   ....[23]....
        /*015c*/ 	.word	0x00004360


	//   ....[24]....
        /*0160*/ 	.word	0x00004400


	//   ....[25]....
        /*0164*/ 	.word	0x000044a0


	//   ....[26]....
        /*0168*/ 	.word	0x00004510


	//   ....[27]....
        /*016c*/ 	.word	0x000045b0


	//   ....[28]....
        /*0170*/ 	.word	0x00004650


	//   ....[29]....
        /*0174*/ 	.word	0x000046c0


	//   ....[30]....
        /*0178*/ 	.word	0x00004760


	//   ....[31]....
        /*017c*/ 	.word	0x00004800


	//   ....[32]....
        /*0180*/ 	.word	0x000048a0


	//   ....[33]....
        /*0184*/ 	.word	0x00004940


	//   ....[34]....
        /*0188*/ 	.word	0x000049e0


	//   ....[35]....
        /*018c*/ 	.word	0x00004a80


	//   ....[36]....
        /*0190*/ 	.word	0x00004af0


	//   ....[37]....
        /*0194*/ 	.word	0x00004b90


	//   ....[38]....
        /*0198*/ 	.word	0x00004c30


	//   ....[39]....
        /*019c*/ 	.word	0x00004ca0


	//   ....[40]....
        /*01a0*/ 	.word	0x00004d40


	//   ....[41]....
        /*01a4*/ 	.word	0x00004de0


	//   ....[42]....
        /*01a8*/ 	.word	0x00004e80


	//   ....[43]....
        /*01ac*/ 	.word	0x00004f20


	//   ....[44]....
        /*01b0*/ 	.word	0x00004f90


	//   ....[45]....
        /*01b4*/ 	.word	0x00005030


	//   ....[46]....
        /*01b8*/ 	.word	0x000050d0


	//   ....[47]....
        /*01bc*/ 	.word	0x00005140


	//   ....[48]....
        /*01c0*/ 	.word	0x000051d0


	//   ....[49]....
        /*01c4*/ 	.word	0x00005270


	//   ....[50]....
        /*01c8*/ 	.word	0x00005310


	//   ....[51]....
        /*01cc*/ 	.word	0x000053b0


	//   ....[52]....
        /*01d0*/ 	.word	0x00005420


	//   ....[53]....
        /*01d4*/ 	.word	0x000054b0


	//   ....[54]....
        /*01d8*/ 	.word	0x00005550


	//   ....[55]....
        /*01dc*/ 	.word	0x000055c0


	//   ....[56]....
        /*01e0*/ 	.word	0x00005660


	//   ....[57]....
        /*01e4*/ 	.word	0x00005700


	//   ....[58]....
        /*01e8*/ 	.word	0x000057a0


	//   ....[59]....
        /*01ec*/ 	.word	0x00005840


	//   ....[60]....
        /*01f0*/ 	.word	0x00006aa0


	//   ....[61]....
        /*01f4*/ 	.word	0x00006c80


	//   ....[62]....
        /*01f8*/ 	.word	0x00006f30


	//   ....[63]....
        /*01fc*/ 	.word	0x000071e0


	//   ....[64]....
        /*0200*/ 	.word	0x000073c0


	//   ....[65]....
        /*0204*/ 	.word	0x000078b0


	//   ....[66]....
        /*0208*/ 	.word	0x000082c0


	//   ....[67]....
        /*020c*/ 	.word	0x00008560


	//   ....[68]....
        /*0210*/ 	.word	0x00009420


	//   ....[69]....
        /*0214*/ 	.word	0x00009570


	//   ....[70]....
        /*0218*/ 	.word	0x00009900


	//   ....[71]....
        /*021c*/ 	.word	0x0000afc0


	//   ....[72]....
        /*0220*/ 	.word	0x0000b5e0


	//   ....[73]....
        /*0224*/ 	.word	0x0000b9a0


	//   ....[74]....
        /*0228*/ 	.word	0x0000bb00


	//   ....[75]....
        /*022c*/ 	.word	0x0000d290


	//   ....[76]....
        /*0230*/ 	.word	0x0000e950


	//   ....[77]....
        /*0234*/ 	.word	0x0000ef50


	//----- nvinfo : EIATTR_MBARRIER_INSTR_OFFSETS
	.align		4
.L_62:
        /*0238*/ 	.byte	0x04, 0x39
        /*023a*/ 	.short	(.L_64 - .L_63)


	//   ....[0]....
.L_63:
        /*023c*/ 	.word	0x000009c0
        /*0240*/ 	.word	0x000000ff
        /*0244*/ 	.word	0x00003800
        /*0248*/ 	.short	0x0100
        /*024a*/ 	.byte	0x05
	.zero		1


	//   ....[1]....
        /*024c*/ 	.word	0x000009d0
        /*0250*/ 	.word	0x000000ff
        /*0254*/ 	.word	0x00003810
        /*0258*/ 	.short	0x0100
        /*025a*/ 	.byte	0x05
	.zero		1


	//   ....[2]....
        /*025c*/ 	.word	0x000009e0
        /*0260*/ 	.word	0x000000ff
        /*0264*/ 	.word	0x00003808
        /*0268*/ 	.short	0x0100
        /*026a*/ 	.byte	0x05
	.zero		1


	//   ....[3]....
        /*026c*/ 	.word	0x000009f0
        /*0270*/ 	.word	0x000000ff
        /*0274*/ 	.word	0x00003818
        /*0278*/ 	.short	0x0100
        /*027a*/ 	.byte	0x05
	.zero		1


	//   ....[4]....
        /*027c*/ 	.word	0x00000bd0
        /*0280*/ 	.word	0x000000ff
        /*0284*/ 	.word	0x00003820
        /*0288*/ 	.short	0x0100
        /*028a*/ 	.byte	0x05
	.zero		1


	//   ....[5]....
        /*028c*/ 	.word	0x00000be0
        /*0290*/ 	.word	0x000000ff
        /*0294*/ 	.word	0x00003838
        /*0298*/ 	.short	0x0100
        /*029a*/ 	.byte	0x05
	.zero		1


	//   ....[6]....
        /*029c*/ 	.word	0x00000bf0
        /*02a0*/ 	.word	0x000000ff
        /*02a4*/ 	.word	0x00003828
        /*02a8*/ 	.short	0x0100
        /*02aa*/ 	.byte	0x05
	.zero		1


	//   ....[7]....
        /*02ac*/ 	.word	0x00000c00
        /*02b0*/ 	.word	0x000000ff
        /*02b4*/ 	.word	0x00003840
        /*02b8*/ 	.short	0x0100
        /*02ba*/ 	.byte	0x05
	.zero		1


	//   ....[8]....
        /*02bc*/ 	.word	0x00000c10
        /*02c0*/ 	.word	0x000000ff
        /*02c4*/ 	.word	0x00003830
        /*02c8*/ 	.short	0x0100
        /*02ca*/ 	.byte	0x05
	.zero		1


	//   ....[9]....
        /*02cc*/ 	.word	0x00000c20
        /*02d0*/ 	.word	0x000000ff
        /*02d4*/ 	.word	0x00003848
        /*02d8*/ 	.short	0x0100
        /*02da*/ 	.byte	0x05
	.zero		1


	//   ....[10]....
        /*02dc*/ 	.word	0x00000d50
        /*02e0*/ 	.word	0x000000ff
        /*02e4*/ 	.word	0x00003850
        /*02e8*/ 	.short	0x0100
        /*02ea*/ 	.byte	0x06
	.zero		1


	//   ....[11]....
        /*02ec*/ 	.word	0x00000d60
        /*02f0*/ 	.word	0x000000ff
        /*02f4*/ 	.word	0x00003858
        /*02f8*/ 	.short	0x0100
        /*02fa*/ 	.byte	0x06
	.zero		1


	//   ....[12]....
        /*02fc*/ 	.word	0x00000f10
        /*0300*/ 	.word	0x000000ff
        /*0304*/ 	.word	0x00003860
        /*0308*/ 	.short	0x0100
        /*030a*/ 	.byte	0x06
	.zero		1


	//   ....[13]....
        /*030c*/ 	.word	0x00000f20
        /*0310*/ 	.word	0x000000ff
        /*0314*/ 	.word	0x00003868
        /*0318*/ 	.short	0x0100
        /*031a*/ 	.byte	0x06
	.zero		1


	//   ....[14]....
        /*031c*/ 	.word	0x00001100
        /*0320*/ 	.word	0x000000ff
        /*0324*/ 	.word	0x00003870
        /*0328*/ 	.short	0x0100
        /*032a*/ 	.byte	0x05
	.zero		1


	//   ....[15]....
        /*032c*/ 	.word	0x00001110
        /*0330*/ 	.word	0x000000ff
        /*0334*/ 	.word	0x00003878
        /*0338*/ 	.short	0x0100
        /*033a*/ 	.byte	0x05
	.zero		1


	//   ....[16]....
        /*033c*/ 	.word	0x00001310
        /*0340*/ 	.word	0x000000ff
        /*0344*/ 	.word	0x00003880
        /*0348*/ 	.short	0x0100
        /*034a*/ 	.byte	0x05
	.zero		1


	//   ....[17]....
        /*034c*/ 	.word	0x00001320
        /*0350*/ 	.word	0x000000ff
        /*0354*/ 	.word	0x00003888
        /*0358*/ 	.short	0x0100
        /*035a*/ 	.byte	0x05
	.zero		1


	//   ....[18]....
        /*035c*/ 	.word	0x00001450
        /*0360*/ 	.word	0x000000ff
        /*0364*/ 	.word	0x00003890
        /*0368*/ 	.short	0x0100
        /*036a*/ 	.byte	0x08
	.zero		1


	//   ....[19]....
        /*036c*/ 	.word	0x00001460
        /*0370*/ 	.word	0x000000ff
        /*0374*/ 	.word	0x000038a0
        /*0378*/ 	.short	0x0100
        /*037a*/ 	.byte	0x08
	.zero		1


	//   ....[20]....
        /*037c*/ 	.word	0x00001470
        /*0380*/ 	.word	0x000000ff
        /*0384*/ 	.word	0x00003898
        /*0388*/ 	.short	0x0100
        /*038a*/ 	.byte	0x08
	.zero		1


	//   ....[21]....
        /*038c*/ 	.word	0x00001480
        /*0390*/ 	.word	0x000000ff
        /*0394*/ 	.word	0x000038a8
        /*0398*/ 	.short	0x0100
        /*039a*/ 	.byte	0x08
	.zero		1


	//   ....[22]....
        /*039c*/ 	.word	0x000015b0
        /*03a0*/ 	.word	0x000000ff
        /*03a4*/ 	.word	0x000038b0
        /*03a8*/ 	.short	0x0100
        /*03aa*/ 	.byte	0x08
	.zero		1


	//   ....[23]....
        /*03ac*/ 	.word	0x000015c0
        /*03b0*/ 	.word	0x000000ff
        /*03b4*/ 	.word	0x000038c0
        /*03b8*/ 	.short	0x0100
        /*03ba*/ 	.byte	0x08
	.zero		1


	//   ....[24]....
        /*03bc*/ 	.word	0x000015d0
        /*03c0*/ 	.word	0x000000ff
        /*03c4*/ 	.word	0x000038b8
        /*03c8*/ 	.short	0x0100
        /*03ca*/ 	.byte	0x08
	.zero		1


	//   ....[25]....
        /*03cc*/ 	.word	0x000015e0
        /*03d0*/ 	.word	0x000000ff
        /*03d4*/ 	.word	0x000038c8
        /*03d8*/ 	.short	0x0100
        /*03da*/ 	.byte	0x08
	.zero		1


	//   ....[26]....
        /*03dc*/ 	.word	0x000016d0
        /*03e0*/ 	.word	0x000000ff
        /*03e4*/ 	.word	0x000038d0
        /*03e8*/ 	.short	0x0100
        /*03ea*/ 	.byte	0x05
	.zero		1


	//   ....[27]....
        /*03ec*/ 	.word	0x000016e0
        /*03f0*/ 	.word	0x000000ff
        /*03f4*/ 	.word	0x000038d8
        /*03f8*/ 	.short	0x0100
        /*03fa*/ 	.byte	0x05
	.zero		1


	//   ....[28]....
        /*03fc*/ 	.word	0x00001bc0
        /*0400*/ 	.word	0x000000ff
        /*0404*/ 	.word	0x00003800
        /*0408*/ 	.short	0x010a
        /*040a*/ 	.byte	0x04
	.zero		1


	//   ....[29]....
        /*040c*/ 	.word	0x00001c00
        /*0410*/ 	.word	0x000000ff
        /*0414*/ 	.word	0x00003820
        /*0418*/ 	.short	0x010a
        /*041a*/ 	.byte	0x04
	.zero		1


	//   ....[30]....
        /*041c*/ 	.word	0x00001c80
        /*0420*/ 	.word	0x000000ff
        /*0424*/ 	.word	0x00003858
        /*0428*/ 	.short	0x010a
        /*042a*/ 	.byte	0x04
	.zero		1


	//   ....[31]....
        /*042c*/ 	.word	0x00001d80
        /*0430*/ 	.word	0x000000ff
        /*0434*/ 	.word	0x00003808
        /*0438*/ 	.short	0x010a
        /*043a*/ 	.byte	0x04
	.zero		1


	//   ....[32]....
        /*043c*/ 	.word	0x00001de0
        /*0440*/ 	.word	0x000000ff
        /*0444*/ 	.word	0x00003868
        /*0448*/ 	.short	0x010a
        /*044a*/ 	.byte	0x04
	.zero		1


	//   ....[33]....
        /*044c*/ 	.word	0x00001f20
        /*0450*/ 	.word	0x000000ff
        /*0454*/ 	.word	0x00003828
        /*0458*/ 	.short	0x010a
        /*045a*/ 	.byte	0x04
	.zero		1


	//   ....[34]....
        /*045c*/ 	.word	0x00001f60
        /*0460*/ 	.word	0x000000ff
        /*0464*/ 	.word	0x000038a0
        /*0468*/ 	.short	0x010a
        /*046a*/ 	.byte	0x04
	.zero		1


	//   ....[35]....
        /*046c*/ 	.word	0x00001fa0
        /*0470*/ 	.word	0x000000ff
        /*0474*/ 	.word	0x00003858
        /*0478*/ 	.short	0x010a
        /*047a*/ 	.byte	0x04
	.zero		1


	//   ....[36]....
        /*047c*/ 	.word	0x00002370
        /*0480*/ 	.word	0x000000ff
        /*0484*/ 	.word	0x00003820
        /*0488*/ 	.short	0x010a
        /*048a*/ 	.byte	0x07
	.zero		1


	//   ....[37]....
        /*048c*/ 	.word	0x000024f0
        /*0490*/ 	.word	0x000000ff
        /*0494*/ 	.word	0x000038a8
        /*0498*/ 	.short	0x010a
        /*049a*/ 	.byte	0x04
	.zero		1


	//   ....[38]....
        /*049c*/ 	.word	0x00002540
        /*04a0*/ 	.word	0x000000ff
        /*04a4*/ 	.word	0x00003868
        /*04a8*/ 	.short	0x010a
        /*04aa*/ 	.byte	0x04
	.zero		1


	//   ....[39]....
        /*04ac*/ 	.word	0x000029f0
        /*04b0*/ 	.word	0x000000ff
        /*04b4*/ 	.word	0x00003820
        /*04b8*/ 	.short	0x010a
        /*04ba*/ 	.byte	0x07
	.zero		1


	//   ....[40]....
        /*04bc*/ 	.word	0x00002a40
        /*04c0*/ 	.word	0x000000ff
        /*04c4*/ 	.word	0x000038a0
        /*04c8*/ 	.short	0x010a
        /*04ca*/ 	.byte	0x04
	.zero		1


	//   ....[41]....
        /*04cc*/ 	.word	0x00002a90
        /*04d0*/ 	.word	0x000000ff
        /*04d4*/ 	.word	0x00003858
        /*04d8*/ 	.short	0x010a
        /*04da*/ 	.byte	0x04
	.zero		1


	//   ....[42]....
        /*04dc*/ 	.word	0x00002ef0
        /*04e0*/ 	.word	0x000000ff
        /*04e4*/ 	.word	0x000038a8
        /*04e8*/ 	.short	0x010a
        /*04ea*/ 	.byte	0x04
	.zero		1


	//   ....[43]....
        /*04ec*/ 	.word	0x00002f40
        /*04f0*/ 	.word	0x000000ff
        /*04f4*/ 	.word	0x00003868
        /*04f8*/ 	.short	0x010a
        /*04fa*/ 	.byte	0x04
	.zero		1


	//   ....[44]....
        /*04fc*/ 	.word	0x00003450
        /*0500*/ 	.word	0x00000011
        /*0504*/ 	.word	0x000038c0
        /*0508*/ 	.short	0x010a
        /*050a*/ 	.byte	0xff
	.zero		1


	//   ....[45]....
        /*050c*/ 	.word	0x00005e10
        /*0510*/ 	.word	0x00000011
        /*0514*/ 	.word	0x000038b0
        /*0518*/ 	.short	0x0101
        /*051a*/ 	.byte	0xff
	.zero		1


	//   ....[46]....
        /*051c*/ 	.word	0x00006140
        /*0520*/ 	.word	0x00000011
        /*0524*/ 	.word	0x000038c8
        /*0528*/ 	.short	0x010a
        /*052a*/ 	.byte	0xff
	.zero		1


	//   ....[47]....
        /*052c*/ 	.word	0x00006450
        /*0530*/ 	.word	0x00000011
        /*0534*/ 	.word	0x000038b8
        /*0538*/ 	.short	0x0101
        /*053a*/ 	.byte	0xff
	.zero		1


	//   ....[48]....
        /*053c*/ 	.word	0x000065b0
        /*0540*/ 	.word	0x000000ff
        /*0544*/ 	.word	0x00003870
        /*0548*/ 	.short	0x010a
        /*054a*/ 	.byte	0x27
	.zero		1


	//   ....[49]....
        /*054c*/ 	.word	0x00006630
        /*0550*/ 	.word	0x000000ff
        /*0554*/ 	.word	0x00000000
        /*0558*/ 	.short	0x0101
        /*055a*/ 	.byte	0x04
	.zero		1


	//   ....[50]....
        /*055c*/ 	.word	0x00006660
        /*0560*/ 	.word	0x000000ff
        /*0564*/ 	.word	0x00003880
        /*0568*/ 	.short	0x010a
        /*056a*/ 	.byte	0x27
	.zero		1


	//   ....[51]....
        /*056c*/ 	.word	0x000067f0
        /*0570*/ 	.word	0x000000ff
        /*0574*/ 	.word	0x00003870
        /*0578*/ 	.short	0x010a
        /*057a*/ 	.byte	0x27
	.zero		1


	//   ....[52]....
        /*057c*/ 	.word	0x00006950
        /*0580*/ 	.word	0x000000ff
        /*0584*/ 	.word	0x00003890
        /*0588*/ 	.short	0x010a
        /*058a*/ 	.byte	0x27
	.zero		1


	//   ....[53]....
        /*058c*/ 	.word	0x00006d30
        /*0590*/ 	.word	0x000000ff
        /*0594*/ 	.word	0x00000000
        /*0598*/ 	.short	0x0101
        /*059a*/ 	.byte	0x04
	.zero		1


	//   ....[54]....
        /*059c*/ 	.word	0x00006db0
        /*05a0*/ 	.word	0x000000ff
        /*05a4*/ 	.word	0x00000000
        /*05a8*/ 	.short	0x0101
        /*05aa*/ 	.byte	0x04
	.zero		1


	//   ....[55]....
        /*05ac*/ 	.word	0x00006e10
        /*05b0*/ 	.word	0x000000ff
        /*05b4*/ 	.word	0x00003880
        /*05b8*/ 	.short	0x010a
        /*05ba*/ 	.byte	0x27
	.zero		1


	//   ....[56]....
        /*05bc*/ 	.word	0x00007090
        /*05c0*/ 	.word	0x000000ff
        /*05c4*/ 	.word	0x00003898
        /*05c8*/ 	.short	0x010a
        /*05ca*/ 	.byte	0x27
	.zero		1


	//   ....[57]....
        /*05cc*/ 	.word	0x00007450
        /*05d0*/ 	.word	0x000000ff
        /*05d4*/ 	.word	0x00000000
        /*05d8*/ 	.short	0x0101
        /*05da*/ 	.byte	0x04
	.zero		1


	//   ....[58]....
        /*05dc*/ 	.word	0x000074f0
        /*05e0*/ 	.word	0x000000ff
        /*05e4*/ 	.word	0x00000000
        /*05e8*/ 	.short	0x0101
        /*05ea*/ 	.byte	0x05
	.zero		1


	//   ....[59]....
        /*05ec*/ 	.word	0x000075a0
        /*05f0*/ 	.word	0x000000ff
        /*05f4*/ 	.word	0x00000000
        /*05f8*/ 	.short	0x0101
        /*05fa*/ 	.byte	0x05
	.zero		1


	//   ....[60]....
        /*05fc*/ 	.word	0x000075e0
        /*0600*/ 	.word	0x000000ff
        /*0604*/ 	.word	0x00003870
        /*0608*/ 	.short	0x010a
        /*060a*/ 	.byte	0x28
	.zero		1


	//   ....[61]....
        /*060c*/ 	.word	0x00007650
        /*0610*/ 	.word	0x000000ff
        /*0614*/ 	.word	0x00000000
        /*0618*/ 	.short	0x0101
        /*061a*/ 	.byte	0x04
	.zero		1


	//   ....[62]....
        /*061c*/ 	.word	0x000076b0
        /*0620*/ 	.word	0x000000ff
        /*0624*/ 	.word	0x00003890
        /*0628*/ 	.short	0x010a
        /*062a*/ 	.byte	0x28
	.zero		1


	//   ....[63]....
        /*062c*/ 	.word	0x00007760
        /*0630*/ 	.word	0x000000ff
        /*0634*/ 	.word	0x000038c0
        /*0638*/ 	.short	0x010a
        /*063a*/ 	.byte	0x28
	.zero		1


	//   ....[64]....
        /*063c*/ 	.word	0x000080f0
        /*0640*/ 	.word	0x000000ff
        /*0644*/ 	.word	0x00000000
        /*0648*/ 	.short	0x0101
        /*064a*/ 	.byte	0x04
	.zero		1


	//   ....[65]....
        /*064c*/ 	.word	0x00008120
        /*0650*/ 	.word	0x000000ff
        /*0654*/ 	.word	0x000038b0
        /*0658*/ 	.short	0x0101
        /*065a*/ 	.byte	0x28
	.zero		1


	//   ....[66]....
        /*065c*/ 	.word	0x000081a0
        /*0660*/ 	.word	0x000000ff
        /*0664*/ 	.word	0x00003880
        /*0668*/ 	.short	0x010a
        /*066a*/ 	.byte	0x28
	.zero		1


	//   ....[67]....
        /*066c*/ 	.word	0x00008350
        /*0670*/ 	.word	0x000000ff
        /*0674*/ 	.word	0x00000000
        /*0678*/ 	.short	0x0101
        /*067a*/ 	.byte	0x27
	.zero		1


	//   ....[68]....
        /*067c*/ 	.word	0x000083a0
        /*0680*/ 	.word	0x000000ff
        /*0684*/ 	.word	0x00003898
        /*0688*/ 	.short	0x010a
        /*068a*/ 	.byte	0x28
	.zero		1


	//   ....[69]....
        /*068c*/ 	.word	0x00008430
        /*0690*/ 	.word	0x000000ff
        /*0694*/ 	.word	0x000038c8
        /*0698*/ 	.short	0x010a
        /*069a*/ 	.byte	0x28
	.zero		1


	//   ....[70]....
        /*069c*/ 	.word	0x00008d40
        /*06a0*/ 	.word	0x000000ff
        /*06a4*/ 	.word	0x00000000
        /*06a8*/ 	.short	0x0101
        /*06aa*/ 	.byte	0x04
	.zero		1


	//   ....[71]....
        /*06ac*/ 	.word	0x00008d70
        /*06b0*/ 	.word	0x000000ff
        /*06b4*/ 	.word	0x000038b8
        /*06b8*/ 	.short	0x0101
        /*06ba*/ 	.byte	0x28
	.zero		1


	//   ....[72]....
        /*06bc*/ 	.word	0x00009020
        /*06c0*/ 	.word	0x000000ff
        /*06c4*/ 	.word	0x00000000
        /*06c8*/ 	.short	0x010a
        /*06ca*/ 	.byte	0x3b
	.zero		1


	//   ....[73]....
        /*06cc*/ 	.word	0x00009300
        /*06d0*/ 	.word	0x000000ff
        /*06d4*/ 	.word	0x00000000
        /*06d8*/ 	.short	0x010a
        /*06da*/ 	.byte	0x2c
	.zero		1


	//   ....[74]....
        /*06dc*/ 	.word	0x00009a80
        /*06e0*/ 	.word	0x000000ff
        /*06e4*/ 	.word	0x00000000
        /*06e8*/ 	.short	0x0101
        /*06ea*/ 	.byte	0x04
	.zero		1


	//   ....[75]....
        /*06ec*/ 	.word	0x00009ac0
        /*06f0*/ 	.word	0x00000004
        /*06f4*/ 	.word	0x000038d0
        /*06f8*/ 	.short	0x010a
        /*06fa*/ 	.byte	0x25
	.zero		1


	//   ....[76]....
        /*06fc*/ 	.word	0x0000a180
        /*0700*/ 	.word	0x00000000
        /*0704*/ 	.word	0x000038d0
        /*0708*/ 	.short	0x0101
        /*070a*/ 	.byte	0x25
	.zero		1


	//   ....[77]....
        /*070c*/ 	.word	0x0000b0d0
        /*0710*/ 	.word	0x000000ff
        /*0714*/ 	.word	0x00000000
        /*0718*/ 	.short	0x0101
        /*071a*/ 	.byte	0x04
	.zero		1


	//   ....[78]....
        /*071c*/ 	.word	0x0000b170
        /*0720*/ 	.word	0x000000ff
        /*0724*/ 	.word	0x00000000
        /*0728*/ 	.short	0x010a
        /*072a*/ 	.byte	0x3b
	.zero		1


	//   ....[79]....
        /*072c*/ 	.word	0x0000b4c0
        /*0730*/ 	.word	0x000000ff
        /*0734*/ 	.word	0x00000000
        /*0738*/ 	.short	0x010a
        /*073a*/ 	.byte	0x2c
	.zero		1


	//   ....[80]....
        /*073c*/ 	.word	0x0000b880
        /*0740*/ 	.word	0x000000ff
        /*0744*/ 	.word	0x00000000
        /*0748*/ 	.short	0x010a
        /*074a*/ 	.byte	0x2a
	.zero		1


	//   ....[81]....
        /*074c*/ 	.word	0x0000d420
        /*0750*/ 	.word	0x000000ff
        /*0754*/ 	.word	0x00000000
        /*0758*/ 	.short	0x0101
        /*075a*/ 	.byte	0x04
	.zero		1


	//   ....[82]....
        /*075c*/ 	.word	0x0000d460
        /*0760*/ 	.word	0x00000004
        /*0764*/ 	.word	0x000038d0
        /*0768*/ 	.short	0x010a
        /*076a*/ 	.byte	0x25
	.zero		1


	//   ....[83]....
        /*076c*/ 	.word	0x0000e510
        /*0770*/ 	.word	0x00000000
        /*0774*/ 	.word	0x000038d0
        /*0778*/ 	.short	0x0101
        /*077a*/ 	.byte	0x25
	.zero		1


	//   ....[84]....
        /*077c*/ 	.word	0x0000ea40
        /*0780*/ 	.word	0x000000ff
        /*0784*/ 	.word	0x00000000
        /*0788*/ 	.short	0x0101
        /*078a*/ 	.byte	0x04
	.zero		1


	//   ....[85]....
        /*078c*/ 	.word	0x0000eae0
        /*0790*/ 	.word	0x000000ff
        /*0794*/ 	.word	0x00000000
        /*0798*/ 	.short	0x010a
        /*079a*/ 	.byte	0x3b
	.zero		1


	//   ....[86]....
        /*079c*/ 	.word	0x0000ee30
        /*07a0*/ 	.word	0x000000ff
        /*07a4*/ 	.word	0x00000000
        /*07a8*/ 	.short	0x010a
        /*07aa*/ 	.byte	0x2a
	.zero		1


	//   ....[87]....
        /*07ac*/ 	.word	0x0000f0b0
        /*07b0*/ 	.word	0x000000ff
        /*07b4*/ 	.word	0x00000000
        /*07b8*/ 	.short	0x0101
        /*07ba*/ 	.byte	0x04
	.zero		1


	//   ....[88]....
        /*07bc*/ 	.word	0x0000f120
        /*07c0*/ 	.word	0x000000ff
        /*07c4*/ 	.word	0x00000000
        /*07c8*/ 	.short	0x010a
        /*07ca*/ 	.byte	0x3b
	.zero		1


	//   ....[89]....
        /*07cc*/ 	.word	0x0000f1e0
        /*07d0*/ 	.word	0x000000ff
        /*07d4*/ 	.word	0x00000000
        /*07d8*/ 	.short	0x0101
        /*07da*/ 	.byte	0x04
	.zero		1


	//   ....[90]....
        /*07dc*/ 	.word	0x0000f5c0
        /*07e0*/ 	.word	0x000000ff
        /*07e4*/ 	.word	0x00003810
        /*07e8*/ 	.short	0x010a
        /*07ea*/ 	.byte	0x08
	.zero		1


	//   ....[91]....
        /*07ec*/ 	.word	0x0000f770
        /*07f0*/ 	.word	0x000000ff
        /*07f4*/ 	.word	0x00003838
        /*07f8*/ 	.short	0x010a
        /*07fa*/ 	.byte	0x08
	.zero		1


	//   ....[92]....
        /*07fc*/ 	.word	0x0000f940
        /*0800*/ 	.word	0x000000ff
        /*0804*/ 	.word	0x00003818
        /*0808*/ 	.short	0x010a
        /*080a*/ 	.byte	0x08
	.zero		1


	//   ....[93]....
        /*080c*/ 	.word	0x0000fb00
        /*0810*/ 	.word	0x000000ff
        /*0814*/ 	.word	0x00003840
        /*0818*/ 	.short	0x010a
        /*081a*/ 	.byte	0x08
	.zero		1


	//   ....[94]....
        /*081c*/ 	.word	0x0000fde0
        /*0820*/ 	.word	0x000000ff
        /*0824*/ 	.word	0x00003838
        /*0828*/ 	.short	0x010a
        /*082a*/ 	.byte	0x21
	.zero		1


	//   ....[95]....
        /*082c*/ 	.word	0x0000ffb0
        /*0830*/ 	.word	0x000000ff
        /*0834*/ 	.word	0x00003838
        /*0838*/ 	.short	0x010a
        /*083a*/ 	.byte	0x11
	.zero		1


	//   ....[96]....
        /*083c*/ 	.word	0x000101a0
        /*0840*/ 	.word	0x000000ff
        /*0844*/ 	.word	0x00003838
        /*0848*/ 	.short	0x010a
        /*084a*/ 	.byte	0x19
	.zero		1


	//   ....[97]....
        /*084c*/ 	.word	0x00010380
        /*0850*/ 	.word	0x000000ff
        /*0854*/ 	.word	0x00003838
        /*0858*/ 	.short	0x010a
        /*085a*/ 	.byte	0x11
	.zero		1


	//   ....[98]....
        /*085c*/ 	.word	0x00010570
        /*0860*/ 	.word	0x000000ff
        /*0864*/ 	.word	0x00003838
        /*0868*/ 	.short	0x010a
        /*086a*/ 	.byte	0x11
	.zero		1


	//   ....[99]....
        /*086c*/ 	.word	0x00010760
        /*0870*/ 	.word	0x000000ff
        /*0874*/ 	.word	0x00003838
        /*0878*/ 	.short	0x010a
        /*087a*/ 	.byte	0x11
	.zero		1


	//   ....[100]....
        /*087c*/ 	.word	0x00010950
        /*0880*/ 	.word	0x000000ff
        /*0884*/ 	.word	0x00003838
        /*0888*/ 	.short	0x010a
        /*088a*/ 	.byte	0x11
	.zero		1


	//   ....[101]....
        /*088c*/ 	.word	0x00010b40
        /*0890*/ 	.word	0x000000ff
        /*0894*/ 	.word	0x00003838
        /*0898*/ 	.short	0x010a
        /*089a*/ 	.byte	0x11
	.zero		1


	//   ....[102]....
        /*089c*/ 	.word	0x00010dd0
        /*08a0*/ 	.word	0x000000ff
        /*08a4*/ 	.word	0x00003838
        /*08a8*/ 	.short	0x010a
        /*08aa*/ 	.byte	0x19
	.zero		1


	//   ....[103]....
        /*08ac*/ 	.word	0x00010fb0
        /*08b0*/ 	.word	0x000000ff
        /*08b4*/ 	.word	0x00003838
        /*08b8*/ 	.short	0x010a
        /*08ba*/ 	.byte	0x11
	.zero		1


	//   ....[104]....
        /*08bc*/ 	.word	0x00011420
        /*08c0*/ 	.word	0x000000ff
        /*08c4*/ 	.word	0x000038b0
        /*08c8*/ 	.short	0x010a
        /*08ca*/ 	.byte	0x10
	.zero		1


	//   ....[105]....
        /*08cc*/ 	.word	0x000114c0
        /*08d0*/ 	.word	0x000000ff
        /*08d4*/ 	.word	0x000038b8
        /*08d8*/ 	.short	0x010a
        /*08da*/ 	.byte	0x10
	.zero		1


	//   ....[106]....
        /*08dc*/ 	.word	0x000115e0
        /*08e0*/ 	.word	0x000000ff
        /*08e4*/ 	.word	0x00000000
        /*08e8*/ 	.short	0x0101
        /*08ea*/ 	.byte	0x05
	.zero		1


	//   ....[107]....
        /*08ec*/ 	.word	0x00011660
        /*08f0*/ 	.word	0x000000ff
        /*08f4*/ 	.word	0x00000000
        /*08f8*/ 	.short	0x0101
        /*08fa*/ 	.byte	0x05
	.zero		1


	//   ....[108]....
        /*08fc*/ 	.word	0x000118f0
        /*0900*/ 	.word	0x00000000
        /*0904*/ 	.word	0x00003800
        /*0908*/ 	.short	0x010a
        /*090a*/ 	.byte	0xff
	.zero		1


	//   ....[109]....
        /*090c*/ 	.word	0x00011950
        /*0910*/ 	.word	0x00000000
        /*0914*/ 	.word	0x00003820
        /*0918*/ 	.short	0x010a
        /*091a*/ 	.byte	0xff
	.zero		1


	//   ....[110]....
        /*091c*/ 	.word	0x000119b0
        /*0920*/ 	.word	0x00000005
        /*0924*/ 	.word	0x00003858
        /*0928*/ 	.short	0x010a
        /*092a*/ 	.byte	0xff
	.zero		1


	//   ....[111]....
        /*092c*/ 	.word	0x00011a10
        /*0930*/ 	.word	0x00000000
        /*0934*/ 	.word	0x00003808
        /*0938*/ 	.short	0x010a
        /*093a*/ 	.byte	0xff
	.zero		1


	//   ....[112]....
        /*093c*/ 	.word	0x00011a70
        /*0940*/ 	.word	0x00000005
        /*0944*/ 	.word	0x00003868
        /*0948*/ 	.short	0x010a
        /*094a*/ 	.byte	0xff
	.zero		1


	//   ....[113]....
        /*094c*/ 	.word	0x00011ad0
        /*0950*/ 	.word	0x00000000
        /*0954*/ 	.word	0x00003828
        /*0958*/ 	.short	0x010a
        /*095a*/ 	.byte	0xff
	.zero		1


	//   ....[114]....
        /*095c*/ 	.word	0x00011b30
        /*0960*/ 	.word	0x00000005
        /*0964*/ 	.word	0x000038a0
        /*0968*/ 	.short	0x010a
        /*096a*/ 	.byte	0xff
	.zero		1


	//   ....[115]....
        /*096c*/ 	.word	0x00011b90
        /*0970*/ 	.word	0x00000000
        /*0974*/ 	.word	0x00003858
        /*0978*/ 	.short	0x010a
        /*097a*/ 	.byte	0xff
	.zero		1


	//   ....[116]....
        /*097c*/ 	.word	0x00011bf0
        /*0980*/ 	.word	0x00000000
        /*0984*/ 	.word	0x00003820
        /*0988*/ 	.short	0x010a
        /*098a*/ 	.byte	0xff
	.zero		1


	//   ....[117]....
        /*098c*/ 	.word	0x00011c50
        /*0990*/ 	.word	0x00000000
        /*0994*/ 	.word	0x000038a8
        /*0998*/ 	.short	0x010a
        /*099a*/ 	.byte	0xff
	.zero		1


	//   ....[118]....
        /*099c*/ 	.word	0x00011cb0
        /*09a0*/ 	.word	0x00000000
        /*09a4*/ 	.word	0x00003868
        /*09a8*/ 	.short	0x010a
        /*09aa*/ 	.byte	0xff
	.zero		1


	//   ....[119]....
        /*09ac*/ 	.word	0x00011d10
        /*09b0*/ 	.word	0x00000000
        /*09b4*/ 	.word	0x00003820
        /*09b8*/ 	.short	0x010a
        /*09ba*/ 	.byte	0xff
	.zero		1


	//   ....[120]....
        /*09bc*/ 	.word	0x00011d70
        /*09c0*/ 	.word	0x00000000
        /*09c4*/ 	.word	0x000038a0
        /*09c8*/ 	.short	0x010a
        /*09ca*/ 	.byte	0xff
	.zero		1


	//   ....[121]....
        /*09cc*/ 	.word	0x00011dd0
        /*09d0*/ 	.word	0x00000000
        /*09d4*/ 	.word	0x00003858
        /*09d8*/ 	.short	0x010a
        /*09da*/ 	.byte	0xff
	.zero		1


	//   ....[122]....
        /*09dc*/ 	.word	0x00011e30
        /*09e0*/ 	.word	0x00000000
        /*09e4*/ 	.word	0x000038a8
        /*09e8*/ 	.short	0x010a
        /*09ea*/ 	.byte	0xff
	.zero		1


	//   ....[123]....
        /*09ec*/ 	.word	0x00011e90
        /*09f0*/ 	.word	0x00000000
        /*09f4*/ 	.word	0x00003868
        /*09f8*/ 	.short	0x010a
        /*09fa*/ 	.byte	0xff
	.zero		1


	//   ....[124]....
        /*09fc*/ 	.word	0x00011ee0
        /*0a00*/ 	.word	0x00000011
        /*0a04*/ 	.word	0x000038c0
        /*0a08*/ 	.short	0x010a
        /*0a0a*/ 	.byte	0xff
	.zero		1


	//   ....[125]....
        /*0a0c*/ 	.word	0x00011f30
        /*0a10*/ 	.word	0x00000011
        /*0a14*/ 	.word	0x000038c8
        /*0a18*/ 	.short	0x010a
        /*0a1a*/ 	.byte	0xff
	.zero		1


	//   ....[126]....
        /*0a1c*/ 	.word	0x00011f90
        /*0a20*/ 	.word	0x00000000
        /*0a24*/ 	.word	0x00003870
        /*0a28*/ 	.short	0x010a
        /*0a2a*/ 	.byte	0xff
	.zero		1


	//   ....[127]....
        /*0a2c*/ 	.word	0x00011ff0
        /*0a30*/ 	.word	0x00000000
        /*0a34*/ 	.word	0x00003880
        /*0a38*/ 	.short	0x010a
        /*0a3a*/ 	.byte	0xff
	.zero		1


	//   ....[128]....
        /*0a3c*/ 	.word	0x00012050
        /*0a40*/ 	.word	0x00000000
        /*0a44*/ 	.word	0x00003870
        /*0a48*/ 	.short	0x010a
        /*0a4a*/ 	.byte	0xff
	.zero		1


	//   ....[129]....
        /*0a4c*/ 	.word	0x000120b0
        /*0a50*/ 	.word	0x00000000
        /*0a54*/ 	.word	0x00003890
        /*0a58*/ 	.short	0x010a
        /*0a5a*/ 	.byte	0xff
	.zero		1


	//   ....[130]....
        /*0a5c*/ 	.word	0x00012110
        /*0a60*/ 	.word	0x00000000
        /*0a64*/ 	.word	0x00003880
        /*0a68*/ 	.short	0x010a
        /*0a6a*/ 	.byte	0xff
	.zero		1


	//   ....[131]....
        /*0a6c*/ 	.word	0x00012170
        /*0a70*/ 	.word	0x00000000
        /*0a74*/ 	.word	0x00003898
        /*0a78*/ 	.short	0x010a
        /*0a7a*/ 	.byte	0xff
	.zero		1


	//   ....[132]....
        /*0a7c*/ 	.word	0x000121d0
        /*0a80*/ 	.word	0x00000000
        /*0a84*/ 	.word	0x00003870
        /*0a88*/ 	.short	0x010a
        /*0a8a*/ 	.byte	0xff
	.zero		1


	//   ....[133]....
        /*0a8c*/ 	.word	0x00012230
        /*0a90*/ 	.word	0x00000000
        /*0a94*/ 	.word	0x00003890
        /*0a98*/ 	.short	0x010a
        /*0a9a*/ 	.byte	0xff
	.zero		1


	//   ....[134]....
        /*0a9c*/ 	.word	0x00012290
        /*0aa0*/ 	.word	0x00000003
        /*0aa4*/ 	.word	0x000038c0
        /*0aa8*/ 	.short	0x010a
        /*0aaa*/ 	.byte	0xff
	.zero		1


	//   ....[135]....
        /*0aac*/ 	.word	0x000122f0
        /*0ab0*/ 	.word	0x00000000
        /*0ab4*/ 	.word	0x00003880
        /*0ab8*/ 	.short	0x010a
        /*0aba*/ 	.byte	0xff
	.zero		1


	//   ....[136]....
        /*0abc*/ 	.word	0x00012350
        /*0ac0*/ 	.word	0x00000000
        /*0ac4*/ 	.word	0x00003898
        /*0ac8*/ 	.short	0x010a
        /*0aca*/ 	.byte	0xff
	.zero		1


	//   ....[137]....
        /*0acc*/ 	.word	0x000123b0
        /*0ad0*/ 	.word	0x00000003
        /*0ad4*/ 	.word	0x000038c8
        /*0ad8*/ 	.short	0x010a
        /*0ada*/ 	.byte	0xff
	.zero		1


	//   ....[138]....
        /*0adc*/ 	.word	0x00012410
        /*0ae0*/ 	.word	0x00000000
        /*0ae4*/ 	.word	0x00000000
        /*0ae8*/ 	.short	0x010a
        /*0aea*/ 	.byte	0xff
	.zero		1


	//   ....[139]....
        /*0aec*/ 	.word	0x00012470
        /*0af0*/ 	.word	0x00000000
        /*0af4*/ 	.word	0x00000000
        /*0af8*/ 	.short	0x010a
        /*0afa*/ 	.byte	0xff
	.zero		1


	//   ....[140]....
        /*0afc*/ 	.word	0x000124d0
        /*0b00*/ 	.word	0x00000004
        /*0b04*/ 	.word	0x000038d0
        /*0b08*/ 	.short	0x010a
        /*0b0a*/ 	.byte	0xff
	.zero		1


	//   ....[141]....
        /*0b0c*/ 	.word	0x00012530
        /*0b10*/ 	.word	0x00000003
        /*0b14*/ 	.word	0x00000000
        /*0b18*/ 	.short	0x010a
        /*0b1a*/ 	.byte	0xff
	.zero		1


	//   ....[142]....
        /*0b1c*/ 	.word	0x00012590
        /*0b20*/ 	.word	0x00000000
        /*0b24*/ 	.word	0x00000000
        /*0b28*/ 	.short	0x010a
        /*0b2a*/ 	.byte	0xff
	.zero		1


	//   ....[143]....
        /*0b2c*/ 	.word	0x000125f0
        /*0b30*/ 	.word	0x00000000
        /*0b34*/ 	.word	0x00000000
        /*0b38*/ 	.short	0x010a
        /*0b3a*/ 	.byte	0xff
	.zero		1


	//   ....[144]....
        /*0b3c*/ 	.word	0x00012650
        /*0b40*/ 	.word	0x00000004
        /*0b44*/ 	.word	0x000038d0
        /*0b48*/ 	.short	0x010a
        /*0b4a*/ 	.byte	0xff
	.zero		1


	//   ....[145]....
        /*0b4c*/ 	.word	0x000126b0
        /*0b50*/ 	.word	0x00000003
        /*0b54*/ 	.word	0x00000000
        /*0b58*/ 	.short	0x010a
        /*0b5a*/ 	.byte	0xff
	.zero		1


	//   ....[146]....
        /*0b5c*/ 	.word	0x00012710
        /*0b60*/ 	.word	0x00000000
        /*0b64*/ 	.word	0x00000000
        /*0b68*/ 	.short	0x010a
        /*0b6a*/ 	.byte	0xff
	.zero		1


	//   ....[147]....
        /*0b6c*/ 	.word	0x00012770
        /*0b70*/ 	.word	0x00000000
        /*0b74*/ 	.word	0x00000000
        /*0b78*/ 	.short	0x010a
        /*0b7a*/ 	.byte	0xff
	.zero		1


	//   ....[148]....
        /*0b7c*/ 	.word	0x000127d0
        /*0b80*/ 	.word	0x00000000
        /*0b84*/ 	.word	0x00003810
        /*0b88*/ 	.short	0x010a
        /*0b8a*/ 	.byte	0xff
	.zero		1


	//   ....[149]....
        /*0b8c*/ 	.word	0x00012830
        /*0b90*/ 	.word	0x00000000
        /*0b94*/ 	.word	0x00003838
        /*0b98*/ 	.short	0x010a
        /*0b9a*/ 	.byte	0xff
	.zero		1


	//   ....[150]....
        /*0b9c*/ 	.word	0x00012890
        /*0ba0*/ 	.word	0x00000000
        /*0ba4*/ 	.word	0x00003818
        /*0ba8*/ 	.short	0x010a
        /*0baa*/ 	.byte	0xff
	.zero		1


	//   ....[151]....
        /*0bac*/ 	.word	0x000128f0
        /*0bb0*/ 	.word	0x00000000
        /*0bb4*/ 	.word	0x00003840
        /*0bb8*/ 	.short	0x010a
        /*0bba*/ 	.byte	0xff
	.zero		1


	//   ....[152]....
        /*0bbc*/ 	.word	0x00012950
        /*0bc0*/ 	.word	0x00000000
        /*0bc4*/ 	.word	0x00003838
        /*0bc8*/ 	.short	0x010a
        /*0bca*/ 	.byte	0xff
	.zero		1


	//   ....[153]....
        /*0bcc*/ 	.word	0x000129b0
        /*0bd0*/ 	.word	0x00000000
        /*0bd4*/ 	.word	0x00003838
        /*0bd8*/ 	.short	0x010a
        /*0bda*/ 	.byte	0xff
	.zero		1


	//   ....[154]....
        /*0bdc*/ 	.word	0x00012a10
        /*0be0*/ 	.word	0x00000000
        /*0be4*/ 	.word	0x00003838
        /*0be8*/ 	.short	0x010a
        /*0bea*/ 	.byte	0xff
	.zero		1


	//   ....[155]....
        /*0bec*/ 	.word	0x00012a70
        /*0bf0*/ 	.word	0x00000000
        /*0bf4*/ 	.word	0x00003838
        /*0bf8*/ 	.short	0x010a
        /*0bfa*/ 	.byte	0xff
	.zero		1


	//   ....[156]....
        /*0bfc*/ 	.word	0x00012ad0
        /*0c00*/ 	.word	0x00000000
        /*0c04*/ 	.word	0x00003838
        /*0c08*/ 	.short	0x010a
        /*0c0a*/ 	.byte	0xff
	.zero		1


	//   ....[157]....
        /*0c0c*/ 	.word	0x00012b30
        /*0c10*/ 	.word	0x00000000
        /*0c14*/ 	.word	0x00003838
        /*0c18*/ 	.short	0x010a
        /*0c1a*/ 	.byte	0xff
	.zero		1


	//   ....[158]....
        /*0c1c*/ 	.word	0x00012b90
        /*0c20*/ 	.word	0x00000000
        /*0c24*/ 	.word	0x00003838
        /*0c28*/ 	.short	0x010a
        /*0c2a*/ 	.byte	0xff
	.zero		1


	//   ....[159]....
        /*0c2c*/ 	.word	0x00012bf0
        /*0c30*/ 	.word	0x00000000
        /*0c34*/ 	.word	0x00003838
        /*0c38*/ 	.short	0x010a
        /*0c3a*/ 	.byte	0xff
	.zero		1


	//   ....[160]....
        /*0c3c*/ 	.word	0x00012c50
        /*0c40*/ 	.word	0x00000000
        /*0c44*/ 	.word	0x00003838
        /*0c48*/ 	.short	0x010a
        /*0c4a*/ 	.byte	0xff
	.zero		1


	//   ....[161]....
        /*0c4c*/ 	.word	0x00012cb0
        /*0c50*/ 	.word	0x00000000
        /*0c54*/ 	.word	0x00003838
        /*0c58*/ 	.short	0x010a
        /*0c5a*/ 	.byte	0xff
	.zero		1


	//   ....[162]....
        /*0c5c*/ 	.word	0x00012d10
        /*0c60*/ 	.word	0x00000000
        /*0c64*/ 	.word	0x000038b0
        /*0c68*/ 	.short	0x010a
        /*0c6a*/ 	.byte	0xff
	.zero		1


	//   ....[163]....
        /*0c6c*/ 	.word	0x00012d70
        /*0c70*/ 	.word	0x00000000
        /*0c74*/ 	.word	0x000038b8
        /*0c78*/ 	.short	0x010a
        /*0c7a*/ 	.byte	0xff
	.zero		1


	//----- nvinfo : EIATTR_NUM_MBARRIERS
	.align		4
.L_64:
        /*0c7c*/ 	.byte	0x03, 0x38
        /*0c7e*/ 	.short	0x001c


	//----- nvinfo : EIATTR_EXIT_INSTR_OFFSETS
	.align		4
        /*0c80*/ 	.byte	0x04, 0x1c
        /*0c82*/ 	.short	(.L_66 - .L_65)


	//   ....[0]....
.L_65:
        /*0c84*/ 	.word	0x000017d0


	//   ....[1]....
        /*0c88*/ 	.word	0x00001a50


	//   ....[2]....
        /*0c8c*/ 	.word	0x000032b0


	//   ....[3]....
        /*0c90*/ 	.word	0x000032f0


	//   ....[4]....
        /*0c94*/ 	.word	0x00003370


	//   ....[5]....
        /*0c98*/ 	.word	0x00006460


	//   ....[6]....
        /*0c9c*/ 	.word	0x00008d80


	//   ....[7]....
        /*0ca0*/ 	.word	0x00008e20


	//   ....[8]....
        /*0ca4*/ 	.word	0x0000f1f0


	//   ....[9]....
        /*0ca8*/ 	.word	0x0000f280


	//   ....[10]....
        /*0cac*/ 	.word	0x0000f320


	//   ....[11]....
        /*0cb0*/ 	.word	0x0000fc70


	//   ....[12]....
        /*0cb4*/ 	.word	0x00010d60


	//   ....[13]....
        /*0cb8*/ 	.word	0x000111a0


	//   ....[14]....
        /*0cbc*/ 	.word	0x00011210


	//   ....[15]....
        /*0cc0*/ 	.word	0x000118d0


	//----- nvinfo : EIATTR_INDIRECT_BRANCH_TARGETS
	.align		4
.L_66:
        /*0cc4*/ 	.byte	0x04, 0x34
        /*0cc6*/ 	.short	(.L_68 - .L_67)


	//   ....[0]....
.L_67:
        /*0cc8*/ 	.word	.L_x_446@srel
        /*0ccc*/ 	.short	0x0
        /*0cce*/ 	.short	0x0
        /*0cd0*/ 	.word	0x3
        /*0cd4*/ 	.word	.L_x_447@srel
        /*0cd8*/ 	.word	.L_x_448@srel
        /*0cdc*/ 	.word	.L_x_449@srel


	//----- nvinfo : EIATTR_MAX_THREADS
	.align		4
.L_68:
        /*0ce0*/ 	.byte	0x04, 0x05
        /*0ce2*/ 	.short	(.L_70 - .L_69)
.L_69:
        /*0ce4*/ 	.word	0x00000200
        /*0ce8*/ 	.word	0x00000001
        /*0cec*/ 	.word	0x00000001


	//----- nvinfo : EIATTR_CRS_STACK_SIZE
	.align		4
.L_70:
        /*0cf0*/ 	.byte	0x04, 0x1e
        /*0cf2*/ 	.short	(.L_72 - .L_71)
.L_71:
        /*0cf4*/ 	.word	0x00000000


	//----- nvinfo : EIATTR_CBANK_PARAM_SIZE
	.align		4
.L_72:
        /*0cf8*/ 	.byte	0x03, 0x19
        /*0cfa*/ 	.short	0x0600


	//----- nvinfo : EIATTR_PARAM_CBANK
	.align		4
        /*0cfc*/ 	.byte	0x04, 0x0a
        /*0cfe*/ 	.short	(.L_74 - .L_73)
	.align		4
.L_73:
        /*0d00*/ 	.word	index@(.nv.constant0._ZN7cutlass13device_kernelINS_4fmha6kernel36Sm100FmhaFwdKernelTmaWarpspecializedIN4cute5tupleIJiiiNS5_IJNS5_IJiiEEEiEEEEEENS1_10collective38Sm100FmhaFwdMainloopTmaWarpspecializedINS_6half_tEffNS5_IJNS4_1CILi256EEENSC_ILi64EEENSC_ILi16EEEEEENS5_IJiNSC_ILi1EEES7_EEENS5_IJiSH_NS5_IJNS5_IJNSC_ILi0EEEiEEEiEEEEEESM_NS9_10CausalMaskILb1EEENS5_IJNSC_ILi2EEESH_SH_EEENSC_ILb0EEEEENS9_38Sm100FmhaFwdEpilogueTmaWarpspecializedISB_fNS5_IJNSC_ILi128EEESF_SE_EEESI_NS5_IJSH_S7_EEESR_EENS2_23IndividualTileSchedulerENS2_41Sm100FmhaCtxKernelWarpspecializedScheduleEEEEEvNT_6ParamsE)
        /*0d04*/ 	.short	0x0380
        /*0d06*/ 	.short	0x0600


	//----- nvinfo : EIATTR_SW_WAR
	.align		4
.L_74:
        /*0d08*/ 	.byte	0x04, 0x36
        /*0d0a*/ 	.short	(.L_76 - .L_75)
.L_75:
        /*0d0c*/ 	.word	0x00000008
.L_76:


//--------------------- .nv.callgraph             --------------------------
	.section	.nv.callgraph,"",@"SHT_CUDA_CALLGRAPH"
	.align	4
	.sectionentsize	8
	.align		4
        /*0000*/ 	.word	0x00000000
	.align		4
        /*0004*/ 	.word	0xffffffff
	.align		4
        /*0008*/ 	.word	index@(_ZN7cutlass13device_kernelINS_4fmha6kernel36Sm100FmhaFwdKernelTmaWarpspecializedIN4cute5tupleIJiiiNS5_IJNS5_IJiiEEEiEEEEEENS1_10collective38Sm100FmhaFwdMainloopTmaWarpspecializedINS_6half_tEffNS5_IJNS4_1CILi256EEENSC_ILi64EEENSC_ILi16EEEEEENS5_IJiNSC_ILi1EEES7_EEENS5_IJiSH_NS5_IJNS5_IJNSC_ILi0EEEiEEEiEEEEEESM_NS9_10CausalMaskILb1EEENS5_IJNSC_ILi2EEESH_SH_EEENSC_ILb0EEEEENS9_38Sm100FmhaFwdEpilogueTmaWarpspecializedISB_fNS5_IJNSC_ILi128EEESF_SE_EEESI_NS5_IJSH_S7_EEESR_EENS2_23IndividualTileSchedulerENS2_41Sm100FmhaCtxKernelWarpspecializedScheduleEEEEEvNT_6ParamsE)
	.align		4
        /*000c*/ 	.word	index@(__assertfail)
	.align		4
        /*0010*/ 	.word	index@(_ZN7cutlass13device_kernelINS_4fmha6kernel36Sm100FmhaFwdKernelTmaWarpspecializedIN4cute5tupleIJiiiNS5_IJNS5_IJiiEEEiEEEEEENS1_10collective38Sm100FmhaFwdMainloopTmaWarpspecializedINS_6half_tEffNS5_IJNS4_1CILi256EEENSC_ILi64EEENSC_ILi16EEEEEENS5_IJiNSC_ILi1EEES7_EEENS5_IJiSH_NS5_IJNS5_IJNSC_ILi0EEEiEEEiEEEEEESM_NS9_10CausalMaskILb1EEENS5_IJNSC_ILi2EEESH_SH_EEENSC_ILb0EEEEENS9_38Sm100FmhaFwdEpilogueTmaWarpspecializedISB_fNS5_IJNSC_ILi128EEESF_SE_EEESI_NS5_IJSH_S7_EEESR_EENS2_23IndividualTileSchedulerENS2_41Sm100FmhaCtxKernelWarpspecializedScheduleEEEEEvNT_6ParamsE)
	.align		4
        /*0014*/ 	.word	index@(vprintf)
	.align		4
        /*0018*/ 	.word	0x00000000
	.align		4
        /*001c*/ 	.word	0xfffffffe
	.align		4
        /*0020*/ 	.word	0x00000000
	.align		4
        /*0024*/ 	.word	0xfffffffd
	.align		4
        /*0028*/ 	.word	0x00000000
	.align		4
        /*002c*/ 	.word	0xfffffffc


//--------------------- .nv.constant4             --------------------------
	.section	.nv.constant4,"a",@progbits
	.align	8
	.align		8
.nv.constant4:
        /*0000*/ 	.dword	vprintf
	.align		8
        /*0008*/ 	.dword	__assertfail
	.align		8
        /*0010*/ 	.dword	__unnamed_1
	.align		8
        /*0018*/ 	.dword	__unnamed_2
	.align		8
        /*0020*/ 	.dword	__unnamed_3
	.align		8
        /*0028*/ 	.dword	__unnamed_4
	.align		8
        /*0030*/ 	.dword	__unnamed_5
	.align		8
        /*0038*/ 	.dword	__unnamed_6
	.align		8
        /*0040*/ 	.dword	__unnamed_7
	.align		8
        /*0048*/ 	.dword	_ZN39_INTERNAL_672f3914_4_k_cu_d97309c8_33314cuda3std3__45__cpo5beginE
	.align		8
        /*0050*/ 	.dword	_ZN39_INTERNAL_672f3914_4_k_cu_d97309c8_33314cuda3std3__45__cpo3endE
	.align		8
        /*0058*/ 	.dword	_ZN39_INTERNAL_672f3914_4_k_cu_d97309c8_33314cuda3std3__45__cpo6cbeginE
	.align		8
        /*0060*/ 	.dword	_ZN39_INTERNAL_672f3914_4_k_cu_d97309c8_33314cuda3std3__45__cpo4cendE
	.align		8
        /*0068*/ 	.dword	_ZN39_INTERNAL_672f3914_4_k_cu_d97309c8_33314cuda3std3__441_GLOBAL__N__672f3914_4_k_cu_d97309c8_33316ignoreE
	.align		8
        /*0070*/ 	.dword	_ZN39_INTERNAL_672f3914_4_k_cu_d97309c8_33314cuda3std3__419piecewise_constructE
	.align		8
        /*0078*/ 	.dword	_ZN39_INTERNAL_672f3914_4_k_cu_d97309c8_33314cuda3std3__48in_placeE
	.align		8
        /*0080*/ 	.dword	_ZN39_INTERNAL_672f3914_4_k_cu_d97309c8_33314cuda3std6ranges3__45__cpo4swapE
	.align		8
        /*0088*/ 	.dword	_ZN39_INTERNAL_672f3914_4_k_cu_d97309c8_33314cuda3std6ranges3__45__cpo9iter_moveE
	.align		8
        /*0090*/ 	.dword	_ZN39_INTERNAL_672f3914_4_k_cu_d97309c8_33314cute7productE
	.align		8
        /*0098*/ 	.dword	_ZN39_INTERNAL_672f3914_4_k_cu_d97309c8_33314cute1_E
	.align		8
        /*00a0*/ 	.dword	$str$22
	.align		8
        /*00a8*/ 	.dword	$str$23
	.align		8
        /*00b0*/ 	.dword	$str$26
	.align		8
        /*00b8*/ 	.dword	$str$27
	.align		8
        /*00c0*/ 	.dword	$str$28
	.align		8
        /*00c8*/ 	.dword	$str$29
	.align		8
        /*00d0*/ 	.dword	$str$30
	.align		8
        /*00d8*/ 	.dword	$str$31
	.align		8
        /*00e0*/ 	.dword	$str$32
	.align		8
        /*00e8*/ 	.dword	$str$33
	.align		8
        /*00f0*/ 	.dword	$str$34
	.align		8
        /*00f8*/ 	.dword	$str$35
	.align		8
        /*0100*/ 	.dword	$str$36
	.align		8
        /*0108*/ 	.dword	$str$37


//--------------------- .nv.constant2._ZN7cutlass13device_kernelINS_4fmha6kernel36Sm100FmhaFwdKernelTmaWarpspecializedIN4cute5tupleIJiiiNS5_IJNS5_IJiiEEEiEEEEEENS1_10collective38Sm100FmhaFwdMainloopTmaWarpspecializedINS_6half_tEffNS5_IJNS4_1CILi256EEENSC_ILi64EEENSC_ILi16EEEEEENS5_IJiNSC_ILi1EEES7_EEENS5_IJiSH_NS5_IJNS5_IJNSC_ILi0EEEiEEEiEEEEEESM_NS9_10CausalMaskILb1EEENS5_IJNSC_ILi2EEESH_SH_EEENSC_ILb0EEEEENS9_38Sm100FmhaFwdEpilogueTmaWarpspecializedISB_fNS5_IJNSC_ILi128EEESF_SE_EEESI_NS5_IJSH_S7_EEESR_EENS2_23IndividualTileSchedulerENS2_41Sm100FmhaCtxKernelWarpspecializedScheduleEEEEEvNT_6ParamsE --------------------------
	.section	.nv.constant2._ZN7cutlass13device_kernelINS_4fmha6kernel36Sm100FmhaFwdKernelTmaWarpspecializedIN4cute5tupleIJiiiNS5_IJNS5_IJiiEEEiEEEEEENS1_10collective38Sm100FmhaFwdMainloopTmaWarpspecializedINS_6half_tEffNS5_IJNS4_1CILi256EEENSC_ILi64EEENSC_ILi16EEEEEENS5_IJiNSC_ILi1EEES7_EEENS5_IJiSH_NS5_IJNS5_IJNSC_ILi0EEEiEEEiEEEEEESM_NS9_10CausalMaskILb1EEENS5_IJNSC_ILi2EEESH_SH_EEENSC_ILb0EEEEENS9_38Sm100FmhaFwdEpilogueTmaWarpspecializedISB_fNS5_IJNSC_ILi128EEESF_SE_EEESI_NS5_IJSH_S7_EEESR_EENS2_23IndividualTileSchedulerENS2_41Sm100FmhaCtxKernelWarpspecializedScheduleEEEEEvNT_6ParamsE,"a",@progbits
	.sectionflags	@""
	.align	4
.nv.constant2._ZN7cutlass13device_kernelINS_4fmha6kernel36Sm100FmhaFwdKernelTmaWarpspecializedIN4cute5tupleIJiiiNS5_IJNS5_IJiiEEEiEEEEEENS1_10collective38Sm100FmhaFwdMainloopTmaWarpspecializedINS_6half_tEffNS5_IJNS4_1CILi256EEENSC_ILi64EEENSC_ILi16EEEEEENS5_IJiNSC_ILi1EEES7_EEENS5_IJiSH_NS5_IJNS5_IJNSC_ILi0EEEiEEEiEEEEEESM_NS9_10CausalMaskILb1EEENS5_IJNSC_ILi2EEESH_SH_EEENSC_ILb0EEEEENS9_38Sm100FmhaFwdEpilogueTmaWarpspecializedISB_fNS5_IJNSC_ILi128EEESF_SE_EEESI_NS5_IJSH_S7_EEESR_EENS2_23IndividualTileSchedulerENS2_41Sm100FmhaCtxKernelWarpspecializedScheduleEEEEEvNT_6ParamsE:
        /*0000*/ 	.byte	0x90, 0xf2, 0x00, 0x00, 0xb0, 0x11, 0x01, 0x00, 0x60, 0xf2, 0x00, 0x00


//--------------------- .text._ZN7cutlass13device_kernelINS_4fmha6kernel36Sm100FmhaFwdKernelTmaWarpspecializedIN4cute5tupleIJiiiNS5_IJNS5_IJiiEEEiEEEEEENS1_10collective38Sm100FmhaFwdMainloopTmaWarpspecializedINS_6half_tEffNS5_IJNS4_1CILi256EEENSC_ILi64EEENSC_ILi16EEEEEENS5_IJiNSC_ILi1EEES7_EEENS5_IJiSH_NS5_IJNS5_IJNSC_ILi0EEEiEEEiEEEEEESM_NS9_10CausalMaskILb1EEENS5_IJNSC_ILi2EEESH_SH_EEENSC_ILb0EEEEENS9_38Sm100FmhaFwdEpilogueTmaWarpspecializedISB_fNS5_IJNSC_ILi128EEESF_SE_EEESI_NS5_IJSH_S7_EEESR_EENS2_23IndividualTileSchedulerENS2_41Sm100FmhaCtxKernelWarpspecializedScheduleEEEEEvNT_6ParamsE --------------------------
	.section	.text._ZN7cutlass13device_kernelINS_4fmha6kernel36Sm100FmhaFwdKernelTmaWarpspecializedIN4cute5tupleIJiiiNS5_IJNS5_IJiiEEEiEEEEEENS1_10collective38Sm100FmhaFwdMainloopTmaWarpspecializedINS_6half_tEffNS5_IJNS4_1CILi256EEENSC_ILi64EEENSC_ILi16EEEEEENS5_IJiNSC_ILi1EEES7_EEENS5_IJiSH_NS5_IJNS5_IJNSC_ILi0EEEiEEEiEEEEEESM_NS9_10CausalMaskILb1EEENS5_IJNSC_ILi2EEESH_SH_EEENSC_ILb0EEEEENS9_38Sm100FmhaFwdEpilogueTmaWarpspecializedISB_fNS5_IJNSC_ILi128EEESF_SE_EEESI_NS5_IJSH_S7_EEESR_EENS2_23IndividualTileSchedulerENS2_41Sm100FmhaCtxKernelWarpspecializedScheduleEEEEEvNT_6ParamsE,"ax",@progbits
	.align	128
.text._ZN7cutlass13device_kernelINS_4fmha6kernel36Sm100FmhaFwdKernelTmaWarpspecializedIN4cute5tupleIJiiiNS5_IJNS5_IJiiEEEiEEEEEENS1_10collective38Sm100FmhaFwdMainloopTmaWarpspecializedINS_6half_tEffNS5_IJNS4_1CILi256EEENSC_ILi64EEENSC_ILi16EEEEEENS5_IJiNSC_ILi1EEES7_EEENS5_IJiSH_NS5_IJNS5_IJNSC_ILi0EEEiEEEiEEEEEESM_NS9_10CausalMaskILb1EEENS5_IJNSC_ILi2EEESH_SH_EEENSC_ILb0EEEEENS9_38Sm100FmhaFwdEpilogueTmaWarpspecializedISB_fNS5_IJNSC_ILi128EEESF_SE_EEESI_NS5_IJSH_S7_EEESR_EENS2_23IndividualTileSchedulerENS2_41Sm100FmhaCtxKernelWarpspecializedScheduleEEEEEvNT_6ParamsE:
        .type           _ZN7cutlass13device_kernelINS_4fmha6kernel36Sm100FmhaFwdKernelTmaWarpspecializedIN4cute5tupleIJiiiNS5_IJNS5_IJiiEEEiEEEEEENS1_10collective38Sm100FmhaFwdMainloopTmaWarpspecializedINS_6half_tEffNS5_IJNS4_1CILi256EEENSC_ILi64EEENSC_ILi16EEEEEENS5_IJiNSC_ILi1EEES7_EEENS5_IJiSH_NS5_IJNS5_IJNSC_ILi0EEEiEEEiEEEEEESM_NS9_10CausalMaskILb1EEENS5_IJNSC_ILi2EEESH_SH_EEENSC_ILb0EEEEENS9_38Sm100FmhaFwdEpilogueTmaWarpspecializedISB_fNS5_IJNSC_ILi128EEESF_SE_EEESI_NS5_IJSH_S7_EEESR_EENS2_23IndividualTileSchedulerENS2_41Sm100FmhaCtxKernelWarpspecializedScheduleEEEEEvNT_6ParamsE,@function
        .size           _ZN7cutlass13device_kernelINS_4fmha6kernel36Sm100FmhaFwdKernelTmaWarpspecializedIN4cute5tupleIJiiiNS5_IJNS5_IJiiEEEiEEEEEENS1_10collective38Sm100FmhaFwdMainloopTmaWarpspecializedINS_6half_tEffNS5_IJNS4_1CILi256EEENSC_ILi64EEENSC_ILi16EEEEEENS5_IJiNSC_ILi1EEES7_EEENS5_IJiSH_NS5_IJNS5_IJNSC_ILi0EEEiEEEiEEEEEESM_NS9_10CausalMaskILb1EEENS5_IJNSC_ILi2EEESH_SH_EEENSC_ILb0EEEEENS9_38Sm100FmhaFwdEpilogueTmaWarpspecializedISB_fNS5_IJNSC_ILi128EEESF_SE_EEESI_NS5_IJSH_S7_EEESR_EENS2_23IndividualTileSchedulerENS2_41Sm100FmhaCtxKernelWarpspecializedScheduleEEEEEvNT_6ParamsE,(.L_x_450 - _ZN7cutlass13device_kernelINS_4fmha6kernel36Sm100FmhaFwdKernelTmaWarpspecializedIN4cute5tupleIJiiiNS5_IJNS5_IJiiEEEiEEEEEENS1_10collective38Sm100FmhaFwdMainloopTmaWarpspecializedINS_6half_tEffNS5_IJNS4_1CILi256EEENSC_ILi64EEENSC_ILi16EEEEEENS5_IJiNSC_ILi1EEES7_EEENS5_IJiSH_NS5_IJNS5_IJNSC_ILi0EEEiEEEiEEEEEESM_NS9_10CausalMaskILb1EEENS5_IJNSC_ILi2EEESH_SH_EEENSC_ILb0EEEEENS9_38Sm100FmhaFwdEpilogueTmaWarpspecializedISB_fNS5_IJNSC_ILi128EEESF_SE_EEESI_NS5_IJSH_S7_EEESR_EENS2_23IndividualTileSchedulerENS2_41Sm100FmhaCtxKernelWarpspecializedScheduleEEEEEvNT_6ParamsE)
        .other          _ZN7cutlass13device_kernelINS_4fmha6kernel36Sm100FmhaFwdKernelTmaWarpspecializedIN4cute5tupleIJiiiNS5_IJNS5_IJiiEEEiEEEEEENS1_10collective38Sm100FmhaFwdMainloopTmaWarpspecializedINS_6half_tEffNS5_IJNS4_1CILi256EEENSC_ILi64EEENSC_ILi16EEEEEENS5_IJiNSC_ILi1EEES7_EEENS5_IJiSH_NS5_IJNS5_IJNSC_ILi0EEEiEEEiEEEEEESM_NS9_10CausalMaskILb1EEENS5_IJNSC_ILi2EEESH_SH_EEENSC_ILb0EEEEENS9_38Sm100FmhaFwdEpilogueTmaWarpspecializedISB_fNS5_IJNSC_ILi128EEESF_SE_EEESI_NS5_IJSH_S7_EEESR_EENS2_23IndividualTileSchedulerENS2_41Sm100FmhaCtxKernelWarpspecializedScheduleEEEEEvNT_6ParamsE,@"STO_CUDA_ENTRY STV_DEFAULT"
_ZN7cutlass13device_kernelINS_4fmha6kernel36Sm100FmhaFwdKernelTmaWarpspecializedIN4cute5tupleIJiiiNS5_IJNS5_IJiiEEEiEEEEEENS1_10collective38Sm100FmhaFwdMainloopTmaWarpspecializedINS_6half_tEffNS5_IJNS4_1CILi256EEENSC_ILi64EEENSC_ILi16EEEEEENS5_IJiNSC_ILi1EEES7_EEENS5_IJiSH_NS5_IJNS5_IJNSC_ILi0EEEiEEEiEEEEEESM_NS9_10CausalMaskILb1EEENS5_IJNSC_ILi2EEESH_SH_EEENSC_ILb0EEEEENS9_38Sm100FmhaFwdEpilogueTmaWarpspecializedISB_fNS5_IJNSC_ILi128EEESF_SE_EEESI_NS5_IJSH_S7_EEESR_EENS2_23IndividualTileSchedulerENS2_41Sm100FmhaCtxKernelWarpspecializedScheduleEEEEEvNT_6ParamsE:
[----:B------:R-:W1:Y:S02]  /*0000*/  LDC R1, c[0x0][0x37c] ;  /* 0x0000df00ff017b82 */ /* 0x000e640000000800 */
[----:B-1----:R-:W-:-:S04]  /*0010*/  IADD3 R1, PT, PT, R1, -0x18, RZ ;  /* 0xffffffe801017810 */ /* 0x002fc80007ffe0ff */
[----:B------:R-:W-:Y:S01]  /*0020*/  R2UR UR40, R1 ;  /* 0x00000000012872ca */ /* 0x000fe200000e0000 */
[----:B------:R-:W1:Y:S01]  /*0030*/  S2R R16, SR_TID.X ;  /* 0x0000000000107919 */ /* 0x000e620000002100 */
[----:B------:R-:W2:Y:S01]  /*0040*/  LDCU UR4, c[0x0][0x2f8] ;  /* 0x00005f00ff0477ac */ /* 0x000ea20008000800 */
[----:B------:R-:W3:Y:S01]  /*0050*/  LDCU UR39, c[0x0][0x2fc] ;  /* 0x00005f80ff2777ac */ /* 0x000ee20008000800 */
[----:B------:R-:W-:Y:S02]  /*0060*/  UPLOP3.LUT UP3, UPT, UPT, UPT, UPT, 0x40, 0x4 ;  /* 0x000000000004789c */ /* 0x000fe40003f6e870 */
[----:B------:R-:W-:Y:S02]  /*0070*/  UPLOP3.LUT UP1, UPT, UPT, UPT, UPT, 0x80, 0x8 ;  /* 0x000000000008789c */ /* 0x000fe40003f2f070 */
[----:B------:R-:W-:Y:S02]  /*0080*/  UPLOP3.LUT UP0, UPT, UPT, UPT, UPT, 0x40, 0x4 ;  /* 0x000000000004789c */ /* 0x000fe40003f0e870 */
[----:B------:R-:W-:-:S02]  /*0090*/  UPLOP3.LUT UP6, UPT, UPT, UPT, UPT, 0x40, 0x4 ;  /* 0x000000000004789c */ /* 0x000fc40003fce870 */
[----:B------:R-:W-:Y:S02]  /*00a0*/  UPLOP3.LUT UP5, UPT, UPT, UPT, UPT, 0x40, 0x4 ;  /* 0x000000000004789c */ /* 0x000fe40003fae870 */
[----:B--2---:R-:W-:Y:S02]  /*00b0*/  UIADD3 UR40, UP2, UPT, UR40, UR4, URZ ;  /* 0x0000000428287290 */ /* 0x004fe4000ff5e0ff */
[----:B------:R-:W-:Y:S02]  /*00c0*/  UP2UR UR38, UPR, URZ, 0x8 ;  /* 0x00000008ff267883 */ /* 0x000fe40008000000 */
[----:B---3--:R-:W-:Y:S02]  /*00d0*/  UIADD3.X UR39, UPT, UPT, URZ, UR39, URZ, UP2, !UPT ;  /* 0x00000027ff277290 */ /* 0x008fe400097fe4ff */
[----:B------:R-:W-:Y:S02]  /*00e0*/  UPLOP3.LUT UP2, UPT, UPT, UPT, UPT, 0x80, 0x8 ;  /* 0x000000000008789c */ /* 0x000fe40003f4f070 */
[----:B------:R-:W-:-:S02]  /*00f0*/  UPLOP3.LUT UP4, UPT, UPT, UPT, UPT, 0x40, 0x4 ;  /* 0x000000000004789c */ /* 0x000fc40003f8e870 */
[----:B------:R-:W-:Y:S01]  /*0100*/  UP2UR UR62, UPR, URZ, 0x4 ;  /* 0x00000004ff3e7883 */ /* 0x000fe20008000000 */
[----:B-1----:R-:W-:-:S05]  /*0110*/  SHF.R.U32.HI R18, RZ, 0x5, R16 ;  /* 0x00000005ff127819 */ /* 0x002fca0000011610 */
[----:B------:R-:W1:Y:S02]  /*0120*/  SHFL.IDX PT, R0, R18, RZ, 0x1f ;  /* 0x00001fff12007589 */ /* 0x000e6400000e0000 */
[----:B-1----:R-:W-:-:S04]  /*0130*/  SHF.R.S32.HI R3, RZ, 0x1f, R0 ;  /* 0x0000001fff037819 */ /* 0x002fc80000011400 */
[----:B------:R-:W-:-:S04]  /*0140*/  LEA.HI R2, R3, R0, RZ, 0x2 ;  /* 0x0000000003027211 */ /* 0x000fc800078f10ff */
[----:B------:R-:W-:-:S04]  /*0150*/  SHF.R.S32.HI R2, RZ, 0x2, R2 ;  /* 0x00000002ff027819 */ /* 0x000fc80000011402 */
[----:B------:R-:W-:-:S13]  /*0160*/  ISETP.NE.AND P0, PT, R2, RZ, PT ;  /* 0x000000ff0200720c */ /* 0x000fda0003f05270 */
[----:B------:R-:W-:Y:S05]  /*0170*/  @!P0 BRA `(.L_x_0) ;  /* 0x0000000400248947 */ /* 0x000fea0003800000 */
[----:B------:R-:W-:-:S13]  /*0180*/  ISETP.NE.AND P0, PT, R2, 0x2, PT ;  /* 0x000000020200780c */ /* 0x000fda0003f05270 */
[----:B------:R-:W-:Y:S05]  /*0190*/  @!P0 BRA `(.L_x_1) ;  /* 0x0000000000f48947 */ /* 0x000fea0003800000 */
[----:B------:R-:W-:-:S13]  /*01a0*/  ISETP.NE.AND P0, PT, R2, 0x1, PT ;  /* 0x000000010200780c */ /* 0x000fda0003f05270 */
[----:B------:R-:W-:Y:S05]  /*01b0*/  @P0 BRA `(.L_x_2) ;  /* 0x00000000002c0947 */ /* 0x000fea0003800000 */
[----:B------:R-:W-:Y:S01]  /*01c0*/  HFMA2 R2, -RZ, RZ, 0, 5.9604644775390625e-08 ;  /* 0x00000001ff027431 */ /* 0x000fe200000001ff */
[----:B------:R-:W-:Y:S02]  /*01d0*/  UPLOP3.LUT UP3, UPT, UPT, UPT, UPT, 0x40, 0x4 ;  /* 0x000000000004789c */ /* 0x000fe40003f6e870 */
[----:B------:R-:W-:Y:S02]  /*01e0*/  UPLOP3.LUT UP2, UPT, UPT, UPT, UPT, 0x40, 0x4 ;  /* 0x000000000004789c */ /* 0x000fe40003f4e870 */
[----:B------:R-:W-:Y:S02]  /*01f0*/  UPLOP3.LUT UP1, UPT, UPT, UPT, UPT, 0x80, 0x8 ;  /* 0x000000000008789c */ /* 0x000fe40003f2f070 */
[----:B------:R-:W-:Y:S02]  /*0200*/  UPLOP3.LUT UP0, UPT, UPT, UPT, UPT, 0x40, 0x4 ;  /* 0x000000000004789c */ /* 0x000fe40003f0e870 */
[----:B------:R-:W-:Y:S02]  /*0210*/  UPLOP3.LUT UP6, UPT, UPT, UPT, UPT, 0x40, 0x4 ;  /* 0x000000000004789c */ /* 0x000fe40003fce870 */
[----:B------:R-:W-:-:S02]  /*0220*/  UPLOP3.LUT UP5, UPT, UPT, UPT, UPT, 0x40, 0x4 ;  /* 0x000000000004789c */ /* 0x000fc40003fae870 */
[----:B------:R-:W-:Y:S02]  /*0230*/  UPLOP3.LUT UP4, UPT, UPT, UPT, UPT, 0x80, 0x8 ;  /* 0x000000000008789c */ /* 0x000fe40003f8f070 */
[----:B------:R-:W-:Y:S02]  /*0240*/  UP2UR UR38, UPR, URZ, 0x8 ;  /* 0x00000008ff267883 */ /* 0x000fe40008000000 */
[----:B------:R-:W-:Y:S01]  /*0250*/  UP2UR UR62, UPR, URZ, 0x4 ;  /* 0x00000004ff3e7883 */ /* 0x000fe20008000000 */
[----:B------:R-:W-:Y:S11]  /*0260*/  BRA `(.L_x_0) ;  /* 0x0000000000e87947 */ /* 0x000ff60003800000 */
.L_x_2:
[----:B------:R-:W-:Y:S01]  /*0270*/  ISETP.NE.AND P0, PT, R0, 0xc, PT ;  /* 0x0000000c0000780c */ /* 0x000fe20003f05270 */
[----:B------:R-:W-:Y:S01]  /*0280*/  UPLOP3.LUT UP2, UPT, UPT, UPT, UPT, 0x40, 0x4 ;  /* 0x000000000004789c */ /* 0x000fe20003f4e870 */
[----:B------:R-:W-:Y:S01]  /*0290*/  HFMA2 R2, -RZ, RZ, 0, 1.78813934326171875e-07 ;  /* 0x00000003ff027431 */ /* 0x000fe200000001ff */
[----:B------:R-:W-:Y:S02]  /*02a0*/  UPLOP3.LUT UP1, UPT, UPT, UPT, UPT, 0x80, 0x8 ;  /* 0x000000000008789c */ /* 0x000fe40003f2f070 */
[----:B------:R-:W-:Y:S02]  /*02b0*/  UP2UR UR38, UPR, URZ, 0x4 ;  /* 0x00000004ff267883 */ /* 0x000fe40008000000 */
[----:B------:R-:W-:Y:S02]  /*02c0*/  UPLOP3.LUT UP2, UPT, UPT, UPT, UPT, 0x40, 0x4 ;  /* 0x000000000004789c */ /* 0x000fe40003f4e870 */
[----:B------:R-:W-:Y:S02]  /*02d0*/  UPLOP3.LUT UP0, UPT, UPT, UPT, UPT, 0x40, 0x4 ;  /* 0x000000000004789c */ /* 0x000fe40003f0e870 */
[----:B------:R-:W-:-:S02]  /*02e0*/  UPLOP3.LUT UP6, UPT, UPT, UPT, UPT, 0x40, 0x4 ;  /* 0x000000000004789c */ /* 0x000fc40003fce870 */
[----:B------:R-:W-:Y:S02]  /*02f0*/  UPLOP3.LUT UP5, UPT, UPT, UPT, UPT, 0x80, 0x8 ;  /* 0x000000000008789c */ /* 0x000fe40003faf070 */
[----:B------:R-:W-:Y:S02]  /*0300*/  UPLOP3.LUT UP4, UPT, UPT, UPT, UPT, 0x40, 0x4 ;  /* 0x000000000004789c */ /* 0x000fe40003f8e870 */
[----:B------:R-:W-:Y:S01]  /*0310*/  UP2UR UR62, UPR, URZ, 0x4 ;  /* 0x00000004ff3e7883 */ /* 0x000fe20008000000 */
[----:B------:R-:W-:Y:S11]  /*0320*/  @!P0 BRA `(.L_x_0) ;  /* 0x0000000000b88947 */ /* 0x000ff60003800000 */
[----:B------:R-:W-:-:S13]  /*0330*/  ISETP.NE.AND P0, PT, R0, 0xe, PT ;  /* 0x0000000e0000780c */ /* 0x000fda0003f05270 */
[----:B------:R-:W-:Y:S05]  /*0340*/  @!P0 BRA `(.L_x_3) ;  /* 0x00000000005c8947 */ /* 0x000fea0003800000 */
[----:B------:R-:W-:-:S13]  /*0350*/  ISETP.NE.AND P0, PT, R0, 0xd, PT ;  /* 0x0000000d0000780c */ /* 0x000fda0003f05270 */
[----:B------:R-:W-:Y:S05]  /*0360*/  @P0 BRA `(.L_x_4) ;  /* 0x00000000002c0947 */ /* 0x000fea0003800000 */
[----:B------:R-:W-:Y:S01]  /*0370*/  HFMA2 R2, -RZ, RZ, 0, 2.384185791015625e-07 ;  /* 0x00000004ff027431 */ /* 0x000fe200000001ff */
        /* <DEDUP_REMOVED lines=10> */
.L_x_4:
[----:B------:R-:W-:Y:S01]  /*0420*/  HFMA2 R2, -RZ, RZ, 0, 3.5762786865234375e-07 ;  /* 0x00000006ff027431 */ /* 0x000fe200000001ff */
[----:B------:R-:W-:Y:S02]  /*0430*/  UPLOP3.LUT UP3, UPT, UPT, UPT, UPT, 0x40, 0x4 ;  /* 0x000000000004789c */ /* 0x000fe40003f6e870 */
[----:B------:R-:W-:Y:S02]  /*0440*/  UPLOP3.LUT UP2, UPT, UPT, UPT, UPT, 0x40, 0x4 ;  /* 0x000000000004789c */ /* 0x000fe40003f4e870 */
[----:B------:R-:W-:Y:S02]  /*0450*/  UPLOP3.LUT UP0, UPT, UPT, UPT, UPT, 0x40, 0x4 ;  /* 0x000000000004789c */ /* 0x000fe40003f0e870 */
[----:B------:R-:W-:Y:S02]  /*0460*/  UPLOP3.LUT UP6, UPT, UPT, UPT, UPT, 0x40, 0x4 ;  /* 0x000000000004789c */ /* 0x000fe40003fce870 */
[----:B------:R-:W-:Y:S02]  /*0470*/  UPLOP3.LUT UP5, UPT, UPT, UPT, UPT, 0x40, 0x4 ;  /* 0x000000000004789c */ /* 0x000fe40003fae870 */
[----:B------:R-:W-:-:S02]  /*0480*/  UPLOP3.LUT UP4, UPT, UPT, UPT, UPT, 0x40, 0x4 ;  /* 0x000000000004789c */ /* 0x000fc40003f8e870 */
[----:B------:R-:W-:Y:S02]  /*0490*/  UP2UR UR38, UPR, URZ, 0x8 ;  /* 0x00000008ff267883 */ /* 0x000fe40008000000 */
[----:B------:R-:W-:Y:S01]  /*04a0*/  UP2UR UR62, UPR, URZ, 0x4 ;  /* 0x00000004ff3e7883 */ /* 0x000fe20008000000 */
[----:B------:R-:W-:Y:S11]  /*04b0*/  BRA `(.L_x_0) ;  /* 0x0000000000547947 */ /* 0x000ff60003800000 */
.L_x_3:
[----:B------:R-:W-:Y:S01]  /*04c0*/  HFMA2 R2, -RZ, RZ, 0, 2.98023223876953125e-07 ;  /* 0x00000005ff027431 */ /* 0x000fe200000001ff */
        /* <DEDUP_REMOVED lines=10> */
.L_x_1:
[----:B------:R-:W-:Y:S01]  /*0570*/  HFMA2 R2, -RZ, RZ, 0, 1.1920928955078125e-07 ;  /* 0x00000002ff027431 */ /* 0x000fe200000001ff */
        /* <DEDUP_REMOVED lines=8> */
[----:B------:R-:W-:-:S12]  /*0600*/  UP2UR UR62, UPR, URZ, 0x4 ;  /* 0x00000004ff3e7883 */ /* 0x000fd80008000000 */
.L_x_0:
[----:B------:R-:W-:Y:S01]  /*0610*/  ELECT P0, URZ, PT ;  /* 0x0000000000ff782f */ /* 0x000fe20003800000 */
[----:B------:R-:W-:Y:S03]  /*0620*/  BSSY.RECONVERGENT B0, `(.L_x_5) ;  /* 0x000000f000007945 */ /* 0x000fe60003800200 */
[----:B------:R-:W-:Y:S02]  /*0630*/  PLOP3.LUT P2, PT, P0, PT, UP0, 0x5d, 0xd5 ;  /* 0x0000000000d5781c */ /* 0x000fe4000074eb0d */
[----:B------:R-:W-:-:S11]  /*0640*/  PLOP3.LUT P1, PT, P0, PT, UP6, 0x5d, 0xd5 ;  /* 0x0000000000d5781c */ /* 0x000fd6000072eb6d */
[----:B------:R-:W-:Y:S05]  /*0650*/  @P2 BRA `(.L_x_6) ;  /* 0x00000000002c2947 */ /* 0x000fea0003800000 */
[----:B------:R-:W1:Y:S02]  /*0660*/  LDCU.64 UR4, c[0x0][0x348] ;  /* 0x00006900ff0477ac */ /* 0x000e640008000a00 */
[----:B-1----:R-:W-:-:S04]  /*0670*/  UIADD3 UR8, UP0, UPT, UR4, 0x80, URZ ;  /* 0x0000008004087890 */ /* 0x002fc8000ff1e0ff */
[----:B------:R-:W-:Y:S02]  /*0680*/  UIADD3.X UR9, UPT, UPT, URZ, UR5, URZ, UP0, !UPT ;  /* 0x00000005ff097290 */ /* 0x000fe400087fe4ff */
[----:B------:R-:W-:-:S04]  /*0690*/  UIADD3 UR6, UP0, UPT, UR4, 0x180, URZ ;  /* 0x0000018004067890 */ /* 0x000fc8000ff1e0ff */
[----:B------:R-:W-:Y:S02]  /*06a0*/  UIADD3.X UR7, UPT, UPT, URZ, UR5, URZ, UP0, !UPT ;  /* 0x00000005ff077290 */ /* 0x000fe400087fe4ff */
[----:B------:R-:W-:Y:S01]  /*06b0*/  UIADD3 UR4, UP0, UPT, UR4, 0x280, URZ ;  /* 0x0000028004047890 */ /* 0x000fe2000ff1e0ff */
[----:B------:R1:W-:Y:S03]  /*06c0*/  UTMACCTL.PF [UR8] ;  /* 0x00000000080079b9 */ /* 0x0003e60008040000 */
[----:B------:R-:W-:-:S03]  /*06d0*/  UIADD3.X UR5, UPT, UPT, URZ, UR5, URZ, UP0, !UPT ;  /* 0x00000005ff057290 */ /* 0x000fc600087fe4ff */
[----:B------:R1:W-:Y:S06]  /*06e0*/  UTMACCTL.PF [UR6] ;  /* 0x00000000060079b9 */ /* 0x0003ec0008040000 */
[----:B------:R1:W-:Y:S02]  /*06f0*/  UTMACCTL.PF [UR4] ;  /* 0x00000000040079b9 */ /* 0x0003e40008040000 */
[----:B-1----:R-:W-:Y:S01]  /*0700*/  NOP ;  /* 0x0000000000007918 */ /* 0x002fe20000000000 */
.L_x_6:
[----:B------:R-:W-:Y:S05]  /*0710*/  BSYNC.RECONVERGENT B0 ;  /* 0x0000000000007941 */ /* 0x000fea0003800200 */
.L_x_5:
[----:B------:R-:W-:Y:S04]  /*0720*/  BSSY.RECONVERGENT B0, `(.L_x_7) ;  /* 0x000001b000007945 */ /* 0x000fe80003800200 */
[----:B------:R-:W-:Y:S05]  /*0730*/  @P1 BRA `(.L_x_8) ;  /* 0x0000000000241947 */ /* 0x000fea0003800000 */
[----:B------:R-:W1:Y:S01]  /*0740*/  LDCU.64 UR4, c[0x0][0x348] ;  /* 0x00006900ff0477ac */ /* 0x000e620008000a00 */
[----:B------:R-:W-:Y:S02]  /*0750*/  PLOP3.LUT P6, PT, PT, PT, PT, 0x80, 0x8 ;  /* 0x000000000008781c */ /* 0x000fe40003fcf070 */
[----:B------:R-:W-:Y:S02]  /*0760*/  PLOP3.LUT P5, PT, PT, PT, PT, 0x8, 0x80 ;  /* 0x000000000080781c */ /* 0x000fe40003fae170 */
[----:B------:R-:W-:Y:S02]  /*0770*/  PLOP3.LUT P4, PT, PT, PT, PT, 0x80, 0x8 ;  /* 0x000000000008781c */ /* 0x000fe40003f8f070 */
[----:B------:R-:W-:Y:S01]  /*0780*/  PLOP3.LUT P3, PT, PT, PT, PT, 0x80, 0x8 ;  /* 0x000000000008781c */ /* 0x000fe20003f6f070 */
[----:B-1----:R-:W-:-:S04]  /*0790*/  UIADD3 UR4, UP0, UPT, UR4, 0x400, URZ ;  /* 0x0000040004047890 */ /* 0x002fc8000ff1e0ff */
[----:B------:R-:W-:-:S09]  /*07a0*/  UIADD3.X UR5, UPT, UPT, URZ, UR5, URZ, UP0, !UPT ;  /* 0x00000005ff057290 */ /* 0x000fd200087fe4ff */
[----:B------:R1:W-:Y:S02]  /*07b0*/  UTMACCTL.PF [UR4] ;  /* 0x00000000040079b9 */ /* 0x0003e40008040000 */
[----:B-1----:R-:W-:Y:S05]  /*07c0*/  BRA `(.L_x_9) ;  /* 0x0000000000407947 */ /* 0x002fea0003800000 */
.L_x_8:
[----:B------:R-:W-:-:S13]  /*07d0*/  ISETP.NE.AND P1, PT, R2, 0x3, PT ;  /* 0x000000030200780c */ /* 0x000fda0003f25270 */
[----:B------:R-:W-:Y:S05]  /*07e0*/  @!P1 BRA `(.L_x_10) ;  /* 0x0000000000289947 */ /* 0x000fea0003800000 */
[----:B------:R-:W-:Y:S02]  /*07f0*/  ISETP.NE.AND P1, PT, R2, 0x4, PT ;  /* 0x000000040200780c */ /* 0x000fe40003f25270 */
[----:B------:R-:W-:Y:S02]  /*0800*/  PLOP3.LUT P4, PT, PT, PT, PT, 0x80, 0x8 ;  /* 0x000000000008781c */ /* 0x000fe40003f8f070 */
[----:B------:R-:W-:Y:S02]  /*0810*/  PLOP3.LUT P5, PT, PT, PT, PT, 0x8, 0x80 ;  /* 0x000000000080781c */ /* 0x000fe40003fae170 */
[----:B------:R-:W-:Y:S02]  /*0820*/  PLOP3.LUT P6, PT, PT, PT, PT, 0x80, 0x8 ;  /* 0x000000000008781c */ /* 0x000fe40003fcf070 */
[----:B------:R-:W-:-:S05]  /*0830*/  PLOP3.LUT P3, PT, PT, PT, PT, 0x80, 0x8 ;  /* 0x000000000008781c */ /* 0x000fca0003f6f070 */
[----:B------:R-:W-:Y:S08]  /*0840*/  @P1 BRA `(.L_x_9) ;  /* 0x0000000000201947 */ /* 0x000ff00003800000 */
[----:B------:R-:W-:Y:S02]  /*0850*/  PLOP3.LUT P5, PT, PT, PT, PT, 0x8, 0x80 ;  /* 0x000000000080781c */ /* 0x000fe40003fae170 */
[----:B------:R-:W-:Y:S02]  /*0860*/  PLOP3.LUT P6, PT, PT, PT, PT, 0x8, 0x80 ;  /* 0x000000000080781c */ /* 0x000fe40003fce170 */
[----:B------:R-:W-:Y:S01]  /*0870*/  PLOP3.LUT P3, PT, PT, PT, PT, 0x8, 0x80 ;  /* 0x000000000080781c */ /* 0x000fe20003f6e170 */
[----:B------:R-:W-:-:S12]  /*0880*/  BRA `(.L_x_9) ;  /* 0x0000000000107947 */ /* 0x000fd80003800000 */
.L_x_10:
[----:B------:R-:W-:Y:S02]  /*0890*/  PLOP3.LUT P6, PT, PT, PT, PT, 0x8, 0x80 ;  /* 0x000000000080781c */ /* 0x000fe40003fce170 */
[----:B------:R-:W-:Y:S02]  /*08a0*/  PLOP3.LUT P5, PT, PT, PT, PT, 0x80, 0x8 ;  /* 0x000000000008781c */ /* 0x000fe40003faf070 */
[----:B------:R-:W-:Y:S02]  /*08b0*/  PLOP3.LUT P4, PT, PT, PT, PT, 0x8, 0x80 ;  /* 0x000000000080781c */ /* 0x000fe40003f8e170 */
[----:B------:R-:W-:-:S13]  /*08c0*/  PLOP3.LUT P3, PT, PT, PT, PT, 0x80, 0x8 ;  /* 0x000000000008781c */ /* 0x000fda0003f6f070 */
.L_x_9:
[----:B------:R-:W-:Y:S05]  /*08d0*/  BSYNC.RECONVERGENT B0 ;  /* 0x0000000000007941 */ /* 0x000fea0003800200 */
.L_x_7:
[----:B------:R-:W1:Y:S01]  /*08e0*/  SHFL.IDX PT, R0, R18, RZ, 0x1f ;  /* 0x00001fff12007589 */ /* 0x000e6200000e0000 */
[----:B------:R-:W-:Y:S02]  /*08f0*/  ISETP.NE.AND P1, PT, R2, 0x3, PT ;  /* 0x000000030200780c */ /* 0x000fe40003f25270 */
[----:B------:R-:W-:Y:S02]  /*0900*/  PLOP3.LUT P0, PT, P0, PT, UP1, 0xae, 0xea ;  /* 0x0000000000ea781c */ /* 0x000fe4000070f51e */
[----:B-1----:R-:W-:-:S13]  /*0910*/  ISETP.NE.AND P2, PT, R0, RZ, PT ;  /* 0x000000ff0000720c */ /* 0x002fda0003f45270 */
[----:B------:R-:W-:Y:S05]  /*0920*/  @P2 BRA `(.L_x_11) ;  /* 0x0000000000382947 */ /* 0x000fea0003800000 */
[----:B------:R-:W1:Y:S01]  /*0930*/  S2UR UR5, SR_CgaCtaId ;  /* 0x00000000000579c3 */ /* 0x000e620000008800 */
[----:B------:R-:W-:Y:S01]  /*0940*/  UMOV UR6, 0x400 ;  /* 0x0000040000067882 */ /* 0x000fe20000000000 */
[----:B------:R-:W-:Y:S01]  /*0950*/  UMOV UR4, 0x1 ;  /* 0x0000000100047882 */ /* 0x000fe20000000000 */
[----:B------:R-:W-:Y:S01]  /*0960*/  ELECT P2, URZ, PT ;  /* 0x0000000000ff782f */ /* 0x000fe20003840000 */
[----:B-1----:R-:W-:Y:S02]  /*0970*/  ULEA UR5, UR5, UR6, 0x18 ;  /* 0x0000000605057291 */ /* 0x002fe4000f8ec0ff */
[----:B------:R-:W-:-:S04]  /*0980*/  UIADD3 UR6, UPT, UPT, -UR4, 0x100000, URZ ;  /* 0x0010000004067890 */ /* 0x000fc8000fffe1ff */
[----:B------:R-:W-:Y:S02]  /*0990*/  USHF.L.U32 UR7, UR6, 0xb, URZ ;  /* 0x0000000b06077899 */ /* 0x000fe400080006ff */
[----:B------:R-:W-:Y:S01]  /*09a0*/  USHF.L.U32 UR6, UR6, 0x1, URZ ;  /* 0x0000000106067899 */ /* 0x000fe200080006ff */
[----:B------:R-:W1:Y:S11]  /*09b0*/  FENCE.VIEW.ASYNC.S ;  /* 0x00000000000073c6 */ /* 0x000e760000000000 */
[----:B-1----:R1:W2:Y:S01]  /*09c0*/  SYNCS.EXCH.64 URZ, [UR5+0x3800], UR6 ;  /* 0x0038000605ff75b2 */ /* 0x0022a20008000100 */
[----:B------:R1:W3:Y:S01]  /*09d0*/  SYNCS.EXCH.64 URZ, [UR5+0x3810], UR6 ;  /* 0x0038100605ff75b2 */ /* 0x0002e20008000100 */
[----:B------:R1:W4:Y:S01]  /*09e0*/  SYNCS.EXCH.64 URZ, [UR5+0x3808], UR6 ;  /* 0x0038080605ff75b2 */ /* 0x0003220008000100 */
[----:B------:R1:W5:Y:S01]  /*09f0*/  SYNCS.EXCH.64 URZ, [UR5+0x3818], UR6 ;  /* 0x0038180605ff75b2 */ /* 0x0003620008000100 */
[----:B------:R-:W-:Y:S01]  /*0a00*/  NOP ;  /* 0x0000000000007918 */ /* 0x000fe20000000000 */
.L_x_11:
[----:B------:R-:W-:Y:S01]  /*0a10*/  NOP ;  /* 0x0000000000007918 */ /* 0x000fe20000000000 */
[----:B------:R-:W-:Y:S05]  /*0a20*/  @!P1 BRA `(.L_x_12) ;  /* 0x0000000000289947 */ /* 0x000fea0003800000 */
[----:B------:R-:W-:Y:S01]  /*0a30*/  ISETP.NE.AND P1, PT, R2, 0x4, PT ;  /* 0x000000040200780c */ /* 0x000fe20003f25270 */
[----:B------:R-:W-:Y:S02]  /*0a40*/  UPLOP3.LUT UP3, UPT, UPT, UPT, UPT, 0x80, 0x8 ;  /* 0x000000000008789c */ /* 0x000fe40003f6f070 */
[----:B------:R-:W-:Y:S02]  /*0a50*/  UPLOP3.LUT UP2, UPT, UPT, UPT, UPT, 0x40, 0x4 ;  /* 0x000000000004789c */ /* 0x000fe40003f4e870 */
[----:B------:R-:W-:Y:S02]  /*0a60*/  UPLOP3.LUT UP1, UPT, UPT, UPT, UPT, 0x80, 0x8 ;  /* 0x000000000008789c */ /* 0x000fe40003f2f070 */
[----:B------:R-:W-:-:S06]  /*0a70*/  UPLOP3.LUT UP0, UPT, UPT, UPT, UPT, 0x80, 0x8 ;  /* 0x000000000008789c */ /* 0x000fcc0003f0f070 */
[----:B------:R-:W-:Y:S05]  /*0a80*/  @P1 BRA `(.L_x_13) ;  /* 0x0000000000201947 */ /* 0x000fea0003800000 */
[----:B------:R-:W-:Y:S02]  /*0a90*/  UPLOP3.LUT UP2, UPT, UPT, UPT, UPT, 0x40, 0x4 ;  /* 0x000000000004789c */ /* 0x000fe40003f4e870 */
[----:B------:R-:W-:Y:S02]  /*0aa0*/  UPLOP3.LUT UP3, UPT, UPT, UPT, UPT, 0x40, 0x4 ;  /* 0x000000000004789c */ /* 0x000fe40003f6e870 */
[----:B------:R-:W-:Y:S01]  /*0ab0*/  UPLOP3.LUT UP0, UPT, UPT, UPT, UPT, 0x40, 0x4 ;  /* 0x000000000004789c */ /* 0x000fe20003f0e870 */
[----:B------:R-:W-:Y:S05]  /*0ac0*/  BRA `(.L_x_13) ;  /* 0x0000000000107947 */ /* 0x000fea0003800000 */
.L_x_12:
[----:B------:R-:W-:Y:S02]  /*0ad0*/  UPLOP3.LUT UP3, UPT, UPT, UPT, UPT, 0x40, 0x4 ;  /* 0x000000000004789c */ /* 0x000fe40003f6e870 */
[----:B------:R-:W-:Y:S02]  /*0ae0*/  UPLOP3.LUT UP2, UPT, UPT, UPT, UPT, 0x80, 0x8 ;  /* 0x000000000008789c */ /* 0x000fe40003f4f070 */
[----:B------:R-:W-:Y:S02]  /*0af0*/  UPLOP3.LUT UP1, UPT, UPT, UPT, UPT, 0x40, 0x4 ;  /* 0x000000000004789c */ /* 0x000fe40003f2e870 */
[----:B------:R-:W-:Y:S02]  /*0b00*/  UPLOP3.LUT UP0, UPT, UPT, UPT, UPT, 0x80, 0x8 ;  /* 0x000000000008789c */ /* 0x000fe40003f0f070 */
.L_x_13:
[----:B------:R-:W1:Y:S02]  /*0b10*/  SHFL.IDX PT, R0, R18, RZ, 0x1f ;  /* 0x00001fff12007589 */ /* 0x000e6400000e0000 */
        /* <DEDUP_REMOVED lines=11> */
[----:B-1----:R1:W1:Y:S01]  /*0bd0*/  SYNCS.EXCH.64 URZ, [UR5+0x3820], UR6 ;  /* 0x0038200605ff75b2 */ /* 0x0022620008000100 */
[----:B------:R1:W1:Y:S01]  /*0be0*/  SYNCS.EXCH.64 URZ, [UR5+0x3838], UR6 ;  /* 0x0038380605ff75b2 */ /* 0x0002620008000100 */
[----:B------:R1:W1:Y:S01]  /*0bf0*/  SYNCS.EXCH.64 URZ, [UR5+0x3828], UR6 ;  /* 0x0038280605ff75b2 */ /* 0x0002620008000100 */
[----:B------:R1:W1:Y:S01]  /*0c00*/  SYNCS.EXCH.64 URZ, [UR5+0x3840], UR6 ;  /* 0x0038400605ff75b2 */ /* 0x0002620008000100 */
[----:B------:R1:W1:Y:S01]  /*0c10*/  SYNCS.EXCH.64 URZ, [UR5+0x3830], UR6 ;  /* 0x0038300605ff75b2 */ /* 0x0002620008000100 */
[----:B------:R1:W1:Y:S01]  /*0c20*/  SYNCS.EXCH.64 URZ, [UR5+0x3848], UR6 ;  /* 0x0038480605ff75b2 */ /* 0x0002620008000100 */
[----:B------:R-:W-:Y:S01]  /*0c30*/  NOP ;  /* 0x0000000000007918 */ /* 0x000fe20000000000 */
.L_x_14:
[----:B------:R-:W2:Y:S01]  /*0c40*/  SHFL.IDX PT, R0, R18, RZ, 0x1f ;  /* 0x00001fff12007589 */ /* 0x000ea200000e0000 */
[----:B------:R-:W-:Y:S01]  /*0c50*/  NOP ;  /* 0x0000000000007918 */ /* 0x000fe20000000000 */
[----:B--2---:R-:W-:-:S13]  /*0c60*/  ISETP.NE.AND P1, PT, R0, RZ, PT ;  /* 0x000000ff0000720c */ /* 0x004fda0003f25270 */
[----:B------:R-:W-:Y:S05]  /*0c70*/  @P1 BRA `(.L_x_15) ;  /* 0x0000000000401947 */ /* 0x000fea0003800000 */
[----:B-1----:R-:W1:Y:S01]  /*0c80*/  S2UR UR6, SR_CgaCtaId ;  /* 0x00000000000679c3 */ /* 0x002e620000008800 */
[----:B------:R-:W-:Y:S01]  /*0c90*/  UMOV UR7, 0x400 ;  /* 0x0000040000077882 */ /* 0x000fe20000000000 */
[----:B------:R-:W-:Y:S01]  /*0ca0*/  UMOV UR5, 0x1 ;  /* 0x0000000100057882 */ /* 0x000fe20000000000 */
[----:B------:R-:W-:Y:S01]  /*0cb0*/  UMOV UR4, 0x80 ;  /* 0x0000008000047882 */ /* 0x000fe20000000000 */
[----:B------:R-:W-:-:S04]  /*0cc0*/  UIADD3 UR8, UPT, UPT, -UR5, 0x100000, URZ ;  /* 0x0010000005087890 */ /* 0x000fc8000fffe1ff */
[----:B------:R-:W-:Y:S02]  /*0cd0*/  USHF.L.U32 UR9, UR8, 0xb, URZ ;  /* 0x0000000b08097899 */ /* 0x000fe400080006ff */
[----:B------:R-:W-:Y:S02]  /*0ce0*/  USHF.L.U32 UR8, UR8, 0x1, URZ ;  /* 0x0000000108087899 */ /* 0x000fe400080006ff */
[----:B------:R-:W-:-:S04]  /*0cf0*/  UIADD3 UR4, UPT, UPT, -UR4, 0x100000, URZ ;  /* 0x0010000004047890 */ /* 0x000fc8000fffe1ff */
[----:B------:R-:W-:Y:S02]  /*0d00*/  USHF.L.U32 UR5, UR4, 0xb, URZ ;  /* 0x0000000b04057899 */ /* 0x000fe400080006ff */
[----:B------:R-:W-:Y:S01]  /*0d10*/  USHF.L.U32 UR4, UR4, 0x1, URZ ;  /* 0x0000000104047899 */ /* 0x000fe200080006ff */
[----:B------:R-:W-:Y:S01]  /*0d20*/  ELECT P1, URZ, PT ;  /* 0x0000000000ff782f */ /* 0x000fe20003820000 */
[----:B-1----:R-:W-:Y:S01]  /*0d30*/  ULEA UR6, UR6, UR7, 0x18 ;  /* 0x0000000706067291 */ /* 0x002fe2000f8ec0ff */
[----:B------:R-:W1:Y:S11]  /*0d40*/  FENCE.VIEW.ASYNC.S ;  /* 0x00000000000073c6 */ /* 0x000e760000000000 */
[----:B-1----:R2:W1:Y:S01]  /*0d50*/  SYNCS.EXCH.64 URZ, [UR6+0x3850], UR8 ;  /* 0x0038500806ff75b2 */ /* 0x0024620008000100 */
[----:B------:R2:W1:Y:S02]  /*0d60*/  SYNCS.EXCH.64 URZ, [UR6+0x3858], UR4 ;  /* 0x0038580406ff75b2 */ /* 0x0004640008000100 */
[----:B--2---:R-:W-:Y:S01]  /*0d70*/  NOP ;  /* 0x0000000000007918 */ /* 0x004fe20000000000 */
.L_x_15:
[----:B------:R-:W2:Y:S01]  /*0d80*/  SHFL.IDX PT, R0, R18, RZ, 0x1f ;  /* 0x00001fff12007589 */ /* 0x000ea200000e0000 */
[----:B------:R-:W-:Y:S01]  /*0d90*/  UP2UR UR4, UPR, URZ, 0x1 ;  /* 0x00000001ff047883 */ /* 0x000fe20008000000 */
[----:B------:R-:W-:Y:S01]  /*0da0*/  ISETP.NE.AND P2, PT, R2, 0x2, PT ;  /* 0x000000020200780c */ /* 0x000fe20003f45270 */
[----:B------:R-:W-:Y:S01]  /*0db0*/  UISETP.NE.AND UP0, UPT, UR62, URZ, UPT ;  /* 0x000000ff3e00728c */ /* 0x000fe2000bf05270 */
[----:B------:R-:W-:Y:S01]  /*0dc0*/  NOP ;  /* 0x0000000000007918 */ /* 0x000fe20000000000 */
[----:B------:R-:W-:Y:S02]  /*0dd0*/  USEL UR51, URZ, 0x2, !UP4 ;  /* 0x00000002ff337887 */ /* 0x000fe4000e000000 */
[----:B------:R-:W-:Y:S02]  /*0de0*/  USEL UR52, URZ, 0x2, !UP0 ;  /* 0x00000002ff347887 */ /* 0x000fe4000c000000 */
[----:B------:R-:W-:Y:S02]  /*0df0*/  UISETP.NE.AND UP0, UPT, UR4, URZ, UPT ;  /* 0x000000ff0400728c */ /* 0x000fe4000bf05270 */
[----:B------:R-:W-:-:S02]  /*0e00*/  USEL UR52, UR52, 0x1, !UP5 ;  /* 0x0000000134347887 */ /* 0x000fc4000e800000 */
[----:B------:R-:W-:Y:S01]  /*0e10*/  USEL UR51, UR51, 0x1, !UP5 ;  /* 0x0000000133337887 */ /* 0x000fe2000e800000 */
        /* <DEDUP_REMOVED lines=18> */
.L_x_16:
[----:B------:R-:W-:Y:S01]  /*0f40*/  NOP ;  /* 0x0000000000007918 */ /* 0x000fe20000000000 */
[----:B------:R-:W-:Y:S05]  /*0f50*/  @!P2 BRA `(.L_x_17) ;  /* 0x000000000024a947 */ /* 0x000fea0003800000 */
[----:B------:R-:W-:Y:S01]  /*0f60*/  ISETP.NE.AND P1, PT, R2, RZ, PT ;  /* 0x000000ff0200720c */ /* 0x000fe20003f25270 */
[----:B------:R-:W-:Y:S02]  /*0f70*/  UP2UR UR4, UPR, URZ, 0x1 ;  /* 0x00000001ff047883 */ /* 0x000fe40008000000 */
[----:B------:R-:W-:Y:S01]  /*0f80*/  UPLOP3.LUT UP0, UPT, UPT, UPT, UPT, 0x80, 0x8 ;  /* 0x000000000008789c */ /* 0x000fe20003f0f070 */
[----:B-1----:R-:W-:-:S03]  /*0f90*/  UMOV UR7, URZ ;  /* 0x000000ff00077c82 */ /* 0x002fc60008000000 */
[----:B------:R-:W-:Y:S02]  /*0fa0*/  UP2UR UR37, UPR, URZ, 0x1 ;  /* 0x00000001ff257883 */ /* 0x000fe40008000000 */
[----:B------:R-:W-:-:S04]  /*0fb0*/  UISETP.NE.AND UP0, UPT, UR4, URZ, UPT ;  /* 0x000000ff0400728c */ /* 0x000fc8000bf05270 */
[----:B------:R-:W-:Y:S07]  /*0fc0*/  @P1 BRA `(.L_x_18) ;  /* 0x00000000001c1947 */ /* 0x000fee0003800000 */
[----:B------:R-:W-:Y:S01]  /*0fd0*/  UMOV UR7, 0x1 ;  /* 0x0000000100077882 */ /* 0x000fe20000000000 */
[----:B------:R-:W-:Y:S05]  /*0fe0*/  BRA `(.L_x_18) ;  /* 0x0000000000147947 */ /* 0x000fea0003800000 */
.L_x_17:
[----:B------:R-:W-:Y:S02]  /*0ff0*/  UP2UR UR4, UPR, URZ, 0x1 ;  /* 0x00000001ff047883 */ /* 0x000fe40008000000 */
[----:B------:R-:W-:Y:S01]  /*1000*/  UPLOP3.LUT UP0, UPT, UPT, UPT, UPT, 0x40, 0x4 ;  /* 0x000000000004789c */ /* 0x000fe20003f0e870 */
[----:B-1----:R-:W-:-:S03]  /*1010*/  UMOV UR7, 0x2 ;  /* 0x0000000200077882 */ /* 0x002fc60000000000 */
[----:B------:R-:W-:Y:S02]  /*1020*/  UP2UR UR37, UPR, URZ, 0x1 ;  /* 0x00000001ff257883 */ /* 0x000fe40008000000 */
[----:B------:R-:W-:Y:S02]  /*1030*/  UISETP.NE.AND UP0, UPT, UR4, URZ, UPT ;  /* 0x000000ff0400728c */ /* 0x000fe4000bf05270 */
.L_x_18:
[----:B------:R-:W1:Y:S02]  /*1040*/  SHFL.IDX PT, R0, R18, RZ, 0x1f ;  /* 0x00001fff12007589 */ /* 0x000e6400000e0000 */
[----:B-1----:R-:W-:-:S13]  /*1050*/  ISETP.NE.AND P1, PT, R0, RZ, PT ;  /* 0x000000ff0000720c */ /* 0x002fda0003f25270 */
[----:B------:R-:W-:Y:S05]  /*1060*/  @P1 BRA `(.L_x_19) ;  /* 0x0000000000301947 */ /* 0x000fea0003800000 */
[----:B------:R-:W1:Y:S01]  /*1070*/  S2UR UR5, SR_CgaCtaId ;  /* 0x00000000000579c3 */ /* 0x000e620000008800 */
[----:B------:R-:W-:Y:S01]  /*1080*/  UMOV UR6, 0x400 ;  /* 0x0000040000067882 */ /* 0x000fe20000000000 */
[----:B------:R-:W-:Y:S01]  /*1090*/  UMOV UR4, 0x80 ;  /* 0x0000008000047882 */ /* 0x000fe20000000000 */
[----:B------:R-:W-:Y:S01]  /*10a0*/  ELECT P1, URZ, PT ;  /* 0x0000000000ff782f */ /* 0x000fe20003820000 */
[----:B------:R-:W-:-:S04]  /*10b0*/  UIADD3 UR8, UPT, UPT, -UR4, 0x100000, URZ ;  /* 0x0010000004087890 */ /* 0x000fc8000fffe1ff */
[----:B------:R-:W-:Y:S02]  /*10c0*/  USHF.L.U32 UR9, UR8, 0xb, URZ ;  /* 0x0000000b08097899 */ /* 0x000fe400080006ff */
[----:B------:R-:W-:Y:S02]  /*10d0*/  USHF.L.U32 UR8, UR8, 0x1, URZ ;  /* 0x0000000108087899 */ /* 0x000fe400080006ff */
[----:B-1----:R-:W-:Y:S01]  /*10e0*/  ULEA UR5, UR5, UR6, 0x18 ;  /* 0x0000000605057291 */ /* 0x002fe2000f8ec0ff */
[----:B------:R-:W1:Y:S11]  /*10f0*/  FENCE.VIEW.ASYNC.S ;  /* 0x00000000000073c6 */ /* 0x000e760000000000 */
[----:B-1----:R1:W2:Y:S01]  /*1100*/  SYNCS.EXCH.64 URZ, [UR5+0x3870], UR8 ;  /* 0x0038700805ff75b2 */ /* 0x0022a20008000100 */
[----:B------:R1:W1:Y:S01]  /*1110*/  SYNCS.EXCH.64 URZ, [UR5+0x3878], UR8 ;  /* 0x0038780805ff75b2 */ /* 0x0002620008000100 */
[----:B------:R-:W-:Y:S01]  /*1120*/  NOP ;  /* 0x0000000000007918 */ /* 0x000fe20000000000 */
.L_x_19:
[----:B------:R-:W-:Y:S01]  /*1130*/  NOP ;  /* 0x0000000000007918 */ /* 0x000fe20000000000 */
[----:B------:R-:W-:Y:S05]  /*1140*/  @!P2 BRA `(.L_x_20) ;  /* 0x000000000024a947 */ /* 0x000fea0003800000 */
[----:B------:R-:W-:Y:S01]  /*1150*/  ISETP.NE.AND P1, PT, R2, 0x1, PT ;  /* 0x000000010200780c */ /* 0x000fe20003f25270 */
[----:B------:R-:W-:Y:S02]  /*1160*/  UP2UR UR4, UPR, URZ, 0x1 ;  /* 0x00000001ff047883 */ /* 0x000fe40008000000 */
[----:B------:R-:W-:Y:S01]  /*1170*/  UPLOP3.LUT UP0, UPT, UPT, UPT, UPT, 0x80, 0x8 ;  /* 0x000000000008789c */ /* 0x000fe20003f0f070 */
[----:B------:R-:W-:-:S03]  /*1180*/  UMOV UR6, URZ ;  /* 0x000000ff00067c82 */ /* 0x000fc60008000000 */
[----:B------:R-:W-:Y:S02]  /*1190*/  UP2UR UR36, UPR, URZ, 0x1 ;  /* 0x00000001ff247883 */ /* 0x000fe40008000000 */
[----:B------:R-:W-:-:S04]  /*11a0*/  UISETP.NE.AND UP0, UPT, UR4, URZ, UPT ;  /* 0x000000ff0400728c */ /* 0x000fc8000bf05270 */
[----:B------:R-:W-:Y:S07]  /*11b0*/  @P1 BRA `(.L_x_21) ;  /* 0x00000000001c1947 */ /* 0x000fee0003800000 */
[----:B------:R-:W-:Y:S01]  /*11c0*/  UMOV UR6, 0x1 ;  /* 0x0000000100067882 */ /* 0x000fe20000000000 */
[----:B------:R-:W-:Y:S05]  /*11d0*/  BRA `(.L_x_21) ;  /* 0x0000000000147947 */ /* 0x000fea0003800000 */
.L_x_20:
[----:B------:R-:W-:Y:S02]  /*11e0*/  UP2UR UR4, UPR, URZ, 0x1 ;  /* 0x00000001ff047883 */ /* 0x000fe40008000000 */
[----:B------:R-:W-:Y:S01]  /*11f0*/  UPLOP3.LUT UP0, UPT, UPT, UPT, UPT, 0x40, 0x4 ;  /* 0x000000000004789c */ /* 0x000fe20003f0e870 */
[----:B------:R-:W-:-:S03]  /*1200*/  UMOV UR6, 0x2 ;  /* 0x0000000200067882 */ /* 0x000fc60000000000 */
[----:B------:R-:W-:Y:S02]  /*1210*/  UP2UR UR36, UPR, URZ, 0x1 ;  /* 0x00000001ff247883 */ /* 0x000fe40008000000 */
[----:B------:R-:W-:Y:S02]  /*1220*/  UISETP.NE.AND UP0, UPT, UR4, URZ, UPT ;  /* 0x000000ff0400728c */ /* 0x000fe4000bf05270 */
.L_x_21:
[----:B------:R-:W3:Y:S01]  /*1230*/  SHFL.IDX PT, R0, R18, RZ, 0x1f ;  /* 0x00001fff12007589 */ /* 0x000ee200000e0000 */
[----:B------:R-:W-:Y:S02]  /*1240*/  USEL UR48, URZ, 0x1, !UP4 ;  /* 0x00000001ff307887 */ /* 0x000fe4000e000000 */
[----:B------:R-:W-:Y:S01]  /*1250*/  USEL UR61, URZ, 0x1, UP4 ;  /* 0x00000001ff3d7887 */ /* 0x000fe2000a000000 */
[----:B---3--:R-:W-:-:S13]  /*1260*/  ISETP.NE.AND P1, PT, R0, RZ, PT ;  /* 0x000000ff0000720c */ /* 0x008fda0003f25270 */
[----:B------:R-:W-:Y:S05]  /*1270*/  @P1 BRA `(.L_x_22) ;  /* 0x0000000000301947 */ /* 0x000fea0003800000 */
[----:B-1----:R-:W1:Y:S01]  /*1280*/  S2UR UR5, SR_CgaCtaId ;  /* 0x00000000000579c3 */ /* 0x002e620000008800 */
        /* <DEDUP_REMOVED lines=9> */
[----:B------:R3:W1:Y:S02]  /*1320*/  SYNCS.EXCH.64 URZ, [UR5+0x3888], UR8 ;  /* 0x0038880805ff75b2 */ /* 0x0006640008000100 */
[----:B---3--:R-:W-:Y:S01]  /*1330*/  NOP ;  /* 0x0000000000007918 */ /* 0x008fe20000000000 */
.L_x_22:
[----:B------:R-:W3:Y:S01]  /*1340*/  SHFL.IDX PT, R0, R18, RZ, 0x1f ;  /* 0x00001fff12007589 */ /* 0x000ee200000e0000 */
[----:B------:R-:W-:Y:S01]  /*1350*/  NOP ;  /* 0x0000000000007918 */ /* 0x000fe20000000000 */
[----:B---3--:R-:W-:-:S13]  /*1360*/  ISETP.NE.AND P1, PT, R0, RZ, PT ;  /* 0x000000ff0000720c */ /* 0x008fda0003f25270 */
        /* <DEDUP_REMOVED lines=15> */
[----:B------:R3:W1:Y:S01]  /*1460*/  SYNCS.EXCH.64 URZ, [UR8+0x38a0], UR4 ;  /* 0x0038a00408ff75b2 */ /* 0x0006620008000100 */
[----:B------:R3:W1:Y:S01]  /*1470*/  SYNCS.EXCH.64 URZ, [UR8+0x3898], UR10 ;  /* 0x0038980a08ff75b2 */ /* 0x0006620008000100 */
[----:B------:R3:W1:Y:S02]  /*1480*/  SYNCS.EXCH.64 URZ, [UR8+0x38a8], UR4 ;  /* 0x0038a80408ff75b2 */ /* 0x0006640008000100 */
[----:B---3--:R-:W-:Y:S01]  /*1490*/  NOP ;  /* 0x0000000000007918 */ /* 0x008fe20000000000 */
.L_x_23:
        /* <DEDUP_REMOVED lines=22> */
.L_x_24:
[----:B------:R-:W3:Y:S01]  /*1600*/  SHFL.IDX PT, R0, R18, RZ, 0x1f ;  /* 0x00001fff12007589 */ /* 0x000ee200000e0000 */
[----:B------:R-:W-:Y:S01]  /*1610*/  NOP ;  /* 0x0000000000007918 */ /* 0x000fe20000000000 */
        /* <DEDUP_REMOVED lines=14> */
.L_x_25:
[----:B------:R-:W-:Y:S01]  /*1700*/  ISETP.GT.AND P1, PT, R2, 0x3, PT ;  /* 0x000000030200780c */ /* 0x000fe20003f24270 */
[----:B------:R-:W-:Y:S01]  /*1710*/  NOP ;  /* 0x0000000000007918 */ /* 0x000fe20000000000 */
[----:B-12-45:R-:W-:Y:S11]  /*1720*/  BAR.SYNC.DEFER_BLOCKING 0x0 ;  /* 0x0000000000007b1d */ /* 0x036ff60000010000 */
[----:B------:R-:W-:Y:S05]  /*1730*/  @P1 BRA `(.L_x_26) ;  /* 0x000000d800b01947 */ /* 0x000fea0003800000 */
[----:B------:R-:W-:-:S13]  /*1740*/  ISETP.GE.U32.AND P0, PT, R2, 0x2, PT ;  /* 0x000000020200780c */ /* 0x000fda0003f06070 */
[----:B------:R-:W-:Y:S05]  /*1750*/  @!P0 BRA `(.L_x_27) ;  /* 0x00000074008c8947 */ /* 0x000fea0003800000 */
[----:B------:R-:W-:Y:S05]  /*1760*/  @!P2 BRA `(.L_x_28) ;  /* 0x0000001800e4a947 */ /* 0x000fea0003800000 */
[----:B------:R-:W-:-:S08]  /*1770*/  NOP ;  /* 0x0000000000007918 */ /* 0x000fd00000000000 */
[----:B------:R-:W1:-:S00]  /*1780*/  USETMAXREG.DEALLOC.CTAPOOL 0x20 ;  /* 0x00000020000079c8 */ /* 0x000e4000080e0500 */
[----:B------:R-:W2:Y:S08]  /*1790*/  S2UR UR9, SR_CTAID.X ;  /* 0x00000000000979c3 */ /* 0x000eb00000002500 */
[----:B-1----:R-:W1:Y:S01]  /*17a0*/  LDC R0, c[0x0][0x380] ;  /* 0x0000e000ff007b82 */ /* 0x002e620000000800 */
[----:B--2---:R-:W-:-:S06]  /*17b0*/  USHF.L.U32 UR4, UR9, 0x8, URZ ;  /* 0x0000000809047899 */ /* 0x004fcc00080006ff */
[----:B-1----:R-:W-:-:S13]  /*17c0*/  ISETP.LE.U32.AND P0, PT, R0, UR4, PT ;  /* 0x0000000400007c0c */ /* 0x002fda000bf03070 */
[----:B------:R-:W-:Y:S05]  /*17d0*/  @P0 EXIT ;  /* 0x000000000000094d */ /* 0x000fea0003800000 */
[----:B------:R-:W1:Y:S01]  /*17e0*/  S2UR UR4, SR_CgaCtaId ;  /* 0x00000000000479c3 */ /* 0x000e620000008800 */
[----:B------:R-:W-:Y:S01]  /*17f0*/  UMOV UR6, 0x40 ;  /* 0x0000004000067882 */ /* 0x000fe20000000000 */
[----:B------:R-:W-:Y:S01]  /*1800*/  NOP ;  /* 0x0000000000007918 */ /* 0x000fe20000000000 */
[----:B------:R-:W-:Y:S01]  /*1810*/  UMOV UR5, 0x400 ;  /* 0x0000040000057882 */ /* 0x000fe20000000000 */
[----:B-1----:R-:W-:Y:S02]  /*1820*/  ULEA UR6, UR4, UR6, 0x18 ;  /* 0x0000000604067291 */ /* 0x002fe4000f8ec0ff */
[----:B------:R-:W-:-:S07]  /*1830*/  ULEA UR4, UR4, UR5, 0x18 ;  /* 0x0000000504047291 */ /* 0x000fce000f8ec0ff */
[----:B------:R-:W1:Y:S02]  /*1840*/  LDS.U8 R0, [UR6+0x1c] ;  /* 0x00001c06ff007984 */ /* 0x000e640008000000 */
[----:B-1----:R-:W-:-:S13]  /*1850*/  ISETP.NE.AND P0, PT, R0, RZ, PT ;  /* 0x000000ff0000720c */ /* 0x002fda0003f05270 */
[----:B------:R-:W-:Y:S05]  /*1860*/  @P0 BRA `(.L_x_29) ;  /* 0x0000000000580947 */ /* 0x000fea0003800000 */
[----:B------:R-:W-:-:S13]  /*1870*/  ELECT P0, URZ, PT ;  /* 0x0000000000ff782f */ /* 0x000fda0003800000 */
[----:B------:R-:W-:Y:S05]  /*1880*/  @!P0 BRA `(.L_x_30) ;  /* 0x0000000000608947 */ /* 0x000fea0003800000 */
[----:B------:R-:W-:-:S05]  /*1890*/  UMOV UR5, 0x10 ;  /* 0x0000001000057882 */ /* 0x000fca0000000000 */
[----:B------:R-:W-:Y:S04]  /*18a0*/  DEPBAR.LE SB1, 0x36 ;  /* 0x00009d800000791a */ /* 0x000fe80000000000 */
[----:B------:R-:W1:Y:S02]  /*18b0*/  UTCATOMSWS.FIND_AND_SET.ALIGN UP0, UR5, UR5 ;  /* 0x00000005000575e3 */ /* 0x000e640008000800 */
[----:B-1----:R-:W-:Y:S01]  /*18c0*/  MOV R3, UR5 ;  /* 0x0000000500037c02 */ /* 0x002fe20008000f00 */
[----:B------:R-:W-:Y:S06]  /*18d0*/  BRA.U UP0, `(.L_x_31) ;  /* 0x0000000100187547 */ /* 0x000fec000b800000 */
.L_x_32:
[----:B------:R-:W-:Y:S05]  /*18e0*/  NANOSLEEP 0x64 ;  /* 0x000000640000795d */ /* 0x000fea0003800000 */
[----:B------:R-:W-:-:S05]  /*18f0*/  UMOV UR5, 0x10 ;  /* 0x0000001000057882 */ /* 0x000fca0000000000 */
[----:B------:R-:W-:Y:S04]  /*1900*/  DEPBAR.LE SB1, 0x36 ;  /* 0x00009d800000791a */ /* 0x000fe80000000000 */
[----:B------:R-:W1:Y:S02]  /*1910*/  UTCATOMSWS.FIND_AND_SET.ALIGN UP0, UR5, UR5 ;  /* 0x00000005000575e3 */ /* 0x000e640008000800 */
[----:B-1----:R-:W-:Y:S01]  /*1920*/  MOV R3, UR5 ;  /* 0x0000000500037c02 */ /* 0x002fe20008000f00 */
[----:B------:R-:W-:Y:S05]  /*1930*/  BRA.U !UP0, `(.L_x_32) ;  /* 0xfffffffd08e87547 */ /* 0x000fea000b83ffff */
.L_x_31:
[----:B------:R-:W-:-:S05]  /*1940*/  IMAD.MOV.U32 R0, RZ, RZ, 0xffff ;  /* 0x0000ffffff007424 */ /* 0x000fca00078e00ff */
[----:B------:R-:W-:Y:S01]  /*1950*/  SHF.L.U32 R2, R0, R3, RZ ;  /* 0x0000000300027219 */ /* 0x000fe200000006ff */
[----:B------:R-:W-:-:S04]  /*1960*/  HFMA2 R0, -RZ, RZ, 0, 5.9604644775390625e-08 ;  /* 0x00000001ff007431 */ /* 0x000fc800000001ff */
[----:B------:R1:W-:Y:S01]  /*1970*/  ATOMS.OR RZ, [UR6+0x14], R2 ;  /* 0x00001402ffff798c */ /* 0x0003e2000b000006 */
[----:B------:R-:W-:Y:S01]  /*1980*/  SHF.L.U32 R0, R0, R3, RZ ;  /* 0x0000000300007219 */ /* 0x000fe200000006ff */
[----:B------:R-:W-:-:S04]  /*1990*/  IMAD.SHL.U32 R3, R3, 0x20, RZ ;  /* 0x0000002003037824 */ /* 0x000fc800078e00ff */
[----:B------:R1:W-:Y:S04]  /*19a0*/  ATOMS.OR RZ, [UR6+0x18], R0 ;  /* 0x00001800ffff798c */ /* 0x0003e8000b000006 */
[----:B------:R1:W-:Y:S01]  /*19b0*/  STS [UR4+0x38e0], R3 ;  /* 0x0038e003ff007988 */ /* 0x0003e20008000804 */
[----:B------:R-:W-:Y:S05]  /*19c0*/  BRA `(.L_x_30) ;  /* 0x0000000000107947 */ /* 0x000fea0003800000 */
.L_x_29:
[----:B------:R-:W-:Y:S02]  /*19d0*/  MOV R0, 0xffffffff ;  /* 0xffffffff00007802 */ /* 0x000fe40000000f00 */
[----:B------:R-:W-:-:S03]  /*19e0*/  MOV R2, 0x1a10 ;  /* 0x00001a1000027802 */ /* 0x000fc60000000f00 */
[----:B------:R1:W-:Y:S04]  /*19f0*/  STS [UR4+0x38e0], R0 ;  /* 0x0038e000ff007988 */ /* 0x0003e80008000804 */
[----:B-1----:R-:W-:Y:S05]  /*1a00*/  CALL.REL.NOINC `($__internal_1_$__cuda_sm10x_tcgen05_guardrail_trap_phase_invalid_during_alloc) ;  /* 0x0000011000f87944 */ /* 0x002fea0003c00000 */
.L_x_30:
[----:B------:R-:W-:Y:S05]  /*1a10*/  WARPSYNC.ALL ;  /* 0x0000000000007948 */ /* 0x000fea0003800000 */
[----:B------:R-:W2:Y:S02]  /*1a20*/  LDCU UR7, c[0x0][0x384] ;  /* 0x00007080ff0777ac */ /* 0x000ea40008000800 */
[----:B--2---:R-:W-:Y:S01]  /*1a30*/  ISETP.NE.AND P0, PT, RZ, UR7, PT ;  /* 0x00000007ff007c0c */ /* 0x004fe2000bf05270 */
[----:B------:R-:W-:-:S12]  /*1a40*/  NOP ;  /* 0x0000000000007918 */ /* 0x000fd80000000000 */
[----:B------:R-:W-:Y:S05]  /*1a50*/  @!P0 EXIT ;  /* 0x000000000000894d */ /* 0x000fea0003800000 */
[----:B------:R-:W-:Y:S01]  /*1a60*/  UIADD3 UR8, UPT, UPT, UR7, 0x3f, URZ ;  /* 0x0000003f07087890 */ /* 0x000fe2000fffe0ff */
[----:B------:R-:W-:Y:S01]  /*1a70*/  BSSY.RECONVERGENT B0, `(.L_x_33) ;  /* 0x0000013000007945 */ /* 0x000fe20003800200 */
[----:B------:R-:W-:Y:S02]  /*1a80*/  ULEA UR5, UR9, 0x4, 0x2 ;  /* 0x0000000409057891 */ /* 0x000fe4000f8e10ff */
[----:B------:R-:W-:Y:S02]  /*1a90*/  USHF.R.S32.HI UR10, URZ, 0x1f, UR8 ;  /* 0x0000001fff0a7899 */ /* 0x000fe40008011408 */
[----:B------:R-:W-:Y:S02]  /*1aa0*/  UIADD3 UR6, UPT, UPT, UR4, 0x2000, URZ ;  /* 0x0000200004067890 */ /* 0x000fe4000fffe0ff */
[----:B------:R-:W-:Y:S02]  /*1ab0*/  ULEA.HI UR10, UR10, UR8, URZ, 0x6 ;  /* 0x000000080a0a7291 */ /* 0x000fe4000f8f30ff */
[----:B------:R-:W-:-:S02]  /*1ac0*/  USHF.R.U32.HI UR20, URZ, 0x4, UR4 ;  /* 0x00000004ff147899 */ /* 0x000fc40008011604 */
[----:B------:R-:W-:Y:S02]  /*1ad0*/  ULOP3.LUT UR5, UR5, 0x3fffffc, URZ, 0xc0, !UPT ;  /* 0x03fffffc05057892 */ /* 0x000fe4000f8ec0ff */
[----:B------:R-:W-:Y:S02]  /*1ae0*/  USHF.R.U32.HI UR6, URZ, 0x4, UR6 ;  /* 0x00000004ff067899 */ /* 0x000fe40008011606 */
[----:B------:R-:W-:Y:S02]  /*1af0*/  USHF.R.S32.HI UR10, URZ, 0x6, UR10 ;  /* 0x00000006ff0a7899 */ /* 0x000fe4000801140a */
[----:B------:R-:W-:Y:S02]  /*1b00*/  ULOP3.LUT UR20, UR20, 0x3fff, URZ, 0xc0, !UPT ;  /* 0x00003fff14147892 */ /* 0x000fe4000f8ec0ff */
[----:B------:R-:W-:Y:S02]  /*1b10*/  ULOP3.LUT UR6, UR6, 0x3fff, URZ, 0xc0, !UPT ;  /* 0x00003fff06067892 */ /* 0x000fe4000f8ec0ff */
[----:B------:R-:W-:-:S02]  /*1b20*/  UISETP.LT.AND UP0, UPT, UR10, UR5, UPT ;  /* 0x000000050a00728c */ /* 0x000fc4000bf01270 */
[----:B------:R-:W-:Y:S02]  /*1b30*/  ULOP3.LUT UR20, UR20, 0x10000, URZ, 0xfc, !UPT ;  /* 0x0001000014147892 */ /* 0x000fe4000f8efcff */
[----:B------:R-:W-:Y:S02]  /*1b40*/  ULOP3.LUT UR8, UR6, 0x10000, URZ, 0xfc, !UPT ;  /* 0x0001000006087892 */ /* 0x000fe4000f8efcff */
[----:B------:R-:W-:Y:S01]  /*1b50*/  USEL UR5, UR10, UR5, UP0 ;  /* 0x000000050a057287 */ /* 0x000fe20008000000 */
[----:B------:R-:W-:Y:S01]  /*1b60*/  UMOV UR21, 0xc0004010 ;  /* 0xc000401000157882 */ /* 0x000fe20000000000 */
[----:B------:R-:W-:Y:S01]  /*1b70*/  UMOV UR9, 0xc0004010 ;  /* 0xc000401000097882 */ /* 0x000fe20000000000 */
[----:B------:R-:W-:Y:S06]  /*1b80*/  @!P4 BRA `(.L_x_34) ;  /* 0x000000000004c947 */ /* 0x000fec0003800000 */
[----:B------:R-:W-:Y:S05]  /*1b90*/  BPT.TRAP 0x1 ;  /* 0x000000040000795c */ /* 0x000fea0000300000 */
.L_x_34:
[----:B------:R-:W-:Y:S05]  /*1ba0*/  BSYNC.RECONVERGENT B0 ;  /* 0x0000000000007941 */ /* 0x000fea0003800200 */
.L_x_33:
[----:B-1----:R-:W-:-:S04]  /*1bb0*/  SHF.L.U32 R3, RZ, 0x1f, RZ ;  /* 0x0000001fff037819 */ /* 0x002fc800000006ff */
[----:B------:R-:W1:Y:S02]  /*1bc0*/  SYNCS.PHASECHK.TRANS64.TRYWAIT P0, [UR4+0x3800], R3 ;  /* 0x00380003ff0075a7 */ /* 0x000e640008001104 */
[----:B-1----:R-:W-:Y:S05]  /*1bd0*/  @!P0 BRA `(.L_x_35) ;  /* 0x000000fc00408947 */ /* 0x002fea0003800000 */
.L_x_347:
[----:B------:R-:W-:Y:S05]  /*1be0*/  BRA.U !UP1, `(.L_x_36) ;  /* 0x0000000109047547 */ /* 0x000fea000b800000 */
[----:B------:R-:W-:Y:S05]  /*1bf0*/  BPT.TRAP 0x1 ;  /* 0x000000040000795c */ /* 0x000fea0000300000 */
.L_x_36:
[----:B------:R-:W2:Y:S01]  /*1c00*/  SYNCS.PHASECHK.TRANS64.TRYWAIT P0, [UR4+0x3820], R3 ;  /* 0x00382003ff0075a7 */ /* 0x000ea20008001104 */
[----:B------:R-:W-:Y:S01]  /*1c10*/  ULOP3.LUT UR52, UR52, 0x1, URZ, 0xc0, !UPT ;  /* 0x0000000134347892 */ /* 0x000fe2000f8ec0ff */
[----:B--2---:R-:W-:Y:S11]  /*1c20*/  @!P0 BRA `(.L_x_37) ;  /* 0x000000fc00448947 */ /* 0x004ff60003800000 */
.L_x_349:
[----:B------:R-:W-:-:S09]  /*1c30*/  UISETP.NE.U32.AND UP0, UPT, UR52, 0x1, UPT ;  /* 0x000000013400788c */ /* 0x000fd2000bf05070 */
[----:B------:R-:W-:Y:S05]  /*1c40*/  BRA.U !UP0, `(.L_x_38) ;  /* 0x0000000108047547 */ /* 0x000fea000b800000 */
[----:B------:R-:W-:Y:S05]  /*1c50*/  BPT.TRAP 0x1 ;  /* 0x000000040000795c */ /* 0x000fea0000300000 */
.L_x_38:
[----:B------:R-:W-:-:S05]  /*1c60*/  HFMA2 R2, -RZ, RZ, 0, 5.9604644775390625e-08 ;  /* 0x00000001ff027431 */ /* 0x000fca00000001ff */
[----:B------:R-:W-:-:S04]  /*1c70*/  SHF.L.U32 R2, R2, 0x1f, RZ ;  /* 0x0000001f02027819 */ /* 0x000fc800000006ff */
[----:B------:R-:W2:Y:S02]  /*1c80*/  SYNCS.PHASECHK.TRANS64.TRYWAIT P0, [UR4+0x3858], R2 ;  /* 0x00385802ff0075a7 */ /* 0x000ea40008001104 */
[----:B--2---:R-:W-:Y:S05]  /*1c90*/  @!P0 BRA `(.L_x_39) ;  /* 0x000000fc00408947 */ /* 0x004fea0003800000 */
.L_x_351:
[----:B-1----:R-:W-:Y:S01]  /*1ca0*/  MOV R0, RZ ;  /* 0x000000ff00007202 */ /* 0x002fe20000000f00 */
[----:B------:R-:W-:Y:S01]  /*1cb0*/  UMOV UR10, 0x0 ;  /* 0x00000000000a7882 */ /* 0x000fe20000000000 */
[----:B------:R-:W-:Y:S01]  /*1cc0*/  UMOV UR11, 0x8100010 ;  /* 0x08100010000b7882 */ /* 0x000fe20000000000 */
[----:B------:R-:W-:Y:S01]  /*1cd0*/  UISETP.NE.AND UP4, UPT, UR52, URZ, UPT ;  /* 0x000000ff3400728c */ /* 0x000fe2000bf85270 */
[----:B------:R-:W-:-:S13]  /*1ce0*/  R2UR UR7, R0 ;  /* 0x00000000000772ca */ /* 0x000fda00000e0000 */
[----:B------:R1:W-:Y:S01]  /*1cf0*/  UTCHMMA gdesc[UR20], gdesc[UR8], tmem[UR7], tmem[UR10], idesc[UR11], !UPT ;  /* 0x00ff0a08140075ea */ /* 0x0003e2000f800007 */
[----:B------:R-:W-:Y:S05]  /*1d00*/  BRA.U UP4, `(.L_x_40) ;  /* 0x0000000104047547 */ /* 0x000fea000b800000 */
[----:B-1----:R-:W-:Y:S05]  /*1d10*/  BPT.TRAP 0x1 ;  /* 0x000000040000795c */ /* 0x002fea0000300000 */
.L_x_40:
[----:B-1----:R-:W-:Y:S01]  /*1d20*/  UIADD3 UR7, UPT, UPT, UR4, 0x3850, URZ ;  /* 0x0000385004077890 */ /* 0x002fe2000fffe0ff */
[----:B------:R-:W-:Y:S08]  /*1d30*/  BSSY.RECONVERGENT B0, `(.L_x_41) ;  /* 0x0000004000007945 */ /* 0x000ff00003800200 */
[----:B------:R1:W-:Y:S01]  /*1d40*/  UTCBAR [UR7], URZ ;  /* 0x000000ff070073e9 */ /* 0x0003e200080000ff */
[----:B------:R-:W-:Y:S05]  /*1d50*/  @!P4 BRA `(.L_x_42) ;  /* 0x000000000004c947 */ /* 0x000fea0003800000 */
[----:B-1----:R-:W-:Y:S05]  /*1d60*/  BPT.TRAP 0x1 ;  /* 0x000000040000795c */ /* 0x002fea0000300000 */
.L_x_42:
[----:B-1----:R-:W-:Y:S05]  /*1d70*/  BSYNC.RECONVERGENT B0 ;  /* 0x0000000000007941 */ /* 0x002fea0003800200 */
.L_x_41:
[----:B------:R-:W1:Y:S01]  /*1d80*/  SYNCS.PHASECHK.TRANS64.TRYWAIT P0, [UR4+0x3808], R3 ;  /* 0x00380803ff0075a7 */ /* 0x000e620008001104 */
[----:B------:R-:W-:Y:S01]  /*1d90*/  ULOP3.LUT UR51, UR51, 0x1, URZ, 0xc0, !UPT ;  /* 0x0000000133337892 */ /* 0x000fe2000f8ec0ff */
[----:B-1----:R-:W-:Y:S11]  /*1da0*/  @!P0 BRA `(.L_x_43) ;  /* 0x000000fc00148947 */ /* 0x002ff60003800000 */
.L_x_353:
[----:B------:R-:W-:-:S09]  /*1db0*/  UISETP.NE.U32.AND UP0, UPT, UR51, 0x1, UPT ;  /* 0x000000013300788c */ /* 0x000fd2000bf05070 */
[----:B------:R-:W-:Y:S05]  /*1dc0*/  BRA.U !UP0, `(.L_x_44) ;  /* 0x0000000108047547 */ /* 0x000fea000b800000 */
[----:B------:R-:W-:Y:S05]  /*1dd0*/  BPT.TRAP 0x1 ;  /* 0x000000040000795c */ /* 0x000fea0000300000 */
.L_x_44:
[----:B------:R-:W3:Y:S02]  /*1de0*/  SYNCS.PHASECHK.TRANS64.TRYWAIT P0, [UR4+0x3868], R2 ;  /* 0x00386802ff0075a7 */ /* 0x000ee40008001104 */
[----:B---3--:R-:W-:Y:S05]  /*1df0*/  @!P0 BRA `(.L_x_45) ;  /* 0x000000fc00188947 */ /* 0x008fea0003800000 */
.L_x_355:
[----:B-1----:R-:W-:Y:S01]  /*1e00*/  MOV R0, 0x80 ;  /* 0x0000008000007802 */ /* 0x002fe20000000f00 */
[----:B------:R-:W-:Y:S01]  /*1e10*/  UIADD3 UR22, UPT, UPT, UR20, 0x100, URZ ;  /* 0x0000010014167890 */ /* 0x000fe2000fffe0ff */
[----:B------:R-:W-:Y:S02]  /*1e20*/  UMOV UR10, 0x0 ;  /* 0x00000000000a7882 */ /* 0x000fe40000000000 */
[----:B------:R-:W-:Y:S01]  /*1e30*/  R2UR UR7, R0 ;  /* 0x00000000000772ca */ /* 0x000fe200000e0000 */
[----:B------:R-:W-:Y:S01]  /*1e40*/  UMOV UR11, 0x8100010 ;  /* 0x08100010000b7882 */ /* 0x000fe20000000000 */
[----:B------:R-:W-:Y:S01]  /*1e50*/  UMOV UR23, 0xc0004010 ;  /* 0xc000401000177882 */ /* 0x000fe20000000000 */
[----:B------:R-:W-:-:S10]  /*1e60*/  UISETP.NE.AND UP3, UPT, UR51, URZ, UPT ;  /* 0x000000ff3300728c */ /* 0x000fd4000bf65270 */
[----:B------:R1:W-:Y:S01]  /*1e70*/  UTCHMMA gdesc[UR22], gdesc[UR8], tmem[UR7], tmem[UR10], idesc[UR11], !UPT ;  /* 0x00ff0a08160075ea */ /* 0x0003e2000f800007 */
[----:B------:R-:W-:Y:S05]  /*1e80*/  BRA.U UP3, `(.L_x_46) ;  /* 0x0000000103047547 */ /* 0x000fea000b800000 */
[----:B-1----:R-:W-:Y:S05]  /*1e90*/  BPT.TRAP 0x1 ;  /* 0x000000040000795c */ /* 0x002fea0000300000 */
.L_x_46:
[----:B-1----:R-:W-:-:S09]  /*1ea0*/  UIADD3 UR7, UPT, UPT, UR4, 0x3860, URZ ;  /* 0x0000386004077890 */ /* 0x002fd2000fffe0ff */
[----:B------:R1:W-:Y:S01]  /*1eb0*/  UTCBAR [UR7], URZ ;  /* 0x000000ff070073e9 */ /* 0x0003e200080000ff */
[----:B------:R-:W-:Y:S05]  /*1ec0*/  BRA.U !UP1, `(.L_x_47) ;  /* 0x0000000109047547 */ /* 0x000fea000b800000 */
[----:B-1----:R-:W-:Y:S05]  /*1ed0*/  BPT.TRAP 0x1 ;  /* 0x000000040000795c */ /* 0x002fea0000300000 */
.L_x_47:
[----:B-1----:R-:W-:-:S09]  /*1ee0*/  UIADD3 UR7, UPT, UPT, UR4, 0x3838, URZ ;  /* 0x0000383804077890 */ /* 0x002fd2000fffe0ff */
[----:B------:R1:W-:Y:S01]  /*1ef0*/  UTCBAR [UR7], URZ ;  /* 0x000000ff070073e9 */ /* 0x0003e200080000ff */
[----:B------:R-:W-:Y:S05]  /*1f00*/  BRA.U !UP1, `(.L_x_48) ;  /* 0x0000000109047547 */ /* 0x000fea000b800000 */
[----:B-1----:R-:W-:Y:S05]  /*1f10*/  BPT.TRAP 0x1 ;  /* 0x000000040000795c */ /* 0x002fea0000300000 */
.L_x_48:
[----:B------:R-:W3:Y:S02]  /*1f20*/  SYNCS.PHASECHK.TRANS64.TRYWAIT P0, [UR4+0x3828], R3 ;  /* 0x00382803ff0075a7 */ /* 0x000ee40008001104 */
[----:B---3--:R-:W-:Y:S05]  /*1f30*/  @!P0 BRA `(.L_x_49) ;  /* 0x000000f800e08947 */ /* 0x008fea0003800000 */
.L_x_357:
[----:B------:R-:W-:Y:S05]  /*1f40*/  BRA.U UP5, `(.L_x_50) ;  /* 0x0000000105047547 */ /* 0x000fea000b800000 */
[----:B-1----:R-:W-:Y:S05]  /*1f50*/  BPT.TRAP 0x1 ;  /* 0x000000040000795c */ /* 0x002fea0000300000 */
.L_x_50:
[----:B------:R-:W4:Y:S02]  /*1f60*/  SYNCS.PHASECHK.TRANS64.TRYWAIT P0, [UR4+0x38a0], R2 ;  /* 0x0038a002ff0075a7 */ /* 0x000f240008001104 */
[----:B----4-:R-:W-:Y:S05]  /*1f70*/  @!P0 BRA `(.L_x_51) ;  /* 0x000000f800e88947 */ /* 0x010fea0003800000 */
.L_x_359:
[----:B------:R-:W-:Y:S05]  /*1f80*/  BRA.U UP4, `(.L_x_52) ;  /* 0x0000000104047547 */ /* 0x000fea000b800000 */
[----:B-1----:R-:W-:Y:S05]  /*1f90*/  BPT.TRAP 0x1 ;  /* 0x000000040000795c */ /* 0x002fea0000300000 */
.L_x_52:
[----:B------:R-:W4:Y:S02]  /*1fa0*/  SYNCS.PHASECHK.TRANS64.TRYWAIT P0, [UR4+0x3858], R3 ;  /* 0x00385803ff0075a7 */ /* 0x000f240008001104 */
[----:B----4-:R-:W-:Y:S05]  /*1fb0*/  @!P0 BRA `(.L_x_53) ;  /* 0x000000f800f08947 */ /* 0x010fea0003800000 */
.L_x_361:
[----:B---3--:R-:W-:Y:S01]  /*1fc0*/  IMAD.MOV.U32 R0, RZ, RZ, 0x20 ;  /* 0x00000020ff007424 */ /* 0x008fe200078e00ff */
[----:B------:R-:W-:Y:S02]  /*1fd0*/  UIADD3 UR36, UPT, UPT, UR6, 0x80, URZ ;  /* 0x0000008006247890 */ /* 0x000fe4000fffe0ff */
[----:B------:R-:W-:Y:S02]  /*1fe0*/  UIADD3 UR34, UPT, UPT, UR6, 0xa0, URZ ;  /* 0x000000a006227890 */ /* 0x000fe4000fffe0ff */
[----:B------:R-:W-:Y:S01]  /*1ff0*/  R2UR UR15, R0 ;  /* 0x00000000000f72ca */ /* 0x000fe200000e0000 */
[----:B------:R-:W-:Y:S01]  /*2000*/  IMAD.MOV.U32 R0, RZ, RZ, 0x100 ;  /* 0x00000100ff007424 */ /* 0x000fe200078e00ff */
[----:B------:R-:W-:Y:S02]  /*2010*/  UIADD3 UR32, UPT, UPT, UR6, 0xc0, URZ ;  /* 0x000000c006207890 */ /* 0x000fe4000fffe0ff */
[----:B------:R-:W-:Y:S02]  /*2020*/  UIADD3 UR30, UPT, UPT, UR6, 0xe0, URZ ;  /* 0x000000e0061e7890 */ /* 0x000fe4000fffe0ff */
[----:B------:R-:W-:Y:S01]  /*2030*/  R2UR UR16, R0 ;  /* 0x00000000001072ca */ /* 0x000fe200000e0000 */
[----:B------:R-:W-:Y:S01]  /*2040*/  IMAD.MOV.U32 R0, RZ, RZ, 0x28 ;  /* 0x00000028ff007424 */ /* 0x000fe200078e00ff */
[----:B------:R-:W-:Y:S01]  /*2050*/  UMOV UR28, 0x0 ;  /* 0x00000000001c7882 */ /* 0x000fe20000000000 */
[----:B------:R-:W-:Y:S01]  /*2060*/  UMOV UR29, 0x8050010 ;  /* 0x08050010001d7882 */ /* 0x000fe20000000000 */
[----:B------:R-:W-:Y:S01]  /*2070*/  UMOV UR37, 0xc0004010 ;  /* 0xc000401000257882 */ /* 0x000fe20000000000 */
[----:B------:R-:W-:Y:S01]  /*2080*/  UMOV UR26, 0x0 ;  /* 0x00000000001a7882 */ /* 0x000fe20000000000 */
        /* <DEDUP_REMOVED lines=9> */
[----:B------:R3:W-:Y:S01]  /*2120*/  UTCHMMA tmem[UR15], gdesc[UR36], tmem[UR16], tmem[UR28], idesc[UR29], !UPT ;  /* 0x00ff1c240f0079ea */ /* 0x0007e2000f800010 */
[----:B------:R-:W-:Y:S01]  /*2130*/  UMOV UR18, 0x0 ;  /* 0x0000000000127882 */ /* 0x000fe20000000000 */
[----:B------:R-:W-:Y:S01]  /*2140*/  UMOV UR19, 0x8050010 ;  /* 0x0805001000137882 */ /* 0x000fe20000000000 */
[----:B------:R-:W-:Y:S01]  /*2150*/  R2UR UR11, R0 ;  /* 0x00000000000b72ca */ /* 0x000fe200000e0000 */
[----:B------:R-:W-:Y:S01]  /*2160*/  IMAD.MOV.U32 R0, RZ, RZ, 0x100 ;  /* 0x00000100ff007424 */ /* 0x000fe200078e00ff */
[----:B------:R-:W-:-:S04]  /*2170*/  UMOV UR31, 0xc0004010 ;  /* 0xc0004010001f7882 */ /* 0x000fc80000000000 */
[----:B------:R-:W-:Y:S01]  /*2180*/  R2UR UR12, R0 ;  /* 0x00000000000c72ca */ /* 0x000fe200000e0000 */
[----:B------:R-:W-:Y:S01]  /*2190*/  IMAD.MOV.U32 R0, RZ, RZ, 0x38 ;  /* 0x00000038ff007424 */ /* 0x000fe200078e00ff */
[----:B------:R3:W-:Y:S04]  /*21a0*/  UTCHMMA tmem[UR13], gdesc[UR34], tmem[UR14], tmem[UR26], idesc[UR27], UPT ;  /* 0x00ff1a220d0079ea */ /* 0x0007e8000b80000e */
[----:B-1----:R-:W-:Y:S01]  /*21b0*/  R2UR UR7, R0 ;  /* 0x00000000000772ca */ /* 0x002fe200000e0000 */
[----:B------:R-:W-:-:S05]  /*21c0*/  IMAD.MOV.U32 R0, RZ, RZ, 0x100 ;  /* 0x00000100ff007424 */ /* 0x000fca00078e00ff */
[----:B------:R-:W-:Y:S01]  /*21d0*/  R2UR UR10, R0 ;  /* 0x00000000000a72ca */ /* 0x000fe200000e0000 */
[----:B------:R3:W-:-:S12]  /*21e0*/  UTCHMMA tmem[UR11], gdesc[UR32], tmem[UR12], tmem[UR24], idesc[UR25], UPT ;  /* 0x00ff18200b0079ea */ /* 0x0007d8000b80000c */
[----:B------:R3:W-:Y:S01]  /*21f0*/  UTCHMMA tmem[UR7], gdesc[UR30], tmem[UR10], tmem[UR18], idesc[UR19], UPT ;  /* 0x00ff121e070079ea */ /* 0x0007e2000b80000a */
[----:B------:R-:W-:Y:S05]  /*2200*/  BRA.U UP5, `(.L_x_54) ;  /* 0x0000000105047547 */ /* 0x000fea000b800000 */
[----:B---3--:R-:W-:Y:S05]  /*2210*/  BPT.TRAP 0x1 ;  /* 0x000000040000795c */ /* 0x008fea0000300000 */
.L_x_54:
[----:B---3--:R-:W-:Y:S01]  /*2220*/  UIADD3 UR10, UPT, UPT, UR4, 0x3890, URZ ;  /* 0x00003890040a7890 */ /* 0x008fe2000fffe0ff */
[----:B------:R-:W-:Y:S01]  /*2230*/  HFMA2 R6, -RZ, RZ, 0, 5.9604644775390625e-08 ;  /* 0x00000001ff067431 */ /* 0x000fe200000001ff */
[----:B------:R-:W-:Y:S01]  /*2240*/  UISETP.GE.AND UP0, UPT, UR5, 0x2, UPT ;  /* 0x000000020500788c */ /* 0x000fe2000bf06270 */
[----:B--2---:R-:W-:Y:S01]  /*2250*/  MOV R5, RZ ;  /* 0x000000ff00057202 */ /* 0x004fe20000000f00 */
[----:B------:R-:W-:Y:S01]  /*2260*/  UMOV UR19, URZ ;  /* 0x000000ff00137c82 */ /* 0x000fe20008000000 */
[----:B------:R-:W-:Y:S01]  /*2270*/  UMOV UR7, 0x80 ;  /* 0x0000008000077882 */ /* 0x000fe20000000000 */
[----:B------:R-:W-:-:S03]  /*2280*/  UMOV UR18, 0x1 ;  /* 0x0000000100127882 */ /* 0x000fc60000000000 */
[----:B------:R1:W-:Y:S02]  /*2290*/  UTCBAR [UR10], URZ ;  /* 0x000000ff0a0073e9 */ /* 0x0003e400080000ff */
[----:B------:R-:W-:Y:S05]  /*22a0*/  BRA.U !UP0, `(.L_x_55) ;  /* 0x0000000908d47547 */ /* 0x000fea000b800000 */
[----:B------:R-:W-:Y:S01]  /*22b0*/  CS2R R4, SRZ ;  /* 0x0000000000047805 */ /* 0x000fe2000001ff00 */
[----:B------:R-:W-:Y:S01]  /*22c0*/  IMAD.MOV.U32 R6, RZ, RZ, 0x1 ;  /* 0x00000001ff067424 */ /* 0x000fe200078e00ff */
[----:B------:R-:W-:Y:S01]  /*22d0*/  MOV R2, RZ ;  /* 0x000000ff00027202 */ /* 0x000fe20000000f00 */
[----:B------:R-:W-:Y:S01]  /*22e0*/  UMOV UR23, 0xc0004010 ;  /* 0xc000401000177882 */ /* 0x000fe20000000000 */
[----:B------:R-:W-:Y:S01]  /*22f0*/  UMOV UR32, 0x2 ;  /* 0x0000000200207882 */ /* 0x000fe20000000000 */
[----:B------:R-:W-:Y:S01]  /*2300*/  UMOV UR18, 0x1 ;  /* 0x0000000100127882 */ /* 0x000fe20000000000 */
[----:B------:R-:W-:Y:S01]  /*2310*/  UMOV UR19, URZ ;  /* 0x000000ff00137c82 */ /* 0x000fe20008000000 */
[----:B------:R-:W-:Y:S01]  /*2320*/  UMOV UR24, 0x1 ;  /* 0x0000000100187882 */ /* 0x000fe20000000000 */
.L_x_74:
[----:B--2---:R-:W-:Y:S05]  /*2330*/  BRA.U !UP1, `(.L_x_56) ;  /* 0x0000000109047547 */ /* 0x004fea000b800000 */
[----:B-1----:R-:W-:Y:S05]  /*2340*/  BPT.TRAP 0x1 ;  /* 0x000000040000795c */ /* 0x002fea0000300000 */
.L_x_56:
[----:B------:R-:W-:Y:S01]  /*2350*/  ULEA UR7, UR32, UR4, 0x3 ;  /* 0x0000000420077291 */ /* 0x000fe2000f8e18ff */
[----:B------:R-:W-:Y:S08]  /*2360*/  SHF.L.U32 R3, R2, 0x1f, RZ ;  /* 0x0000001f02037819 */ /* 0x000ff000000006ff */
[----:B------:R-:W2:Y:S02]  /*2370*/  SYNCS.PHASECHK.TRANS64.TRYWAIT P0, [UR7+0x3820], R3 ;  /* 0x00382003ff0075a7 */ /* 0x000ea40008001107 */
[----:B--2---:R-:W-:Y:S05]  /*2380*/  @!P0 BRA `(.L_x_57) ;  /* 0x000000f800148947 */ /* 0x004fea0003800000 */
.L_x_363:
[----:B------:R-:W-:Y:S01]  /*2390*/  UIADD3 UR17, UPT, UPT, UR32, 0x1, URZ ;  /* 0x0000000120117890 */ /* 0x000fe2000fffe0ff */
[----:B--2---:R-:W-:Y:S01]  /*23a0*/  IMAD.MOV.U32 R0, RZ, RZ, RZ ;  /* 0x000000ffff007224 */ /* 0x004fe200078e00ff */
[----:B------:R-:W-:Y:S02]  /*23b0*/  ULEA UR32, UR32, UR8, 0x7 ;  /* 0x0000000820207291 */ /* 0x000fe4000f8e38ff */
[----:B------:R-:W-:Y:S02]  /*23c0*/  UISETP.NE.AND UP4, UPT, UR52, URZ, UPT ;  /* 0x000000ff3400728c */ /* 0x000fe4000bf85270 */
[----:B------:R-:W-:Y:S01]  /*23d0*/  UISETP.NE.AND UP0, UPT, UR17, 0x3, UPT ;  /* 0x000000031100788c */ /* 0x000fe2000bf05270 */
[----:B------:R-:W-:Y:S01]  /*23e0*/  R2UR UR7, R0 ;  /* 0x00000000000772ca */ /* 0x000fe200000e0000 */
[----:B------:R-:W-:Y:S01]  /*23f0*/  UMOV UR33, 0xc0004010 ;  /* 0xc000401000217882 */ /* 0x000fe20000000000 */
[----:B------:R-:W-:Y:S01]  /*2400*/  UMOV UR12, 0x0 ;  /* 0x00000000000c7882 */ /* 0x000fe20000000000 */
[----:B-1----:R-:W-:Y:S02]  /*2410*/  USEL UR10, URZ, 0x1, UP0 ;  /* 0x00000001ff0a7887 */ /* 0x002fe40008000000 */
[----:B------:R-:W-:Y:S01]  /*2420*/  USEL UR17, UR17, URZ, UP0 ;  /* 0x000000ff11117287 */ /* 0x000fe20008000000 */
[----:B------:R-:W-:Y:S03]  /*2430*/  UMOV UR13, 0x8100010 ;  /* 0x08100010000d7882 */ /* 0x000fe60000000000 */
[----:B------:R-:W-:Y:S04]  /*2440*/  LOP3.LUT R2, R2, UR10, RZ, 0x3c, !PT ;  /* 0x0000000a02027c12 */ /* 0x000fe8000f8e3cff */
[----:B------:R1:W-:Y:S01]  /*2450*/  UTCHMMA gdesc[UR20], gdesc[UR32], tmem[UR7], tmem[UR12], idesc[UR13], !UPT ;  /* 0x00ff0c20140075ea */ /* 0x0003e2000f800007 */
[----:B------:R-:W-:Y:S05]  /*2460*/  BRA.U UP4, `(.L_x_58) ;  /* 0x0000000104047547 */ /* 0x000fea000b800000 */
[----:B-1----:R-:W-:Y:S05]  /*2470*/  BPT.TRAP 0x1 ;  /* 0x000000040000795c */ /* 0x002fea0000300000 */
.L_x_58:
[----:B------:R-:W-:Y:S01]  /*2480*/  LOP3.LUT R4, R4, 0x1, RZ, 0x3c, !PT ;  /* 0x0000000104047812 */ /* 0x000fe200078e3cff */
[----:B-1----:R-:W-:Y:S09]  /*2490*/  UIADD3 UR7, UPT, UPT, UR4, 0x3850, URZ ;  /* 0x0000385004077890 */ /* 0x002ff2000fffe0ff */
[----:B------:R1:W-:Y:S01]  /*24a0*/  UTCBAR [UR7], URZ ;  /* 0x000000ff070073e9 */ /* 0x0003e200080000ff */
[----:B------:R-:W-:Y:S05]  /*24b0*/  BRA.U UP5, `(.L_x_59) ;  /* 0x0000000105047547 */ /* 0x000fea000b800000 */
[----:B-1----:R-:W-:Y:S05]  /*24c0*/  BPT.TRAP 0x1 ;  /* 0x000000040000795c */ /* 0x002fea0000300000 */
.L_x_59:
[----:B------:R-:W-:Y:S01]  /*24d0*/  SHF.L.U32 R3, R6, 0x1f, RZ ;  /* 0x0000001f06037819 */ /* 0x000fe200000006ff */
[----:B------:R-:W-:Y:S03]  /*24e0*/  UISETP.NE.AND UP3, UPT, UR51, URZ, UPT ;  /* 0x000000ff3300728c */ /* 0x000fe6000bf65270 */
[----:B------:R-:W2:Y:S02]  /*24f0*/  SYNCS.PHASECHK.TRANS64.TRYWAIT P0, [UR4+0x38a8], R3 ;  /* 0x0038a803ff0075a7 */ /* 0x000ea40008001104 */
[----:B--2---:R-:W-:Y:S06]  /*2500*/  @!P0 BRA `(.L_x_60) ;  /* 0x000000f400cc8947 */ /* 0x004fec0003800000 */
.L_x_365:
[----:B------:R-:W-:Y:S05]  /*2510*/  BRA.U UP3, `(.L_x_61) ;  /* 0x0000000103047547 */ /* 0x000fea000b800000 */
[----:B-1----:R-:W-:Y:S05]  /*2520*/  BPT.TRAP 0x1 ;  /* 0x000000040000795c */ /* 0x002fea0000300000 */
.L_x_61:
[----:B--2---:R-:W-:Y:S04]  /*2530*/  SHF.L.U32 R3, R5, 0x1f, RZ ;  /* 0x0000001f05037819 */ /* 0x004fe800000006ff */
[----:B------:R-:W2:Y:S02]  /*2540*/  SYNCS.PHASECHK.TRANS64.TRYWAIT P0, [UR4+0x3868], R3 ;  /* 0x00386803ff0075a7 */ /* 0x000ea40008001104 */
[----:B--2---:R-:W-:Y:S05]  /*2550*/  @!P0 BRA `(.L_x_62) ;  /* 0x000000f400d08947 */ /* 0x004fea0003800000 */
.L_x_367:
[----:B------:R-:W-:Y:S01]  /*2560*/  ULEA UR30, UR24, UR6, 0x7 ;  /* 0x00000006181e7291 */ /* 0x000fe2000f8e38ff */
[----:B--2---:R-:W-:Y:S01]  /*2570*/  IMAD.MOV.U32 R0, RZ, RZ, 0xa0 ;  /* 0x000000a0ff007424 */ /* 0x004fe200078e00ff */
[----:B------:R-:W-:Y:S02]  /*2580*/  UISETP.NE.U32.AND UP0, UPT, UR19, URZ, UPT ;  /* 0x000000ff1300728c */ /* 0x000fe4000bf05070 */
[----:B------:R-:W-:Y:S02]  /*2590*/  UIADD3 UR28, UPT, UPT, UR30, 0x20, URZ ;  /* 0x000000201e1c7890 */ /* 0x000fe4000fffe0ff */
[----:B------:R-:W-:Y:S01]  /*25a0*/  UIADD3 UR26, UPT, UPT, UR30, 0x40, URZ ;  /* 0x000000401e1a7890 */ /* 0x000fe2000fffe0ff */
[----:B------:R-:W-:Y:S01]  /*25b0*/  R2UR UR15, R0 ;  /* 0x00000000000f72ca */ /* 0x000fe200000e0000 */
[----:B------:R-:W-:Y:S01]  /*25c0*/  UIADD3 UR24, UPT, UPT, UR30, 0x60, URZ ;  /* 0x000000601e187890 */ /* 0x000fe2000fffe0ff */
        /* <DEDUP_REMOVED lines=19> */
[----:B------:R2:W-:Y:S04]  /*2700*/  UTCHMMA tmem[UR15], gdesc[UR30], tmem[UR16], tmem[UR40], idesc[UR41], UP0 ;  /* 0x00ff281e0f0079ea */ /* 0x0005e80008000010 */
[----:B------:R-:W-:Y:S01]  /*2710*/  R2UR UR11, R0 ;  /* 0x00000000000b72ca */ /* 0x000fe200000e0000 */
[----:B------:R-:W-:Y:S05]  /*2720*/  IMAD.MOV.U32 R0, RZ, RZ, 0x180 ;  /* 0x00000180ff007424 */ /* 0x000fea00078e00ff */
[----:B------:R-:W-:Y:S01]  /*2730*/  R2UR UR12, R0 ;  /* 0x00000000000c72ca */ /* 0x000fe200000e0000 */
[----:B------:R-:W-:Y:S01]  /*2740*/  IMAD.MOV.U32 R0, RZ, RZ, 0xb8 ;  /* 0x000000b8ff007424 */ /* 0x000fe200078e00ff */
[----:B------:R2:W-:Y:S04]  /*2750*/  UTCHMMA tmem[UR13], gdesc[UR28], tmem[UR14], tmem[UR38], idesc[UR39], UPT ;  /* 0x00ff261c0d0079ea */ /* 0x0005e8000b80000e */
[----:B-1----:R-:W-:Y:S01]  /*2760*/  R2UR UR7, R0 ;  /* 0x00000000000772ca */ /* 0x002fe200000e0000 */
[----:B------:R-:W-:Y:S05]  /*2770*/  IMAD.MOV.U32 R0, RZ, RZ, 0x180 ;  /* 0x00000180ff007424 */ /* 0x000fea00078e00ff */
[----:B------:R-:W-:Y:S01]  /*2780*/  R2UR UR10, R0 ;  /* 0x00000000000a72ca */ /* 0x000fe200000e0000 */
[----:B------:R2:W-:Y:S11]  /*2790*/  UTCHMMA tmem[UR11], gdesc[UR26], tmem[UR12], tmem[UR36], idesc[UR37], UPT ;  /* 0x00ff241a0b0079ea */ /* 0x0005f6000b80000c */
[----:B------:R-:W-:Y:S01]  /*27a0*/  @!UPT UIADD3 URZ, UPT, UPT, URZ, URZ, URZ ;  /* 0x000000fffffff290 */ /* 0x000fe2000fffe0ff */
[----:B------:R2:W-:Y:S01]  /*27b0*/  UTCHMMA tmem[UR7], gdesc[UR24], tmem[UR10], tmem[UR34], idesc[UR35], UPT ;  /* 0x00ff2218070079ea */ /* 0x0005e2000b80000a */
[----:B------:R-:W-:Y:S05]  /*27c0*/  BRA.U UP5, `(.L_x_63) ;  /* 0x0000000105047547 */ /* 0x000fea000b800000 */
[----:B--2---:R-:W-:Y:S05]  /*27d0*/  BPT.TRAP 0x1 ;  /* 0x000000040000795c */ /* 0x004fea0000300000 */
.L_x_63:
[----:B------:R-:W-:Y:S01]  /*27e0*/  LOP3.LUT R6, R6, 0x1, RZ, 0x3c, !PT ;  /* 0x0000000106067812 */ /* 0x000fe200078e3cff */
[----:B--2---:R-:W-:Y:S09]  /*27f0*/  UIADD3 UR7, UPT, UPT, UR4, 0x3898, URZ ;  /* 0x0000389804077890 */ /* 0x004ff2000fffe0ff */
[----:B------:R1:W-:Y:S01]  /*2800*/  UTCBAR [UR7], URZ ;  /* 0x000000ff070073e9 */ /* 0x0003e200080000ff */
[----:B------:R-:W-:Y:S05]  /*2810*/  BRA.U !UP1, `(.L_x_64) ;  /* 0x0000000109047547 */ /* 0x000fea000b800000 */
[----:B-1----:R-:W-:Y:S05]  /*2820*/  BPT.TRAP 0x1 ;  /* 0x000000040000795c */ /* 0x002fea0000300000 */
.L_x_64:
[----:B------:R-:W-:Y:S01]  /*2830*/  ULEA UR10, UR18, UR4, 0x3 ;  /* 0x00000004120a7291 */ /* 0x000fe2000f8e18ff */
[----:B------:R-:W-:Y:S01]  /*2840*/  HFMA2 R0, -RZ, RZ, 0, 7.62939453125e-06 ;  /* 0x00000080ff007431 */ /* 0x000fe200000001ff */
[----:B------:R-:W-:Y:S02]  /*2850*/  UIADD3 UR18, UPT, UPT, UR18, 0x1, URZ ;  /* 0x0000000112127890 */ /* 0x000fe4000fffe0ff */
[----:B------:R-:W-:Y:S02]  /*2860*/  UIADD3 UR11, UPT, UPT, UR10, 0x3838, URZ ;  /* 0x000038380a0b7890 */ /* 0x000fe4000fffe0ff */
[----:B------:R-:W-:Y:S01]  /*2870*/  UISETP.NE.AND UP0, UPT, UR18, 0x3, UPT ;  /* 0x000000031200788c */ /* 0x000fe2000bf05270 */
[----:B------:R-:W-:Y:S01]  /*2880*/  UMOV UR33, 0xc0004010 ;  /* 0xc000401000217882 */ /* 0x000fe20000000000 */
[----:B------:R-:W-:Y:S02]  /*2890*/  UMOV UR12, 0x0 ;  /* 0x00000000000c7882 */ /* 0x000fe40000000000 */
[----:B------:R-:W-:Y:S01]  /*28a0*/  USEL UR18, UR18, URZ, UP0 ;  /* 0x000000ff12127287 */ /* 0x000fe20008000000 */
[----:B-1----:R-:W-:Y:S01]  /*28b0*/  R2UR UR7, R0 ;  /* 0x00000000000772ca */ /* 0x002fe200000e0000 */
[----:B------:R-:W-:Y:S01]  /*28c0*/  UMOV UR13, 0x8100010 ;  /* 0x08100010000d7882 */ /* 0x000fe20000000000 */
[----:B------:R1:W-:Y:S11]  /*28d0*/  UTCBAR [UR11], URZ ;  /* 0x000000ff0b0073e9 */ /* 0x0003f600080000ff */
[----:B------:R1:W-:Y:S01]  /*28e0*/  UTCHMMA gdesc[UR22], gdesc[UR32], tmem[UR7], tmem[UR12], idesc[UR13], !UPT ;  /* 0x00ff0c20160075ea */ /* 0x0003e2000f800007 */
[----:B------:R-:W-:Y:S05]  /*28f0*/  BRA.U UP3, `(.L_x_65) ;  /* 0x0000000103047547 */ /* 0x000fea000b800000 */
[----:B-1----:R-:W-:Y:S05]  /*2900*/  BPT.TRAP 0x1 ;  /* 0x000000040000795c */ /* 0x002fea0000300000 */
.L_x_65:
[----:B-1----:R-:W-:Y:S09]  /*2910*/  UIADD3 UR7, UPT, UPT, UR4, 0x3860, URZ ;  /* 0x0000386004077890 */ /* 0x002ff2000fffe0ff */
[----:B------:R1:W-:Y:S01]  /*2920*/  UTCBAR [UR7], URZ ;  /* 0x000000ff070073e9 */ /* 0x0003e200080000ff */
[----:B------:R-:W-:Y:S05]  /*2930*/  BRA.U !UP1, `(.L_x_66) ;  /* 0x0000000109047547 */ /* 0x000fea000b800000 */
[----:B-1----:R-:W-:Y:S05]  /*2940*/  BPT.TRAP 0x1 ;  /* 0x000000040000795c */ /* 0x002fea0000300000 */
.L_x_66:
[----:B-1----:R-:W-:Y:S02]  /*2950*/  ULEA UR7, UR18, UR4, 0x3 ;  /* 0x0000000412077291 */ /* 0x002fe4000f8e18ff */
[----:B------:R-:W-:Y:S02]  /*2960*/  UIADD3 UR18, UPT, UPT, UR18, 0x1, URZ ;  /* 0x0000000112127890 */ /* 0x000fe4000fffe0ff */
[----:B------:R-:W-:Y:S02]  /*2970*/  UIADD3 UR10, UPT, UPT, UR7, 0x3838, URZ ;  /* 0x00003838070a7890 */ /* 0x000fe4000fffe0ff */
[----:B------:R-:W-:Y:S04]  /*2980*/  UISETP.NE.AND UP0, UPT, UR18, 0x3, UPT ;  /* 0x000000031200788c */ /* 0x000fe8000bf05270 */
[----:B------:R-:W-:Y:S03]  /*2990*/  USEL UR18, UR18, URZ, UP0 ;  /* 0x000000ff12127287 */ /* 0x000fe60008000000 */
[----:B------:R1:W-:Y:S01]  /*29a0*/  UTCBAR [UR10], URZ ;  /* 0x000000ff0a0073e9 */ /* 0x0003e200080000ff */
[----:B------:R-:W-:Y:S08]  /*29b0*/  BRA.U !UP1, `(.L_x_67) ;  /* 0x0000000109047547 */ /* 0x000ff0000b800000 */
[----:B-1----:R-:W-:Y:S05]  /*29c0*/  BPT.TRAP 0x1 ;  /* 0x000000040000795c */ /* 0x002fea0000300000 */
.L_x_67:
[----:B------:R-:W-:Y:S01]  /*29d0*/  ULEA UR7, UR17, UR4, 0x3 ;  /* 0x0000000411077291 */ /* 0x000fe2000f8e18ff */
[----:B------:R-:W-:Y:S08]  /*29e0*/  SHF.L.U32 R3, R2, 0x1f, RZ ;  /* 0x0000001f02037819 */ /* 0x000ff000000006ff */
[----:B------:R-:W2:Y:S02]  /*29f0*/  SYNCS.PHASECHK.TRANS64.TRYWAIT P0, [UR7+0x3820], R3 ;  /* 0x00382003ff0075a7 */ /* 0x000ea40008001107 */
[----:B--2---:R-:W-:Y:S05]  /*2a00*/  @!P0 BRA `(.L_x_68) ;  /* 0x000000f000bc8947 */ /* 0x004fea0003800000 */
.L_x_369:
[----:B------:R-:W-:Y:S05]  /*2a10*/  BRA.U UP5, `(.L_x_69) ;  /* 0x0000000105047547 */ /* 0x000fea000b800000 */
[----:B-1----:R-:W-:Y:S05]  /*2a20*/  BPT.TRAP 0x1 ;  /* 0x000000040000795c */ /* 0x002fea0000300000 */
.L_x_69:
[----:B--2---:R-:W-:Y:S04]  /*2a30*/  SHF.L.U32 R3, R6, 0x1f, RZ ;  /* 0x0000001f06037819 */ /* 0x004fe800000006ff */
[----:B------:R-:W2:Y:S02]  /*2a40*/  SYNCS.PHASECHK.TRANS64.TRYWAIT P0, [UR4+0x38a0], R3 ;  /* 0x0038a003ff0075a7 */ /* 0x000ea40008001104 */
[----:B--2---:R-:W-:Y:S05]  /*2a50*/  @!P0 BRA `(.L_x_70) ;  /* 0x000000f000c08947 */ /* 0x004fea0003800000 */
.L_x_371:
[----:B------:R-:W-:Y:S05]  /*2a60*/  BRA.U UP4, `(.L_x_71) ;  /* 0x0000000104047547 */ /* 0x000fea000b800000 */
[----:B-1----:R-:W-:Y:S05]  /*2a70*/  BPT.TRAP 0x1 ;  /* 0x000000040000795c */ /* 0x002fea0000300000 */
.L_x_71:
[----:B--2---:R-:W-:Y:S04]  /*2a80*/  SHF.L.U32 R3, R4, 0x1f, RZ ;  /* 0x0000001f04037819 */ /* 0x004fe800000006ff */
[----:B------:R-:W2:Y:S02]  /*2a90*/  SYNCS.PHASECHK.TRANS64.TRYWAIT P0, [UR4+0x3858], R3 ;  /* 0x00385803ff0075a7 */ /* 0x000ea40008001104 */
[----:B--2---:R-:W-:Y:S05]  /*2aa0*/  @!P0 BRA `(.L_x_72) ;  /* 0x000000f000c48947 */ /* 0x004fea0003800000 */
.L_x_373:
[----:B------:R-:W-:Y:S01]  /*2ab0*/  USHF.L.U32 UR7, UR17, 0x7, URZ ;  /* 0x0000000711077899 */ /* 0x000fe200080006ff */
[----:B--2---:R-:W-:Y:S01]  /*2ac0*/  IMAD.MOV.U32 R0, RZ, RZ, 0x20 ;  /* 0x00000020ff007424 */ /* 0x004fe200078e00ff */
[----:B------:R-:W-:Y:S01]  /*2ad0*/  UMOV UR39, 0xc0004010 ;  /* 0xc000401000277882 */ /* 0x000fe20000000000 */
[----:B------:R-:W-:Y:S01]  /*2ae0*/  UMOV UR30, 0x0 ;  /* 0x00000000001e7882 */ /* 0x000fe20000000000 */
[----:B------:R-:W-:Y:S02]  /*2af0*/  UIADD3 UR38, UPT, UPT, UR6, UR7, URZ ;  /* 0x0000000706267290 */ /* 0x000fe4000fffe0ff */
[----:B------:R-:W-:Y:S01]  /*2b00*/  R2UR UR16, R0 ;  /* 0x00000000001072ca */ /* 0x000fe200000e0000 */
[----:B------:R-:W-:Y:S01]  /*2b10*/  IMAD.MOV.U32 R0, RZ, RZ, 0x100 ;  /* 0x00000100ff007424 */ /* 0x000fe200078e00ff */
[----:B------:R-:W-:Y:S02]  /*2b20*/  UIADD3 UR36, UPT, UPT, UR38, 0x20, URZ ;  /* 0x0000002026247890 */ /* 0x000fe4000fffe0ff */
[----:B------:R-:W-:Y:S02]  /*2b30*/  UIADD3 UR34, UPT, UPT, UR38, 0x40, URZ ;  /* 0x0000004026227890 */ /* 0x000fe4000fffe0ff */
        /* <DEDUP_REMOVED lines=15> */
[----:B------:R2:W-:Y:S01]  /*2c30*/  UTCHMMA tmem[UR16], gdesc[UR38], tmem[UR19], tmem[UR30], idesc[UR31], UPT ;  /* 0x00ff1e26100079ea */ /* 0x0005e2000b800013 */
[----:B------:R-:W-:Y:S01]  /*2c40*/  UMOV UR24, 0x0 ;  /* 0x0000000000187882 */ /* 0x000fe20000000000 */
[----:B------:R-:W-:Y:S02]  /*2c50*/  UMOV UR25, 0x8050010 ;  /* 0x0805001000197882 */ /* 0x000fe40000000000 */
        /* <DEDUP_REMOVED lines=13> */
.L_x_73:
[----:B--2---:R-:W-:Y:S01]  /*2d30*/  UIADD3 UR11, UPT, UPT, UR4, 0x3890, URZ ;  /* 0x00003890040b7890 */ /* 0x004fe2000fffe0ff */
[----:B------:R-:W-:Y:S01]  /*2d40*/  LOP3.LUT R5, R5, 0x1, RZ, 0x3c, !PT ;  /* 0x0000000105057812 */ /* 0x000fe200078e3cff */
[----:B------:R-:W-:Y:S02]  /*2d50*/  UIADD3 UR32, UPT, UPT, UR17, 0x1, URZ ;  /* 0x0000000111207890 */ /* 0x000fe4000fffe0ff */
[----:B------:R-:W-:Y:S02]  /*2d60*/  UISETP.GT.U32.AND UP0, UPT, UR5, 0x2, UPT ;  /* 0x000000020500788c */ /* 0x000fe4000bf04070 */
[----:B------:R-:W-:Y:S02]  /*2d70*/  UISETP.NE.AND UP2, UPT, UR32, 0x3, UPT ;  /* 0x000000032000788c */ /* 0x000fe4000bf45270 */
[----:B------:R-:W-:Y:S01]  /*2d80*/  UIADD3 UR5, UPT, UPT, UR5, -0x1, URZ ;  /* 0xffffffff05057890 */ /* 0x000fe2000fffe0ff */
[----:B------:R2:W-:Y:S01]  /*2d90*/  UTCBAR [UR11], URZ ;  /* 0x000000ff0b0073e9 */ /* 0x0005e200080000ff */
[----:B------:R-:W-:Y:S02]  /*2da0*/  USEL UR10, URZ, 0x1, UP2 ;  /* 0x00000001ff0a7887 */ /* 0x000fe40009000000 */
[----:B------:R-:W-:Y:S01]  /*2db0*/  USEL UR32, UR32, URZ, UP2 ;  /* 0x000000ff20207287 */ /* 0x000fe20009000000 */
[----:B------:R-:W-:Y:S01]  /*2dc0*/  UMOV UR19, 0x1 ;  /* 0x0000000100137882 */ /* 0x000fe20000000000 */
[----:B------:R-:W-:Y:S02]  /*2dd0*/  UMOV UR24, UR17 ;  /* 0x0000001100187c82 */ /* 0x000fe40008000000 */
[----:B------:R-:W-:Y:S01]  /*2de0*/  LOP3.LUT R2, R2, UR10, RZ, 0x3c, !PT ;  /* 0x0000000a02027c12 */ /* 0x000fe2000f8e3cff */
[----:B------:R-:W-:Y:S05]  /*2df0*/  BRA.U UP0, `(.L_x_74) ;  /* 0xfffffff5004c7547 */ /* 0x000fea000b83ffff */
.L_x_55:
[----:B------:R-:W-:Y:S04]  /*2e00*/  BSSY.RECONVERGENT B0, `(.L_x_75) ;  /* 0x0000003000007945 */ /* 0x000fe80003800200 */
[----:B------:R-:W-:Y:S05]  /*2e10*/  @!P4 BRA `(.L_x_76) ;  /* 0x000000000004c947 */ /* 0x000fea0003800000 */
[----:B-12---:R-:W-:Y:S05]  /*2e20*/  BPT.TRAP 0x1 ;  /* 0x000000040000795c */ /* 0x006fea0000300000 */
.L_x_76:
[----:B-12---:R-:W-:Y:S05]  /*2e30*/  BSYNC.RECONVERGENT B0 ;  /* 0x0000000000007941 */ /* 0x006fea0003800200 */
.L_x_75:
[----:B------:R-:W-:Y:S01]  /*2e40*/  UIADD3 UR5, UPT, UPT, UR4, 0x3810, URZ ;  /* 0x0000381004057890 */ /* 0x000fe2000fffe0ff */
[----:B------:R-:W-:Y:S08]  /*2e50*/  BSSY.RECONVERGENT B0, `(.L_x_77) ;  /* 0x0000004000007945 */ /* 0x000ff00003800200 */
[----:B------:R1:W-:Y:S01]  /*2e60*/  UTCBAR [UR5], URZ ;  /* 0x000000ff050073e9 */ /* 0x0003e200080000ff */
[----:B------:R-:W-:Y:S05]  /*2e70*/  @!P4 BRA `(.L_x_78) ;  /* 0x000000000004c947 */ /* 0x000fea0003800000 */
[----:B-1----:R-:W-:Y:S05]  /*2e80*/  BPT.TRAP 0x1 ;  /* 0x000000040000795c */ /* 0x002fea0000300000 */
.L_x_78:
[----:B-1----:R-:W-:Y:S05]  /*2e90*/  BSYNC.RECONVERGENT B0 ;  /* 0x0000000000007941 */ /* 0x002fea0003800200 */
.L_x_77:
[----:B------:R-:W-:-:S09]  /*2ea0*/  UIADD3 UR5, UPT, UPT, UR4, 0x3818, URZ ;  /* 0x0000381804057890 */ /* 0x000fd2000fffe0ff */
[----:B------:R1:W-:Y:S01]  /*2eb0*/  UTCBAR [UR5], URZ ;  /* 0x000000ff050073e9 */ /* 0x0003e200080000ff */
[----:B------:R-:W-:Y:S05]  /*2ec0*/  BRA.U UP5, `(.L_x_79) ;  /* 0x0000000105047547 */ /* 0x000fea000b800000 */
[----:B-1----:R-:W-:Y:S05]  /*2ed0*/  BPT.TRAP 0x1 ;  /* 0x000000040000795c */ /* 0x002fea0000300000 */
.L_x_79:
[----:B------:R-:W-:-:S04]  /*2ee0*/  SHF.L.U32 R3, R6, 0x1f, RZ ;  /* 0x0000001f06037819 */ /* 0x000fc800000006ff */
[----:B------:R-:W2:Y:S02]  /*2ef0*/  SYNCS.PHASECHK.TRANS64.TRYWAIT P0, [UR4+0x38a8], R3 ;  /* 0x0038a803ff0075a7 */ /* 0x000ea40008001104 */
[----:B--2---:R-:W-:Y:S05]  /*2f00*/  @!P0 BRA `(.L_x_80) ;  /* 0x000000ec00c48947 */ /* 0x004fea0003800000 */
.L_x_375:
[----:B------:R-:W-:Y:S05]  /*2f10*/  BRA.U UP3, `(.L_x_81) ;  /* 0x0000000103047547 */ /* 0x000fea000b800000 */
[----:B-1----:R-:W-:Y:S05]  /*2f20*/  BPT.TRAP 0x1 ;  /* 0x000000040000795c */ /* 0x002fea0000300000 */
.L_x_81:
[----:B------:R-:W-:-:S04]  /*2f30*/  SHF.L.U32 R5, R5, 0x1f, RZ ;  /* 0x0000001f05057819 */ /* 0x000fc800000006ff */
[----:B------:R-:W3:Y:S02]  /*2f40*/  SYNCS.PHASECHK.TRANS64.TRYWAIT P0, [UR4+0x3868], R5 ;  /* 0x00386805ff0075a7 */ /* 0x000ee40008001104 */
[----:B---3--:R-:W-:Y:S05]  /*2f50*/  @!P0 BRA `(.L_x_82) ;  /* 0x000000ec00c88947 */ /* 0x008fea0003800000 */
.L_x_377:
[----:B--2---:R-:W-:Y:S01]  /*2f60*/  IMAD.MOV.U32 R0, RZ, RZ, 0xa0 ;  /* 0x000000a0ff007424 */ /* 0x004fe200078e00ff */
[----:B------:R-:W-:Y:S02]  /*2f70*/  UIADD3 UR6, UPT, UPT, UR6, UR7, URZ ;  /* 0x0000000706067290 */ /* 0x000fe4000fffe0ff */
[----:B------:R-:W-:Y:S02]  /*2f80*/  UISETP.NE.U32.AND UP0, UPT, UR19, URZ, UPT ;  /* 0x000000ff1300728c */ /* 0x000fe4000bf05070 */
[----:B------:R-:W-:Y:S01]  /*2f90*/  R2UR UR13, R0 ;  /* 0x00000000000d72ca */ /* 0x000fe200000e0000 */
[----:B------:R-:W-:Y:S01]  /*2fa0*/  IMAD.MOV.U32 R0, RZ, RZ, 0x180 ;  /* 0x00000180ff007424 */ /* 0x000fe200078e00ff */
[----:B------:R-:W-:Y:S02]  /*2fb0*/  UIADD3 UR30, UPT, UPT, UR6, 0x20, URZ ;  /* 0x00000020061e7890 */ /* 0x000fe4000fffe0ff */
[----:B------:R-:W-:Y:S02]  /*2fc0*/  UIADD3 UR28, UPT, UPT, UR6, 0x40, URZ ;  /* 0x00000040061c7890 */ /* 0x000fe4000fffe0ff */
[----:B------:R-:W-:Y:S01]  /*2fd0*/  R2UR UR14, R0 ;  /* 0x00000000000e72ca */ /* 0x000fe200000e0000 */
[----:B------:R-:W-:Y:S01]  /*2fe0*/  IMAD.MOV.U32 R0, RZ, RZ, 0xa8 ;  /* 0x000000a8ff007424 */ /* 0x000fe200078e00ff */
[----:B------:R-:W-:Y:S01]  /*2ff0*/  UIADD3 UR26, UPT, UPT, UR6, 0x60, URZ ;  /* 0x00000060061a7890 */ /* 0x000fe2000fffe0ff */
[----:B------:R-:W-:Y:S01]  /*3000*/  UMOV UR24, 0x0 ;  /* 0x0000000000187882 */ /* 0x000fe20000000000 */
[----:B------:R-:W-:-:S02]  /*3010*/  UMOV UR25, 0x8050010 ;  /* 0x0805001000197882 */ /* 0x000fc40000000000 */
        /* <DEDUP_REMOVED lines=11> */
[----:B------:R2:W-:Y:S01]  /*30d0*/  UTCHMMA tmem[UR13], gdesc[UR6], tmem[UR14], tmem[UR24], idesc[UR25], UP0 ;  /* 0x00ff18060d0079ea */ /* 0x0005e2000800000e */
[----:B------:R-:W-:Y:S01]  /*30e0*/  R2UR UR9, R0 ;  /* 0x00000000000972ca */ /* 0x000fe200000e0000 */
[----:B------:R-:W-:Y:S01]  /*30f0*/  IMAD.MOV.U32 R0, RZ, RZ, 0x180 ;  /* 0x00000180ff007424 */ /* 0x000fe200078e00ff */
[----:B------:R-:W-:Y:S01]  /*3100*/  UMOV UR16, 0x0 ;  /* 0x0000000000107882 */ /* 0x000fe20000000000 */
[----:B------:R-:W-:Y:S01]  /*3110*/  UMOV UR17, 0x8050010 ;  /* 0x0805001000117882 */ /* 0x000fe20000000000 */
[----:B------:R-:W-:-:S02]  /*3120*/  UMOV UR27, 0xc0004010 ;  /* 0xc0004010001b7882 */ /* 0x000fc40000000000 */
        /* <DEDUP_REMOVED lines=9> */
[----:B--2---:R-:W-:Y:S05]  /*31c0*/  BPT.TRAP 0x1 ;  /* 0x000000040000795c */ /* 0x004fea0000300000 */
.L_x_83:
[----:B--2---:R-:W-:-:S09]  /*31d0*/  UIADD3 UR5, UPT, UPT, UR4, 0x3898, URZ ;  /* 0x0000389804057890 */ /* 0x004fd2000fffe0ff */
[----:B------:R1:W-:Y:S01]  /*31e0*/  UTCBAR [UR5], URZ ;  /* 0x000000ff050073e9 */ /* 0x0003e200080000ff */
[----:B------:R-:W-:Y:S05]  /*31f0*/  BRA.U !UP1, `(.L_x_84) ;  /* 0x0000000109047547 */ /* 0x000fea000b800000 */
[----:B-1----:R-:W-:Y:S05]  /*3200*/  BPT.TRAP 0x1 ;  /* 0x000000040000795c */ /* 0x002fea0000300000 */
.L_x_84:
[----:B-1----:R-:W-:-:S04]  /*3210*/  ULEA UR5, UR18, UR4, 0x3 ;  /* 0x0000000412057291 */ /* 0x002fc8000f8e18ff */
[----:B------:R-:W-:-:S09]  /*3220*/  UIADD3 UR5, UPT, UPT, UR5, 0x3838, URZ ;  /* 0x0000383805057890 */ /* 0x000fd2000fffe0ff */
[----:B------:R1:W-:Y:S01]  /*3230*/  UTCBAR [UR5], URZ ;  /* 0x000000ff050073e9 */ /* 0x0003e200080000ff */
[----:B------:R-:W-:Y:S05]  /*3240*/  BRA.U UP4, `(.L_x_85) ;  /* 0x0000000104047547 */ /* 0x000fea000b800000 */
[----:B-1----:R-:W-:Y:S05]  /*3250*/  BPT.TRAP 0x1 ;  /* 0x000000040000795c */ /* 0x002fea0000300000 */
.L_x_85:
[----:B-1----:R-:W-:-:S09]  /*3260*/  UIADD3 UR5, UPT, UPT, UR4, 0x3850, URZ ;  /* 0x0000385004057890 */ /* 0x002fd2000fffe0ff */
[----:B------:R1:W-:Y:S01]  /*3270*/  UTCBAR [UR5], URZ ;  /* 0x000000ff050073e9 */ /* 0x0003e200080000ff */
[----:B------:R-:W-:Y:S05]  /*3280*/  BRA.U UP3, `(.L_x_86) ;  /* 0x0000000103047547 */ /* 0x000fea000b800000 */
[----:B-1----:R-:W-:Y:S05]  /*3290*/  BPT.TRAP 0x1 ;  /* 0x000000040000795c */ /* 0x002fea0000300000 */
.L_x_86:
[----:B------:R-:W-:-:S13]  /*32a0*/  ELECT P0, URZ, PT ;  /* 0x0000000000ff782f */ /* 0x000fda0003800000 */
[----:B-1----:R-:W-:Y:S05]  /*32b0*/  @!P0 EXIT ;  /* 0x000000000000894d */ /* 0x002fea0003800000 */
[----:B------:R-:W-:-:S09]  /*32c0*/  UIADD3 UR4, UPT, UPT, UR4, 0x3860, URZ ;  /* 0x0000386004047890 */ /* 0x000fd2000fffe0ff */
[----:B------:R1:W-:Y:S01]  /*32d0*/  UTCBAR [UR4], URZ ;  /* 0x000000ff040073e9 */ /* 0x0003e200080000ff */
[----:B------:R-:W-:Y:S01]  /*32e0*/  NOP ;  /* 0x0000000000007918 */ /* 0x000fe20000000000 */
[----:B-1----:R-:W-:Y:S05]  /*32f0*/  EXIT ;  /* 0x000000000000794d */ /* 0x002fea0003800000 */
.L_x_28:
[----:B------:R-:W-:-:S08]  /*3300*/  NOP ;  /* 0x0000000000007918 */ /* 0x000fd00000000000 */
[----:B------:R-:W1:-:S00]  /*3310*/  USETMAXREG.DEALLOC.CTAPOOL 0x60 ;  /* 0x00000060000079c8 */ /* 0x000e4000080e0500 */
[----:B------:R-:W2:Y:S01]  /*3320*/  S2UR UR42, SR_CTAID.X ;  /* 0x00000000002a79c3 */ /* 0x000ea20000002500 */
[----:B------:R-:W3:Y:S01]  /*3330*/  LDCU UR4, c[0x0][0x380] ;  /* 0x00007000ff0477ac */ /* 0x000ee20008000800 */
[----:B--2---:R-:W-:-:S04]  /*3340*/  USHF.L.U32 UR41, UR42, 0x8, URZ ;  /* 0x000000082a297899 */ /* 0x004fc800080006ff */
[----:B---3--:R-:W-:-:S06]  /*3350*/  UISETP.GE.U32.AND UP0, UPT, UR41, UR4, UPT ;  /* 0x000000042900728c */ /* 0x008fcc000bf06070 */
[----:B------:R-:W-:-:S13]  /*3360*/  PLOP3.LUT P0, PT, PT, PT, UP0, 0x80, 0x8 ;  /* 0x000000000008781c */ /* 0x000fda0003f0f008 */
[----:B-1----:R-:W-:Y:S05]  /*3370*/  @P0 EXIT ;  /* 0x000000000000094d */ /* 0x002fea0003800000 */
[----:B------:R-:W1:Y:S01]  /*3380*/  LDCU UR4, c[0x0][0x384] ;  /* 0x00007080ff0477ac */ /* 0x000e620008000800 */
[----:B------:R-:W2:Y:S01]  /*3390*/  LDCU.64 UR48, c[0x0][0x358] ;  /* 0x00006b00ff3077ac */ /* 0x000ea20008000a00 */
[----:B-1----:R-:W-:-:S09]  /*33a0*/  UISETP.NE.AND UP0, UPT, UR4, URZ, UPT ;  /* 0x000000ff0400728c */ /* 0x002fd2000bf05270 */
[----:B--2---:R-:W-:Y:S05]  /*33b0*/  BRA.U UP0, `(.L_x_87) ;  /* 0x00000031002c7547 */ /* 0x004fea000b800000 */
[----:B------:R-:W-:-:S09]  /*33c0*/  UISETP.NE.AND UP0, UPT, UR38, URZ, UPT ;  /* 0x000000ff2600728c */ /* 0x000fd2000bf05270 */
[----:B------:R-:W-:Y:S05]  /*33d0*/  BRA.U UP0, `(.L_x_88) ;  /* 0x0000000100047547 */ /* 0x000fea000b800000 */
[----:B------:R-:W-:Y:S05]  /*33e0*/  BPT.TRAP 0x1 ;  /* 0x000000040000795c */ /* 0x000fea0000300000 */
.L_x_88:
[----:B------:R-:W1:Y:S01]  /*33f0*/  S2R R17, SR_CgaCtaId ;  /* 0x0000000000117919 */ /* 0x000e620000008800 */
[----:B------:R-:W-:Y:S01]  /*3400*/  IMAD.MOV.U32 R0, RZ, RZ, 0x1 ;  /* 0x00000001ff007424 */ /* 0x000fe200078e00ff */
[----:B------:R-:W-:Y:S02]  /*3410*/  MOV R2, 0x400 ;  /* 0x0000040000027802 */ /* 0x000fe40000000f00 */
[----:B------:R-:W-:Y:S02]  /*3420*/  LOP3.LUT P1, R18, R16, 0x7f, RZ, 0xc0, !PT ;  /* 0x0000007f10127812 */ /* 0x000fe4000782c0ff */
[----:B------:R-:W-:Y:S02]  /*3430*/  SHF.L.U32 R0, R0, 0x1f, RZ ;  /* 0x0000001f00007819 */ /* 0x000fe400000006ff */
[----:B-1----:R-:W-:-:S04]  /*3440*/  LEA R17, R17, R2, 0x18 ;  /* 0x0000000211117211 */ /* 0x002fc800078ec0ff */
[----:B------:R-:W1:Y:S02]  /*3450*/  SYNCS.PHASECHK.TRANS64.TRYWAIT P0, [R17+URZ+0x38c0], R0 ;  /* 0x0038c000110075a7 */ /* 0x000e6400080011ff */
[----:B-1----:R-:W-:Y:S05]  /*3460*/  @!P0 BRA `(.L_x_89) ;  /* 0x000000e8009c8947 */ /* 0x002fea0003800000 */
.L_x_378:
[----:B------:R-:W-:Y:S04]  /*3470*/  BSSY.RECONVERGENT B6, `(.L_x_90) ;  /* 0x000023e000067945 */ /* 0x000fe80003800200 */
[----:B------:R-:W-:Y:S05]  /*3480*/  @P1 BRA `(.L_x_91) ;  /* 0x0000002000f01947 */ /* 0x000fea0003800000 */
[----:B------:R-:W2:Y:S01]  /*3490*/  S2UR UR4, SR_CTAID.Z ;  /* 0x00000000000479c3 */ /* 0x000ea20000002700 */
[----:B------:R-:W2:Y:S01]  /*34a0*/  LDCU UR7, c[0x0][0x370] ;  /* 0x00006e00ff0777ac */ /* 0x000ea20008000800 */
[----:B------:R-:W3:Y:S06]  /*34b0*/  LDCU UR5, c[0x0][0x374] ;  /* 0x00006e80ff0577ac */ /* 0x000eec0008000800 */
[----:B------:R-:W4:Y:S01]  /*34c0*/  S2UR UR6, SR_CTAID.Y ;  /* 0x00000000000679c3 */ /* 0x000f220000002600 */
[----:B--2---:R-:W-:-:S04]  /*34d0*/  UIMAD UR4, UR7, UR4, URZ ;  /* 0x00000004070472a4 */ /* 0x004fc8000f8e02ff */
[----:B------:R-:W-:Y:S02]  /*34e0*/  UIADD3 UR4, UPT, UPT, URZ, -UR4, URZ ;  /* 0x80000004ff047290 */ /* 0x000fe4000fffe0ff */
[----:B----4-:R-:W-:Y:S02]  /*34f0*/  UIMAD UR6, UR7, UR6, UR42 ;  /* 0x00000006070672a4 */ /* 0x010fe4000f8e022a */
[----:B---3--:R-:W-:-:S04]  /*3500*/  UIMAD UR4, UR4, UR5, URZ ;  /* 0x00000005040472a4 */ /* 0x008fc8000f8e02ff */
[----:B------:R-:W-:-:S09]  /*3510*/  UISETP.NE.AND UP0, UPT, UR6, UR4, UPT ;  /* 0x000000040600728c */ /* 0x000fd2000bf05270 */
[----:B------:R-:W-:Y:S05]  /*3520*/  BRA.U UP0, `(.L_x_91) ;  /* 0x0000002100c87547 */ /* 0x000fea000b800000 */
[----:B------:R-:W2:Y:S01]  /*3530*/  LDC.64 R8, c[0x4][0xa0] ;  /* 0x01002800ff087b82 */ /* 0x000ea20000000a00 */
[----:B------:R-:W-:Y:S01]  /*3540*/  MOV R23, 0x0 ;  /* 0x0000000000177802 */ /* 0x000fe20000000f00 */
[----:B------:R-:W3:Y:S01]  /*3550*/  LDCU.64 UR4, c[0x4][0xd0] ;  /* 0x01001a00ff0477ac */ /* 0x000ee20008000a00 */
[----:B------:R-:W-:Y:S01]  /*3560*/  IMAD.U32 R22, RZ, RZ, UR40 ;  /* 0x00000028ff167e24 */ /* 0x000fe2000f8e00ff */
[----:B------:R-:W-:Y:S01]  /*3570*/  MOV R7, UR39 ;  /* 0x0000002700077c02 */ /* 0x000fe20008000f00 */
[----:B------:R-:W-:-:S03]  /*3580*/  IMAD.U32 R6, RZ, RZ, UR40 ;  /* 0x00000028ff067e24 */ /* 0x000fc6000f8e00ff */
[----:B------:R4:W5:Y:S01]  /*3590*/  LDC.64 R2, c[0x4][R23] ;  /* 0x0100000017027b82 */ /* 0x0009620000000a00 */
[----:B------:R-:W-:-:S05]  /*35a0*/  IADD3 R22, P0, PT, R22, 0x8, RZ ;  /* 0x0000000816167810 */ /* 0x000fca0007f1e0ff */
[----:B------:R-:W-:Y:S02]  /*35b0*/  IMAD.X R19, RZ, RZ, UR39, P0 ;  /* 0x00000027ff137e24 */ /* 0x000fe400080e06ff */
[----:B---3--:R-:W-:Y:S01]  /*35c0*/  IMAD.U32 R4, RZ, RZ, UR4 ;  /* 0x00000004ff047e24 */ /* 0x008fe2000f8e00ff */
[----:B------:R-:W-:Y:S01]  /*35d0*/  MOV R5, UR5 ;  /* 0x0000000500057c02 */ /* 0x000fe20008000f00 */
[----:B--2---:R4:W-:Y:S04]  /*35e0*/  STL.64 [R1], R8 ;  /* 0x0000000801007387 */ /* 0x0049e80000100a00 */
[----:B------:R-:W-:-:S07]  /*35f0*/  LEPC R20, `(.L_x_92) ;  /* 0x000000001014794e */ /* 0x000fce0000000000 */
[----:B-1--45:R-:W-:Y:S05]  /*3600*/  CALL.ABS.NOINC R2 ;  /* 0x0000000002007343 */ /* 0x032fea0003c00000 */
.L_x_92:
[----:B------:R-:W-:Y:S01]  /*3610*/  HFMA2 R2, -RZ, RZ, 0, 5.9604644775390625e-08 ;  /* 0x00000001ff027431 */ /* 0x000fe200000001ff */
[----:B------:R-:W-:Y:S01]  /*3620*/  MOV R3, 0x4 ;  /* 0x0000000400037802 */ /* 0x000fe20000000f00 */
[----:B------:R-:W-:Y:S01]  /*3630*/  IMAD.MOV.U32 R0, RZ, RZ, 0x3 ;  /* 0x00000003ff007424 */ /* 0x000fe200078e00ff */
[----:B------:R1:W2:Y:S01]  /*3640*/  LDC.64 R8, c[0x4][R23] ;  /* 0x0100000017087b82 */ /* 0x0002a20000000a00 */
[----:B------:R-:W3:Y:S01]  /*3650*/  LDCU.64 UR4, c[0x4][0xe8] ;  /* 0x01001d00ff0477ac */ /* 0x000ee20008000a00 */
[----:B------:R-:W-:Y:S01]  /*3660*/  MOV R6, R22 ;  /* 0x0000001600067202 */ /* 0x000fe20000000f00 */
[----:B------:R-:W-:Y:S01]  /*3670*/  IMAD.MOV.U32 R7, RZ, RZ, R19 ;  /* 0x000000ffff077224 */ /* 0x000fe200078e0013 */
[----:B------:R1:W-:Y:S04]  /*3680*/  STL.64 [R1+0x8], R2 ;  /* 0x0000080201007387 */ /* 0x0003e80000100a00 */
[----:B------:R1:W-:Y:S01]  /*3690*/  STL [R1+0x10], R0 ;  /* 0x0000100001007387 */ /* 0x0003e20000100800 */
[----:B---3--:R-:W-:Y:S01]  /*36a0*/  MOV R4, UR4 ;  /* 0x0000000400047c02 */ /* 0x008fe20008000f00 */
[----:B------:R-:W-:-:S02]  /*36b0*/  IMAD.U32 R5, RZ, RZ, UR5 ;  /* 0x00000005ff057e24 */ /* 0x000fc4000f8e00ff */
[----:B------:R-:W-:-:S07]  /*36c0*/  LEPC R20, `(.L_x_93) ;  /* 0x000000001014794e */ /* 0x000fce0000000000 */
[----:B-12---:R-:W-:Y:S05]  /*36d0*/  CALL.ABS.NOINC R8 ;  /* 0x0000000008007343 */ /* 0x006fea0003c00000 */
.L_x_93:
[----:B------:R1:W2:Y:S01]  /*36e0*/  LDC.64 R2, c[0x4][R23] ;  /* 0x0100000017027b82 */ /* 0x0002a20000000a00 */
[----:B------:R-:W3:Y:S01]  /*36f0*/  LDCU.64 UR4, c[0x4][0xe0] ;  /* 0x01001c00ff0477ac */ /* 0x000ee20008000a00 */
[----:B------:R-:W-:Y:S01]  /*3700*/  CS2R R6, SRZ ;  /* 0x0000000000067805 */ /* 0x000fe2000001ff00 */
[----:B---3--:R-:W-:Y:S01]  /*3710*/  IMAD.U32 R4, RZ, RZ, UR4 ;  /* 0x00000004ff047e24 */ /* 0x008fe2000f8e00ff */
[----:B------:R-:W-:-:S04]  /*3720*/  MOV R5, UR5 ;  /* 0x0000000500057c02 */ /* 0x000fc80008000f00 */
[----:B------:R-:W-:-:S07]  /*3730*/  LEPC R20, `(.L_x_94) ;  /* 0x000000001014794e */ /* 0x000fce0000000000 */
[----:B-12---:R-:W-:Y:S05]  /*3740*/  CALL.ABS.NOINC R2 ;  /* 0x0000000002007343 */ /* 0x006fea0003c00000 */
.L_x_94:
[----:B------:R1:W2:Y:S01]  /*3750*/  LDC.64 R2, c[0x4][R23] ;  /* 0x0100000017027b82 */ /* 0x0002a20000000a00 */
[----:B------:R-:W3:Y:S01]  /*3760*/  LDCU.64 UR4, c[0x4][0xf0] ;  /* 0x01001e00ff0477ac */ /* 0x000ee20008000a00 */
[----:B------:R-:W-:Y:S01]  /*3770*/  CS2R R6, SRZ ;  /* 0x0000000000067805 */ /* 0x000fe2000001ff00 */
[----:B---3--:R-:W-:Y:S01]  /*3780*/  IMAD.U32 R4, RZ, RZ, UR4 ;  /* 0x00000004ff047e24 */ /* 0x008fe2000f8e00ff */
[----:B------:R-:W-:-:S04]  /*3790*/  MOV R5, UR5 ;  /* 0x0000000500057c02 */ /* 0x000fc80008000f00 */
[----:B------:R-:W-:-:S07]  /*37a0*/  LEPC R20, `(.L_x_95) ;  /* 0x000000001014794e */ /* 0x000fce0000000000 */
[----:B-12---:R-:W-:Y:S05]  /*37b0*/  CALL.ABS.NOINC R2 ;  /* 0x0000000002007343 */ /* 0x006fea0003c00000 */
.L_x_95:
[----:B------:R1:W2:Y:S01]  /*37c0*/  LDC.64 R2, c[0x4][R23] ;  /* 0x0100000017027b82 */ /* 0x0002a20000000a00 */
[----:B------:R-:W3:Y:S01]  /*37d0*/  LDCU.64 UR4, c[0x4][0xf8] ;  /* 0x01001f00ff0477ac */ /* 0x000ee20008000a00 */
[----:B------:R-:W-:Y:S01]  /*37e0*/  CS2R R6, SRZ ;  /* 0x0000000000067805 */ /* 0x000fe2000001ff00 */
[----:B---3--:R-:W-:Y:S01]  /*37f0*/  IMAD.U32 R4, RZ, RZ, UR4 ;  /* 0x00000004ff047e24 */ /* 0x008fe2000f8e00ff */
[----:B------:R-:W-:-:S04]  /*3800*/  MOV R5, UR5 ;  /* 0x0000000500057c02 */ /* 0x000fc80008000f00 */
[----:B------:R-:W-:-:S07]  /*3810*/  LEPC R20, `(.L_x_96) ;  /* 0x000000001014794e */ /* 0x000fce0000000000 */
[----:B-12---:R-:W-:Y:S05]  /*3820*/  CALL.ABS.NOINC R2 ;  /* 0x0000000002007343 */ /* 0x006fea0003c00000 */
.L_x_96:
[----:B------:R-:W-:Y:S01]  /*3830*/  HFMA2 R0, -RZ, RZ, 0, 9.5367431640625e-07 ;  /* 0x00000010ff007431 */ /* 0x000fe200000001ff */
[----:B------:R1:W2:Y:S01]  /*3840*/  LDC.64 R2, c[0x4][R23] ;  /* 0x0100000017027b82 */ /* 0x0002a20000000a00 */
[----:B------:R-:W3:Y:S01]  /*3850*/  LDCU.64 UR4, c[0x4][0xc8] ;  /* 0x01001900ff0477ac */ /* 0x000ee20008000a00 */
[----:B------:R-:W-:Y:S01]  /*3860*/  MOV R6, UR40 ;  /* 0x0000002800067c02 */ /* 0x000fe20008000f00 */
[----:B------:R-:W-:Y:S01]  /*3870*/  IMAD.U32 R7, RZ, RZ, UR39 ;  /* 0x00000027ff077e24 */ /* 0x000fe2000f8e00ff */
[----:B------:R1:W-:Y:S01]  /*3880*/  STL [R1], R0 ;  /* 0x0000000001007387 */ /* 0x0003e20000100800 */
[----:B---3--:R-:W-:Y:S01]  /*3890*/  MOV R4, UR4 ;  /* 0x0000000400047c02 */ /* 0x008fe20008000f00 */
[----:B------:R-:W-:-:S04]  /*38a0*/  IMAD.U32 R5, RZ, RZ, UR5 ;  /* 0x00000005ff057e24 */ /* 0x000fc8000f8e00ff */
[----:B------:R-:W-:-:S07]  /*38b0*/  LEPC R20, `(.L_x_97) ;  /* 0x000000001014794e */ /* 0x000fce0000000000 */
[----:B-12---:R-:W-:Y:S05]  /*38c0*/  CALL.ABS.NOINC R2 ;  /* 0x0000000002007343 */ /* 0x006fea0003c00000 */
.L_x_97:
[----:B------:R-:W1:Y:S01]  /*38d0*/  S2R R0, SR_SWINHI ;  /* 0x0000000000007919 */ /* 0x000e620000002f00 */
[----:B------:R2:W3:Y:S01]  /*38e0*/  LDC.64 R2, c[0x4][R23] ;  /* 0x0100000017027b82 */ /* 0x0004e20000000a00 */
[----:B------:R-:W4:Y:S01]  /*38f0*/  LDCU.64 UR4, c[0x4][0x100] ;  /* 0x01002000ff0477ac */ /* 0x000f220008000a00 */
[----:B------:R-:W-:Y:S02]  /*3900*/  MOV R6, UR40 ;  /* 0x0000002800067c02 */ /* 0x000fe40008000f00 */
[----:B------:R-:W-:Y:S01]  /*3910*/  MOV R7, UR39 ;  /* 0x0000002700077c02 */ /* 0x000fe20008000f00 */
[----:B----4-:R-:W-:Y:S02]  /*3920*/  IMAD.U32 R4, RZ, RZ, UR4 ;  /* 0x00000004ff047e24 */ /* 0x010fe4000f8e00ff */
[----:B------:R-:W-:Y:S01]  /*3930*/  IMAD.U32 R5, RZ, RZ, UR5 ;  /* 0x00000005ff057e24 */ /* 0x000fe2000f8e00ff */
[----:B------:R-:W-:Y:S02]  /*3940*/  MOV R8, R17 ;  /* 0x0000001100087202 */ /* 0x000fe40000000f00 */
[----:B-1----:R-:W-:-:S05]  /*3950*/  MOV R9, R0 ;  /* 0x0000000000097202 */ /* 0x002fca0000000f00 */
[----:B------:R2:W-:Y:S02]  /*3960*/  STL.64 [R1], R8 ;  /* 0x0000000801007387 */ /* 0x0005e40000100a00 */
[----:B------:R-:W-:-:S07]  /*3970*/  LEPC R20, `(.L_x_98) ;  /* 0x000000001014794e */ /* 0x000fce0000000000 */
[----:B--23--:R-:W-:Y:S05]  /*3980*/  CALL.ABS.NOINC R2 ;  /* 0x0000000002007343 */ /* 0x00cfea0003c00000 */
.L_x_98:
[----:B------:R-:W1:Y:S01]  /*3990*/  LDC.64 R8, c[0x4][0xd8] ;  /* 0x01003600ff087b82 */ /* 0x000e620000000a00 */
[----:B------:R-:W2:Y:S01]  /*39a0*/  LDCU.64 UR4, c[0x4][0xd0] ;  /* 0x01001a00ff0477ac */ /* 0x000ea20008000a00 */
[----:B------:R-:W-:Y:S02]  /*39b0*/  MOV R6, UR40 ;  /* 0x0000002800067c02 */ /* 0x000fe40008000f00 */
[----:B------:R-:W-:-:S04]  /*39c0*/  MOV R7, UR39 ;  /* 0x0000002700077c02 */ /* 0x000fc80008000f00 */
[----:B------:R3:W4:Y:S01]  /*39d0*/  LDC.64 R2, c[0x4][R23] ;  /* 0x0100000017027b82 */ /* 0x0007220000000a00 */
[----:B--2---:R-:W-:Y:S02]  /*39e0*/  IMAD.U32 R4, RZ, RZ, UR4 ;  /* 0x00000004ff047e24 */ /* 0x004fe4000f8e00ff */
[----:B------:R-:W-:Y:S01]  /*39f0*/  IMAD.U32 R5, RZ, RZ, UR5 ;  /* 0x00000005ff057e24 */ /* 0x000fe2000f8e00ff */
[----:B-1----:R3:W-:Y:S04]  /*3a00*/  STL.64 [R1], R8 ;  /* 0x0000000801007387 */ /* 0x0027e80000100a00 */
[----:B------:R-:W-:-:S07]  /*3a10*/  LEPC R20, `(.L_x_99) ;  /* 0x000000001014794e */ /* 0x000fce0000000000 */
[----:B---34-:R-:W-:Y:S05]  /*3a20*/  CALL.ABS.NOINC R2 ;  /* 0x0000000002007343 */ /* 0x018fea0003c00000 */
.L_x_99:
[----:B------:R-:W-:Y:S01]  /*3a30*/  HFMA2 R0, -RZ, RZ, 0, 2.384185791015625e-06 ;  /* 0x00000028ff007431 */ /* 0x000fe200000001ff */
        /* <DEDUP_REMOVED lines=9> */
.L_x_100:
        /* <DEDUP_REMOVED lines=10> */
.L_x_101:
[----:B------:R1:W2:Y:S01]  /*3b70*/  LDC.64 R2, c[0x4][R23] ;  /* 0x0100000017027b82 */ /* 0x0002a20000000a00 */
[----:B------:R-:W3:Y:S01]  /*3b80*/  LDCU.64 UR4, c[0x4][0xe0] ;  /* 0x01001c00ff0477ac */ /* 0x000ee20008000a00 */
[----:B------:R-:W-:Y:S01]  /*3b90*/  CS2R R6, SRZ ;  /* 0x0000000000067805 */ /* 0x000fe2000001ff00 */
[----:B---3--:R-:W-:Y:S01]  /*3ba0*/  IMAD.U32 R4, RZ, RZ, UR4 ;  /* 0x00000004ff047e24 */ /* 0x008fe2000f8e00ff */
[----:B------:R-:W-:-:S04]  /*3bb0*/  MOV R5, UR5 ;  /* 0x0000000500057c02 */ /* 0x000fc80008000f00 */
[----:B------:R-:W-:-:S07]  /*3bc0*/  LEPC R20, `(.L_x_102) ;  /* 0x000000001014794e */ /* 0x000fce0000000000 */
[----:B-12---:R-:W-:Y:S05]  /*3bd0*/  CALL.ABS.NOINC R2 ;  /* 0x0000000002007343 */ /* 0x006fea0003c00000 */
.L_x_102:
[----:B------:R-:W-:Y:S01]  /*3be0*/  HFMA2 R0, -RZ, RZ, 0, 4.76837158203125e-07 ;  /* 0x00000008ff007431 */ /* 0x000fe200000001ff */
        /* <DEDUP_REMOVED lines=9> */
.L_x_103:
[----:B------:R-:W-:Y:S01]  /*3c80*/  HFMA2 R0, -RZ, RZ, 0, 2.6226043701171875e-06 ;  /* 0x0000002cff007431 */ /* 0x000fe200000001ff */
        /* <DEDUP_REMOVED lines=9> */
.L_x_104:
[----:B------:R1:W2:Y:S01]  /*3d20*/  LDC.64 R2, c[0x4][R23] ;  /* 0x0100000017027b82 */ /* 0x0002a20000000a00 */
[----:B------:R-:W3:Y:S01]  /*3d30*/  LDCU.64 UR4, c[0x4][0xe0] ;  /* 0x01001c00ff0477ac */ /* 0x000ee20008000a00 */
[----:B------:R-:W-:Y:S01]  /*3d40*/  CS2R R6, SRZ ;  /* 0x0000000000067805 */ /* 0x000fe2000001ff00 */
[----:B---3--:R-:W-:Y:S01]  /*3d50*/  IMAD.U32 R4, RZ, RZ, UR4 ;  /* 0x00000004ff047e24 */ /* 0x008fe2000f8e00ff */
[----:B------:R-:W-:-:S04]  /*3d60*/  MOV R5, UR5 ;  /* 0x0000000500057c02 */ /* 0x000fc80008000f00 */
[----:B------:R-:W-:-:S07]  /*3d70*/  LEPC R20, `(.L_x_105) ;  /* 0x000000001014794e */ /* 0x000fce0000000000 */
[----:B-12---:R-:W-:Y:S05]  /*3d80*/  CALL.ABS.NOINC R2 ;  /* 0x0000000002007343 */ /* 0x006fea0003c00000 */
.L_x_105:
        /* <DEDUP_REMOVED lines=10> */
.L_x_106:
[----:B------:R-:W-:Y:S01]  /*3e30*/  HFMA2 R0, -RZ, RZ, 0, 2.443790435791015625e-06 ;  /* 0x00000029ff007431 */ /* 0x000fe200000001ff */
        /* <DEDUP_REMOVED lines=9> */
.L_x_107:
        /* <DEDUP_REMOVED lines=10> */
.L_x_108:
        /* <DEDUP_REMOVED lines=10> */
.L_x_109:
[----:B------:R1:W2:Y:S01]  /*4010*/  LDC.64 R2, c[0x4][R23] ;  /* 0x0100000017027b82 */ /* 0x0002a20000000a00 */
[----:B------:R-:W3:Y:S01]  /*4020*/  LDCU.64 UR4, c[0x4][0xe0] ;  /* 0x01001c00ff0477ac */ /* 0x000ee20008000a00 */
[----:B------:R-:W-:Y:S01]  /*4030*/  CS2R R6, SRZ ;  /* 0x0000000000067805 */ /* 0x000fe2000001ff00 */
[----:B---3--:R-:W-:Y:S01]  /*4040*/  IMAD.U32 R4, RZ, RZ, UR4 ;  /* 0x00000004ff047e24 */ /* 0x008fe2000f8e00ff */
[----:B------:R-:W-:-:S04]  /*4050*/  MOV R5, UR5 ;  /* 0x0000000500057c02 */ /* 0x000fc80008000f00 */
[----:B------:R-:W-:-:S07]  /*4060*/  LEPC R20, `(.L_x_110) ;  /* 0x000000001014794e */ /* 0x000fce0000000000 */
[----:B-12---:R-:W-:Y:S05]  /*4070*/  CALL.ABS.NOINC R2 ;  /* 0x0000000002007343 */ /* 0x006fea0003c00000 */
.L_x_110:
        /* <DEDUP_REMOVED lines=10> */
.L_x_111:
        /* <DEDUP_REMOVED lines=10> */
.L_x_112:
[----:B------:R1:W2:Y:S01]  /*41c0*/  LDC.64 R2, c[0x4][R23] ;  /* 0x0100000017027b82 */ /* 0x0002a20000000a00 */
[----:B------:R-:W3:Y:S01]  /*41d0*/  LDCU.64 UR4, c[0x4][0xe0] ;  /* 0x01001c00ff0477ac */ /* 0x000ee20008000a00 */
[----:B------:R-:W-:Y:S01]  /*41e0*/  CS2R R6, SRZ ;  /* 0x0000000000067805 */ /* 0x000fe2000001ff00 */
[----:B---3--:R-:W-:Y:S01]  /*41f0*/  IMAD.U32 R4, RZ, RZ, UR4 ;  /* 0x00000004ff047e24 */ /* 0x008fe2000f8e00ff */
[----:B------:R-:W-:-:S04]  /*4200*/  MOV R5, UR5 ;  /* 0x0000000500057c02 */ /* 0x000fc80008000f00 */
[----:B------:R-:W-:-:S07]  /*4210*/  LEPC R20, `(.L_x_113) ;  /* 0x000000001014794e */ /* 0x000fce0000000000 */
[----:B-12---:R-:W-:Y:S05]  /*4220*/  CALL.ABS.NOINC R2 ;  /* 0x0000000002007343 */ /* 0x006fea0003c00000 */
.L_x_113:
[----:B------:R-:W-:Y:S01]  /*4230*/  HFMA2 R0, -RZ, RZ, 0, 5.9604644775390625e-08 ;  /* 0x00000001ff007431 */ /* 0x000fe200000001ff */
        /* <DEDUP_REMOVED lines=9> */
.L_x_114:
        /* <DEDUP_REMOVED lines=10> */
.L_x_115:
        /* <DEDUP_REMOVED lines=10> */
.L_x_116:
        /* <DEDUP_REMOVED lines=10> */
.L_x_117:
[----:B------:R1:W2:Y:S01]  /*44b0*/  LDC.64 R2, c[0x4][R23] ;  /* 0x0100000017027b82 */ /* 0x0002a20000000a00 */
[----:B------:R-:W3:Y:S01]  /*44c0*/  LDCU.64 UR4, c[0x4][0xe0] ;  /* 0x01001c00ff0477ac */ /* 0x000ee20008000a00 */
[----:B------:R-:W-:Y:S01]  /*44d0*/  CS2R R6, SRZ ;  /* 0x0000000000067805 */ /* 0x000fe2000001ff00 */
[----:B---3--:R-:W-:Y:S01]  /*44e0*/  IMAD.U32 R4, RZ, RZ, UR4 ;  /* 0x00000004ff047e24 */ /* 0x008fe2000f8e00ff */
[----:B------:R-:W-:-:S04]  /*44f0*/  MOV R5, UR5 ;  /* 0x0000000500057c02 */ /* 0x000fc80008000f00 */
[----:B------:R-:W-:-:S07]  /*4500*/  LEPC R20, `(.L_x_118) ;  /* 0x000000001014794e */ /* 0x000fce0000000000 */
[----:B-12---:R-:W-:Y:S05]  /*4510*/  CALL.ABS.NOINC R2 ;  /* 0x0000000002007343 */ /* 0x006fea0003c00000 */
.L_x_118:
        /* <DEDUP_REMOVED lines=10> */
.L_x_119:
        /* <DEDUP_REMOVED lines=10> */
.L_x_120:
[----:B------:R1:W2:Y:S01]  /*4660*/  LDC.64 R2, c[0x4][R23] ;  /* 0x0100000017027b82 */ /* 0x0002a20000000a00 */
[----:B------:R-:W3:Y:S01]  /*4670*/  LDCU.64 UR4, c[0x4][0xe0] ;  /* 0x01001c00ff0477ac */ /* 0x000ee20008000a00 */
[----:B------:R-:W-:Y:S01]  /*4680*/  CS2R R6, SRZ ;  /* 0x0000000000067805 */ /* 0x000fe2000001ff00 */
[----:B---3--:R-:W-:Y:S01]  /*4690*/  IMAD.U32 R4, RZ, RZ, UR4 ;  /* 0x00000004ff047e24 */ /* 0x008fe2000f8e00ff */
[----:B------:R-:W-:-:S04]  /*46a0*/  MOV R5, UR5 ;  /* 0x0000000500057c02 */ /* 0x000fc80008000f00 */
[----:B------:R-:W-:-:S07]  /*46b0*/  LEPC R20, `(.L_x_121) ;  /* 0x000000001014794e */ /* 0x000fce0000000000 */
[----:B-12---:R-:W-:Y:S05]  /*46c0*/  CALL.ABS.NOINC R2 ;  /* 0x0000000002007343 */ /* 0x006fea0003c00000 */
.L_x_121:
[----:B------:R-:W-:Y:S01]  /*46d0*/  HFMA2 R0, -RZ, RZ, 0, 1.1920928955078125e-07 ;  /* 0x00000002ff007431 */ /* 0x000fe200000001ff */
        /* <DEDUP_REMOVED lines=9> */
.L_x_122:
        /* <DEDUP_REMOVED lines=10> */
.L_x_123:
        /* <DEDUP_REMOVED lines=10> */
.L_x_124:
        /* <DEDUP_REMOVED lines=10> */
.L_x_125:
        /* <DEDUP_REMOVED lines=10> */
.L_x_126:
        /* <DEDUP_REMOVED lines=10> */
.L_x_127:
[----:B------:R1:W2:Y:S01]  /*4a90*/  LDC.64 R2, c[0x4][R23] ;  /* 0x0100000017027b82 */ /* 0x0002a20000000a00 */
[----:B------:R-:W3:Y:S01]  /*4aa0*/  LDCU.64 UR4, c[0x4][0xe0] ;  /* 0x01001c00ff0477ac */ /* 0x000ee20008000a00 */
[----:B------:R-:W-:Y:S01]  /*4ab0*/  CS2R R6, SRZ ;  /* 0x0000000000067805 */ /* 0x000fe2000001ff00 */
[----:B---3--:R-:W-:Y:S01]  /*4ac0*/  IMAD.U32 R4, RZ, RZ, UR4 ;  /* 0x00000004ff047e24 */ /* 0x008fe2000f8e00ff */
[----:B------:R-:W-:-:S04]  /*4ad0*/  MOV R5, UR5 ;  /* 0x0000000500057c02 */ /* 0x000fc80008000f00 */
[----:B------:R-:W-:-:S07]  /*4ae0*/  LEPC R20, `(.L_x_128) ;  /* 0x000000001014794e */ /* 0x000fce0000000000 */
[----:B-12---:R-:W-:Y:S05]  /*4af0*/  CALL.ABS.NOINC R2 ;  /* 0x0000000002007343 */ /* 0x006fea0003c00000 */
.L_x_128:
        /* <DEDUP_REMOVED lines=10> */
.L_x_129:
        /* <DEDUP_REMOVED lines=10> */
.L_x_130:
[----:B------:R1:W2:Y:S01]  /*4c40*/  LDC.64 R2, c[0x4][R23] ;  /* 0x0100000017027b82 */ /* 0x0002a20000000a00 */
[----:B------:R-:W3:Y:S01]  /*4c50*/  LDCU.64 UR4, c[0x4][0xe0] ;  /* 0x01001c00ff0477ac */ /* 0x000ee20008000a00 */
[----:B------:R-:W-:Y:S01]  /*4c60*/  CS2R R6, SRZ ;  /* 0x0000000000067805 */ /* 0x000fe2000001ff00 */
[----:B---3--:R-:W-:Y:S01]  /*4c70*/  IMAD.U32 R4, RZ, RZ, UR4 ;  /* 0x00000004ff047e24 */ /* 0x008fe2000f8e00ff */
[----:B------:R-:W-:-:S04]  /*4c80*/  MOV R5, UR5 ;  /* 0x0000000500057c02 */ /* 0x000fc80008000f00 */
[----:B------:R-:W-:-:S07]  /*4c90*/  LEPC R20, `(.L_x_131) ;  /* 0x000000001014794e */ /* 0x000fce0000000000 */
[----:B-12---:R-:W-:Y:S05]  /*4ca0*/  CALL.ABS.NOINC R2 ;  /* 0x0000000002007343 */ /* 0x006fea0003c00000 */
.L_x_131:
[----:B------:R-:W-:Y:S01]  /*4cb0*/  HFMA2 R0, -RZ, RZ, 0, 7.62939453125e-06 ;  /* 0x00000080ff007431 */ /* 0x000fe200000001ff */
        /* <DEDUP_REMOVED lines=9> */
.L_x_132:
        /* <DEDUP_REMOVED lines=10> */
.L_x_133:
        /* <DEDUP_REMOVED lines=10> */
.L_x_134:
        /* <DEDUP_REMOVED lines=10> */
.L_x_135:
[----:B------:R1:W2:Y:S01]  /*4f30*/  LDC.64 R2, c[0x4][R23] ;  /* 0x0100000017027b82 */ /* 0x0002a20000000a00 */
[----:B------:R-:W3:Y:S01]  /*4f40*/  LDCU.64 UR4, c[0x4][0xe0] ;  /* 0x01001c00ff0477ac */ /* 0x000ee20008000a00 */
[----:B------:R-:W-:Y:S01]  /*4f50*/  CS2R R6, SRZ ;  /* 0x0000000000067805 */ /* 0x000fe2000001ff00 */
[----:B---3--:R-:W-:Y:S01]  /*4f60*/  IMAD.U32 R4, RZ, RZ, UR4 ;  /* 0x00000004ff047e24 */ /* 0x008fe2000f8e00ff */
[----:B------:R-:W-:-:S04]  /*4f70*/  MOV R5, UR5 ;  /* 0x0000000500057c02 */ /* 0x000fc80008000f00 */
[----:B------:R-:W-:-:S07]  /*4f80*/  LEPC R20, `(.L_x_136) ;  /* 0x000000001014794e */ /* 0x000fce0000000000 */
[----:B-12---:R-:W-:Y:S05]  /*4f90*/  CALL.ABS.NOINC R2 ;  /* 0x0000000002007343 */ /* 0x006fea0003c00000 */
.L_x_136:
        /* <DEDUP_REMOVED lines=10> */
.L_x_137:
        /* <DEDUP_REMOVED lines=10> */
.L_x_138:
[----:B------:R1:W2:Y:S01]  /*50e0*/  LDC.64 R2, c[0x4][R23] ;  /* 0x0100000017027b82 */ /* 0x0002a20000000a00 */
[----:B------:R-:W3:Y:S01]  /*50f0*/  LDCU.64 UR4, c[0x4][0xe0] ;  /* 0x01001c00ff0477ac */ /* 0x000ee20008000a00 */
[----:B------:R-:W-:Y:S01]  /*5100*/  CS2R R6, SRZ ;  /* 0x0000000000067805 */ /* 0x000fe2000001ff00 */
[----:B---3--:R-:W-:Y:S01]  /*5110*/  IMAD.U32 R4, RZ, RZ, UR4 ;  /* 0x00000004ff047e24 */ /* 0x008fe2000f8e00ff */
[----:B------:R-:W-:-:S04]  /*5120*/  MOV R5, UR5 ;  /* 0x0000000500057c02 */ /* 0x000fc80008000f00 */
[----:B------:R-:W-:-:S07]  /*5130*/  LEPC R20, `(.L_x_139) ;  /* 0x000000001014794e */ /* 0x000fce0000000000 */
[----:B-12---:R-:W-:Y:S05]  /*5140*/  CALL.ABS.NOINC R2 ;  /* 0x0000000002007343 */ /* 0x006fea0003c00000 */
.L_x_139:
[----:B------:R1:W-:Y:S01]  /*5150*/  STL [R1], RZ ;  /* 0x000000ff01007387 */ /* 0x0003e20000100800 */
[----:B------:R1:W2:Y:S01]  /*5160*/  LDC.64 R2, c[0x4][R23] ;  /* 0x0100000017027b82 */ /* 0x0002a20000000a00 */
[----:B------:R-:W3:Y:S01]  /*5170*/  LDCU.64 UR4, c[0x4][0xc8] ;  /* 0x01001900ff0477ac */ /* 0x000ee20008000a00 */
[----:B------:R-:W-:Y:S02]  /*5180*/  MOV R6, UR40 ;  /* 0x0000002800067c02 */ /* 0x000fe40008000f00 */
[----:B------:R-:W-:Y:S01]  /*5190*/  MOV R7, UR39 ;  /* 0x0000002700077c02 */ /* 0x000fe20008000f00 */
[----:B---3--:R-:W-:Y:S02]  /*51a0*/  IMAD.U32 R4, RZ, RZ, UR4 ;  /* 0x00000004ff047e24 */ /* 0x008fe4000f8e00ff */
[----:B------:R-:W-:Y:S02]  /*51b0*/  IMAD.U32 R5, RZ, RZ, UR5 ;  /* 0x00000005ff057e24 */ /* 0x000fe4000f8e00ff */
[----:B------:R-:W-:-:S07]  /*51c0*/  LEPC R20, `(.L_x_140) ;  /* 0x000000001014794e */ /* 0x000fce0000000000 */
[----:B-12---:R-:W-:Y:S05]  /*51d0*/  CALL.ABS.NOINC R2 ;  /* 0x0000000002007343 */ /* 0x006fea0003c00000 */
.L_x_140:
        /* <DEDUP_REMOVED lines=10> */
.L_x_141:
        /* <DEDUP_REMOVED lines=10> */
.L_x_142:
        /* <DEDUP_REMOVED lines=10> */
.L_x_143:
[----:B------:R1:W2:Y:S01]  /*53c0*/  LDC.64 R2, c[0x4][R23] ;  /* 0x0100000017027b82 */ /* 0x0002a20000000a00 */
[----:B------:R-:W3:Y:S01]  /*53d0*/  LDCU.64 UR4, c[0x4][0xe0] ;  /* 0x01001c00ff0477ac */ /* 0x000ee20008000a00 */
[----:B------:R-:W-:Y:S01]  /*53e0*/  CS2R R6, SRZ ;  /* 0x0000000000067805 */ /* 0x000fe2000001ff00 */
[----:B---3--:R-:W-:Y:S01]  /*53f0*/  IMAD.U32 R4, RZ, RZ, UR4 ;  /* 0x00000004ff047e24 */ /* 0x008fe2000f8e00ff */
[----:B------:R-:W-:-:S04]  /*5400*/  MOV R5, UR5 ;  /* 0x0000000500057c02 */ /* 0x000fc80008000f00 */
[----:B------:R-:W-:-:S07]  /*5410*/  LEPC R20, `(.L_x_144) ;  /* 0x000000001014794e */ /* 0x000fce0000000000 */
[----:B-12---:R-:W-:Y:S05]  /*5420*/  CALL.ABS.NOINC R2 ;  /* 0x0000000002007343 */ /* 0x006fea0003c00000 */
.L_x_144:
        /* <DEDUP_REMOVED lines=9> */
.L_x_145:
        /* <DEDUP_REMOVED lines=10> */
.L_x_146:
[----:B------:R1:W2:Y:S01]  /*5560*/  LDC.64 R2, c[0x4][R23] ;  /* 0x0100000017027b82 */ /* 0x0002a20000000a00 */
[----:B------:R-:W3:Y:S01]  /*5570*/  LDCU.64 UR4, c[0x4][0xe0] ;  /* 0x01001c00ff0477ac */ /* 0x000ee20008000a00 */
[----:B------:R-:W-:Y:S01]  /*5580*/  CS2R R6, SRZ ;  /* 0x0000000000067805 */ /* 0x000fe2000001ff00 */
[----:B---3--:R-:W-:Y:S01]  /*5590*/  IMAD.U32 R4, RZ, RZ, UR4 ;  /* 0x00000004ff047e24 */ /* 0x008fe2000f8e00ff */
[----:B------:R-:W-:-:S04]  /*55a0*/  MOV R5, UR5 ;  /* 0x0000000500057c02 */ /* 0x000fc80008000f00 */
[----:B------:R-:W-:-:S07]  /*55b0*/  LEPC R20, `(.L_x_147) ;  /* 0x000000001014794e */ /* 0x000fce0000000000 */
[----:B-12---:R-:W-:Y:S05]  /*55c0*/  CALL.ABS.NOINC R2 ;  /* 0x0000000002007343 */ /* 0x006fea0003c00000 */
.L_x_147:
[----:B------:R-:W-:Y:S01]  /*55d0*/  HFMA2 R0, -RZ, RZ, 0, 0.0001220703125 ;  /* 0x00000800ff007431 */ /* 0x000fe200000001ff */
        /* <DEDUP_REMOVED lines=9> */
.L_x_148:
        /* <DEDUP_REMOVED lines=10> */
.L_x_149:
        /* <DEDUP_REMOVED lines=10> */
.L_x_150:
        /* <DEDUP_REMOVED lines=10> */
.L_x_91:
[----:B------:R-:W-:Y:S05]  /*5850*/  BSYNC.RECONVERGENT B6 ;  /* 0x0000000000067941 */ /* 0x000fea0003800200 */
.L_x_90:
[----:B-1----:R-:W1:Y:S01]  /*5860*/  S2R R0, SR_SWINHI ;  /* 0x0000000000007919 */ /* 0x002e620000002f00 */
[----:B------:R-:W-:Y:S01]  /*5870*/  IMAD.SHL.U32 R14, R16, 0x2, RZ ;  /* 0x00000002100e7824 */ /* 0x000fe200078e00ff */
[----:B------:R-:W2:Y:S04]  /*5880*/  LDCU.64 UR4, c[0x0][0x880] ;  /* 0x00011000ff0477ac */ /* 0x000ea80008000a00 */
[----:B------:R-:W-:Y:S02]  /*5890*/  LOP3.LUT R14, R14, 0xfe, RZ, 0xc0, !PT ;  /* 0x000000fe0e0e7812 */ /* 0x000fe400078ec0ff */
[----:B--2---:R-:W-:-:S04]  /*58a0*/  ISETP.NE.U32.AND P6, PT, RZ, UR4, PT ;  /* 0x00000004ff007c0c */ /* 0x004fc8000bfc5070 */
[----:B------:R-:W-:Y:S02]  /*58b0*/  ISETP.NE.AND.EX P6, PT, RZ, UR5, PT, P6 ;  /* 0x00000005ff007c0c */ /* 0x000fe4000bfc5360 */
[----:B------:R-:W-:Y:S02]  /*58c0*/  MOV R2, R17 ;  /* 0x0000001100027202 */ /* 0x000fe40000000f00 */
[----:B-1----:R-:W-:-:S03]  /*58d0*/  MOV R3, R0 ;  /* 0x0000000000037202 */ /* 0x002fc60000000f00 */
[----:B------:R-:W-:-:S03]  /*58e0*/  IMAD.WIDE.U32 R14, R14, 0x2, R2 ;  /* 0x000000020e0e7825 */ /* 0x000fc600078e0002 */
[C---:B------:R-:W-:Y:S02]  /*58f0*/  IADD3 R3, P2, PT, R14.reuse, 0x200, RZ ;  /* 0x000002000e037810 */ /* 0x040fe40007f5e0ff */
[C---:B------:R-:W-:Y:S02]  /*5900*/  IADD3 R5, P1, PT, R14.reuse, 0x400, RZ ;  /* 0x000004000e057810 */ /* 0x040fe40007f3e0ff */
[C---:B------:R-:W-:Y:S01]  /*5910*/  IADD3 R7, P0, PT, R14.reuse, 0x600, RZ ;  /* 0x000006000e077810 */ /* 0x040fe20007f1e0ff */
[--C-:B------:R-:W-:Y:S01]  /*5920*/  IMAD.X R29, RZ, RZ, R15.reuse, P2 ;  /* 0x000000ffff1d7224 */ /* 0x100fe200010e060f */
[--C-:B------:R-:W-:Y:S01]  /*5930*/  SHF.R.U64 R9, R14, 0x3, R15.reuse ;  /* 0x000000030e097819 */ /* 0x100fe2000000120f */
[--C-:B------:R-:W-:Y:S02]  /*5940*/  IMAD.X R27, RZ, RZ, R15.reuse, P1 ;  /* 0x000000ffff1b7224 */ /* 0x100fe400008e060f */
[----:B------:R-:W-:Y:S01]  /*5950*/  IMAD.X R25, RZ, RZ, R15, P0 ;  /* 0x000000ffff197224 */ /* 0x000fe200000e060f */
[----:B------:R-:W-:-:S02]  /*5960*/  SHF.R.U64 R0, R3, 0x3, R29 ;  /* 0x0000000303007819 */ /* 0x000fc4000000121d */
[----:B------:R-:W-:Y:S02]  /*5970*/  SHF.R.U64 R2, R5, 0x3, R27 ;  /* 0x0000000305027819 */ /* 0x000fe4000000121b */
[----:B------:R-:W-:Y:S02]  /*5980*/  SHF.R.U64 R4, R7, 0x3, R25 ;  /* 0x0000000307047819 */ /* 0x000fe40000001219 */
[----:B------:R-:W-:Y:S02]  /*5990*/  LOP3.LUT R28, R3, 0x10, R0, 0x78, !PT ;  /* 0x00000010031c7812 */ /* 0x000fe400078e7800 */
[----:B------:R-:W-:Y:S02]  /*59a0*/  LOP3.LUT R26, R5, 0x10, R2, 0x78, !PT ;  /* 0x00000010051a7812 */ /* 0x000fe400078e7802 */
[----:B------:R-:W-:Y:S02]  /*59b0*/  IADD3 R0, P3, PT, R14, 0x800, RZ ;  /* 0x000008000e007810 */ /* 0x000fe40007f7e0ff */
[----:B------:R-:W-:-:S02]  /*59c0*/  LOP3.LUT R24, R7, 0x10, R4, 0x78, !PT ;  /* 0x0000001007187812 */ /* 0x000fc400078e7804 */
[C---:B------:R-:W-:Y:S01]  /*59d0*/  IADD3 R2, P2, PT, R14.reuse, 0xa00, RZ ;  /* 0x00000a000e027810 */ /* 0x040fe20007f5e0ff */
[--C-:B------:R-:W-:Y:S01]  /*59e0*/  IMAD.X R23, RZ, RZ, R15.reuse, P3 ;  /* 0x000000ffff177224 */ /* 0x100fe200018e060f */
[C---:B------:R-:W-:Y:S02]  /*59f0*/  IADD3 R4, P1, PT, R14.reuse, 0xc00, RZ ;  /* 0x00000c000e047810 */ /* 0x040fe40007f3e0ff */
[C---:B------:R-:W-:Y:S01]  /*5a00*/  IADD3 R11, P0, PT, R14.reuse, 0xe00, RZ ;  /* 0x00000e000e0b7810 */ /* 0x040fe20007f1e0ff */
[----:B------:R-:W-:Y:S01]  /*5a10*/  IMAD.X R21, RZ, RZ, R15, P2 ;  /* 0x000000ffff157224 */ /* 0x000fe200010e060f */
[----:B------:R-:W-:Y:S01]  /*5a20*/  LOP3.LUT R8, R14, 0x10, R9, 0x78, !PT ;  /* 0x000000100e087812 */ /* 0x000fe200078e7809 */
[----:B------:R-:W-:Y:S01]  /*5a30*/  IMAD.MOV.U32 R9, RZ, RZ, R15 ;  /* 0x000000ffff097224 */ /* 0x000fe200078e000f */
[----:B------:R-:W-:Y:S01]  /*5a40*/  SHF.R.U64 R3, R0, 0x3, R23 ;  /* 0x0000000300037819 */ /* 0x000fe20000001217 */
[----:B------:R-:W-:Y:S01]  /*5a50*/  IMAD.X R13, RZ, RZ, R15, P1 ;  /* 0x000000ffff0d7224 */ /* 0x000fe200008e060f */
[----:B------:R-:W-:Y:S01]  /*5a60*/  SHF.R.U64 R7, R2, 0x3, R21 ;  /* 0x0000000302077819 */ /* 0x000fe20000001215 */
[----:B------:R-:W-:Y:S01]  /*5a70*/  IMAD.X R5, RZ, RZ, R15, P0 ;  /* 0x000000ffff057224 */ /* 0x000fe200000e060f */
[----:B------:R1:W-:Y:S01]  /*5a80*/  ST.E desc[UR48][R8.64], RZ ;  /* 0x000000ff08007985 */ /* 0x0003e2000c101930 */
[----:B------:R-:W-:-:S02]  /*5a90*/  LOP3.LUT R22, R0, 0x10, R3, 0x78, !PT ;  /* 0x0000001000167812 */ /* 0x000fc400078e7803 */
[----:B------:R-:W-:Y:S01]  /*5aa0*/  LOP3.LUT R20, R2, 0x10, R7, 0x78, !PT ;  /* 0x0000001002147812 */ /* 0x000fe200078e7807 */
[----:B------:R2:W-:Y:S01]  /*5ab0*/  ST.E desc[UR48][R28.64], RZ ;  /* 0x000000ff1c007985 */ /* 0x0005e2000c101930 */
[----:B------:R-:W-:-:S03]  /*5ac0*/  SHF.R.U64 R6, R11, 0x3, R5 ;  /* 0x000000030b067819 */ /* 0x000fc60000001205 */
[----:B------:R2:W-:Y:S04]  /*5ad0*/  ST.E desc[UR48][R26.64], RZ ;  /* 0x000000ff1a007985 */ /* 0x0005e8000c101930 */
[----:B------:R2:W-:Y:S04]  /*5ae0*/  ST.E desc[UR48][R24.64], RZ ;  /* 0x000000ff18007985 */ /* 0x0005e8000c101930 */
[----:B------:R2:W-:Y:S04]  /*5af0*/  ST.E desc[UR48][R22.64], RZ ;  /* 0x000000ff16007985 */ /* 0x0005e8000c101930 */
[----:B------:R2:W-:Y:S01]  /*5b00*/  ST.E desc[UR48][R20.64], RZ ;  /* 0x000000ff14007985 */ /* 0x0005e2000c101930 */
[----:B------:R-:W3:Y:S01]  /*5b10*/  S2R R2, SR_CTAID.Z ;  /* 0x0000000000027919 */ /* 0x000ee20000002700 */
[C---:B-1----:R-:W-:Y:S01]  /*5b20*/  SHF.R.U64 R9, R4.reuse, 0x3, R13 ;  /* 0x0000000304097819 */ /* 0x042fe2000000120d */
[----:B------:R-:W1:Y:S03]  /*5b30*/  S2R R0, SR_CTAID.Y ;  /* 0x0000000000007919 */ /* 0x000e660000002600 */
[----:B------:R-:W-:-:S02]  /*5b40*/  LOP3.LUT R12, R4, 0x10, R9, 0x78, !PT ;  /* 0x00000010040c7812 */ /* 0x000fc400078e7809 */
[----:B------:R-:W-:-:S03]  /*5b50*/  LOP3.LUT R4, R11, 0x10, R6, 0x78, !PT ;  /* 0x000000100b047812 */ /* 0x000fc600078e7806 */
[----:B------:R2:W-:Y:S04]  /*5b60*/  ST.E desc[UR48][R12.64], RZ ;  /* 0x000000ff0c007985 */ /* 0x0005e8000c101930 */
[----:B------:R2:W-:Y:S01]  /*5b70*/  ST.E desc[UR48][R4.64], RZ ;  /* 0x000000ff04007985 */ /* 0x0005e2000c101930 */
[----:B------:R-:W-:Y:S05]  /*5b80*/  @!P6 BRA `(.L_x_151) ;  /* 0x000000000090e947 */ /* 0x000fea0003800000 */
[----:B------:R-:W4:Y:S01]  /*5b90*/  LDCU UR4, c[0x0][0x380] ;  /* 0x00007000ff0477ac */ /* 0x000f220008000800 */
[----:B------:R-:W-:Y:S01]  /*5ba0*/  IADD3 R3, PT, PT, R18, UR41, RZ ;  /* 0x0000002912037c10 */ /* 0x000fe2000fffe0ff */
[----:B------:R-:W-:Y:S03]  /*5bb0*/  BSSY.RECONVERGENT B0, `(.L_x_151) ;  /* 0x0000021000007945 */ /* 0x000fe60003800200 */
[----:B----4-:R-:W-:-:S13]  /*5bc0*/  ISETP.GE.AND P0, PT, R3, UR4, PT ;  /* 0x0000000403007c0c */ /* 0x010fda000bf06270 */
[----:B------:R-:W-:Y:S05]  /*5bd0*/  @P0 BRA `(.L_x_152) ;  /* 0x0000000000780947 */ /* 0x000fea0003800000 */
[----:B------:R-:W4:Y:S01]  /*5be0*/  LDCU UR7, c[0x0][0x38c] ;  /* 0x00007180ff0777ac */ /* 0x000f220008000800 */
[----:B------:R-:W3:Y:S01]  /*5bf0*/  LDCU UR6, c[0x0][0x890] ;  /* 0x00011200ff0677ac */ /* 0x000ee20008000800 */
[----:B------:R-:W5:Y:S01]  /*5c00*/  LDCU.64 UR4, c[0x0][0x888] ;  /* 0x00011100ff0477ac */ /* 0x000f620008000a00 */
[----:B----4-:R-:W4:Y:S01]  /*5c10*/  I2F.U32.RP R8, UR7 ;  /* 0x0000000700087d06 */ /* 0x010f220008209000 */
[----:B------:R-:W-:-:S07]  /*5c20*/  ISETP.NE.U32.AND P0, PT, RZ, UR7, PT ;  /* 0x00000007ff007c0c */ /* 0x000fce000bf05070 */
[----:B----4-:R-:W4:Y:S02]  /*5c30*/  MUFU.RCP R6, R8 ;  /* 0x0000000800067308 */ /* 0x010f240000001000 */
[----:B----4-:R-:W-:-:S06]  /*5c40*/  IADD3 R6, PT, PT, R6, 0xffffffe, RZ ;  /* 0x0ffffffe06067810 */ /* 0x010fcc0007ffe0ff */
[----:B--2---:R-:W2:Y:S02]  /*5c50*/  F2I.FTZ.U32.TRUNC.NTZ R5, R6 ;  /* 0x0000000600057305 */ /* 0x004ea4000021f000 */
[----:B--2---:R-:W-:-:S05]  /*5c60*/  IADD3 R4, PT, PT, RZ, -R5, RZ ;  /* 0x80000005ff047210 */ /* 0x004fca0007ffe0ff */
[----:B------:R-:W-:Y:S02]  /*5c70*/  IMAD R7, R4, UR7, RZ ;  /* 0x0000000704077c24 */ /* 0x000fe4000f8e02ff */
[----:B------:R-:W-:-:S05]  /*5c80*/  HFMA2 R4, -RZ, RZ, 0, 0 ;  /* 0x00000000ff047431 */ /* 0x000fca00000001ff */
[----:B------:R-:W-:-:S04]  /*5c90*/  IMAD.HI.U32 R5, R5, R7, R4 ;  /* 0x0000000705057227 */ /* 0x000fc800078e0004 */
[----:B---3--:R-:W-:Y:S02]  /*5ca0*/  IMAD R4, R2, UR6, R3 ;  /* 0x0000000602047c24 */ /* 0x008fe4000f8e0203 */
[----:B-1----:R-:W-:-:S04]  /*5cb0*/  IMAD.HI.U32 R5, R5, R0, RZ ;  /* 0x0000000005057227 */ /* 0x002fc800078e00ff */
[----:B------:R-:W-:-:S04]  /*5cc0*/  IMAD.MOV R7, RZ, RZ, -R5 ;  /* 0x000000ffff077224 */ /* 0x000fc800078e0a05 */
[----:B------:R-:W-:-:S05]  /*5cd0*/  IMAD R7, R7, UR7, R0 ;  /* 0x0000000707077c24 */ /* 0x000fca000f8e0200 */
[----:B------:R-:W-:-:S13]  /*5ce0*/  ISETP.GE.U32.AND P2, PT, R7, UR7, PT ;  /* 0x0000000707007c0c */ /* 0x000fda000bf46070 */
[----:B------:R-:W-:Y:S02]  /*5cf0*/  @P2 IADD3 R7, PT, PT, R7, -UR7, RZ ;  /* 0x8000000707072c10 */ /* 0x000fe4000fffe0ff */
[----:B------:R-:W-:Y:S02]  /*5d00*/  @P2 IADD3 R5, PT, PT, R5, 0x1, RZ ;  /* 0x0000000105052810 */ /* 0x000fe40007ffe0ff */
[----:B------:R-:W-:Y:S02]  /*5d10*/  ISETP.GE.U32.AND P1, PT, R7, UR7, PT ;  /* 0x0000000707007c0c */ /* 0x000fe4000bf26070 */
[----:B------:R-:W1:Y:S11]  /*5d20*/  LDC.64 R6, c[0x0][0x880] ;  /* 0x00022000ff067b82 */ /* 0x000e760000000a00 */
[----:B------:R-:W-:Y:S01]  /*5d30*/  @P1 VIADD R5, R5, 0x1 ;  /* 0x0000000105051836 */ /* 0x000fe20000000000 */
[----:B------:R-:W-:-:S04]  /*5d40*/  @!P0 LOP3.LUT R5, RZ, UR7, RZ, 0x33, !PT ;  /* 0x00000007ff058c12 */ /* 0x000fc8000f8e33ff */
[C---:B------:R-:W-:Y:S01]  /*5d50*/  IADD3 R3, PT, PT, -R5.reuse, RZ, RZ ;  /* 0x000000ff05037210 */ /* 0x040fe20007ffe1ff */
[----:B-----5:R-:W-:-:S04]  /*5d60*/  IMAD R5, R5, UR5, R4 ;  /* 0x0000000505057c24 */ /* 0x020fc8000f8e0204 */
[----:B------:R-:W-:Y:S01]  /*5d70*/  IMAD R4, R3, UR7, R0 ;  /* 0x0000000703047c24 */ /* 0x000fe2000f8e0200 */
[----:B------:R-:W-:-:S03]  /*5d80*/  MOV R3, 0xff800000 ;  /* 0xff80000000037802 */ /* 0x000fc60000000f00 */
[----:B------:R-:W-:-:S04]  /*5d90*/  IMAD R5, R4, UR4, R5 ;  /* 0x0000000404057c24 */ /* 0x000fc8000f8e0205 */
[----:B-1----:R-:W-:-:S05]  /*5da0*/  IMAD.WIDE.U32 R6, R5, 0x4, R6 ;  /* 0x0000000405067825 */ /* 0x002fca00078e0006 */
[----:B------:R4:W-:Y:S02]  /*5db0*/  STG.E desc[UR48][R6.64], R3 ;  /* 0x0000000306007986 */ /* 0x0009e4000c101930 */
.L_x_152:
[----:B------:R-:W-:Y:S05]  /*5dc0*/  BSYNC.RECONVERGENT B0 ;  /* 0x0000000000007941 */ /* 0x000fea0003800200 */
.L_x_151:
[----:B------:R-:W-:-:S09]  /*5dd0*/  UISETP.NE.AND UP0, UPT, UR38, URZ, UPT ;  /* 0x000000ff2600728c */ /* 0x000fd2000bf05270 */
[----:B------:R-:W-:Y:S05]  /*5de0*/  BRA.U UP0, `(.L_x_153) ;  /* 0x0000000100047547 */ /* 0x000fea000b800000 */
[----:B------:R-:W-:Y:S05]  /*5df0*/  BPT.TRAP 0x1 ;  /* 0x000000040000795c */ /* 0x000fea0000300000 */
.L_x_153:
[C---:B----4-:R-:W-:Y:S01]  /*5e00*/  IADD3 R3, P1, PT, R14.reuse, 0x1000, RZ ;  /* 0x000010000e037810 */ /* 0x050fe20007f3e0ff */
[----:B------:R4:W-:Y:S01]  /*5e10*/  SYNCS.ARRIVE.TRANS64.A1T0 RZ, [R17+URZ+0x38b0], RZ ;  /* 0x0038b0ff11ff79a7 */ /* 0x0009e200081000ff */
[C---:B--2---:R-:W-:Y:S01]  /*5e20*/  IADD3 R5, P0, PT, R14.reuse, 0x1200, RZ ;  /* 0x000012000e057810 */ /* 0x044fe20007f1e0ff */
[----:B------:R-:W-:Y:S01]  /*5e30*/  UISETP.NE.AND UP0, UPT, UR38, URZ, UPT ;  /* 0x000000ff2600728c */ /* 0x000fe2000bf05270 */
[C---:B------:R-:W-:Y:S01]  /*5e40*/  IADD3 R7, P5, PT, R14.reuse, 0x1400, RZ ;  /* 0x000014000e077810 */ /* 0x040fe20007fbe0ff */
[--C-:B------:R-:W-:Y:S01]  /*5e50*/  IMAD.X R33, RZ, RZ, R15.reuse, P1 ;  /* 0x000000ffff217224 */ /* 0x100fe200008e060f */
        /* <DEDUP_REMOVED lines=8> */
[----:B------:R-:W-:Y:S01]  /*5ee0*/  IADD3 R14, P0, PT, R14, 0x1e00, RZ ;  /* 0x00001e000e0e7810 */ /* 0x000fe20007f1e0ff */
[----:B------:R-:W-:Y:S01]  /*5ef0*/  IMAD.X R23, RZ, RZ, R15, P2 ;  /* 0x000000ffff177224 */ /* 0x000fe200010e060f */
[----:B------:R-:W-:Y:S01]  /*5f00*/  SHF.R.U64 R4, R3, 0x3, R33 ;  /* 0x0000000303047819 */ /* 0x000fe20000001221 */
[----:B------:R-:W-:Y:S01]  /*5f10*/  IMAD.X R21, RZ, RZ, R15, P1 ;  /* 0x000000ffff157224 */ /* 0x000fe200008e060f */
[----:B------:R-:W-:Y:S01]  /*5f20*/  SHF.R.U64 R6, R5, 0x3, R31 ;  /* 0x0000000305067819 */ /* 0x000fe2000000121f */
[----:B------:R-:W-:Y:S01]  /*5f30*/  IMAD.X R15, RZ, RZ, R15, P0 ;  /* 0x000000ffff0f7224 */ /* 0x000fe200000e060f */
[----:B------:R-:W-:-:S02]  /*5f40*/  SHF.R.U64 R8, R7, 0x3, R29 ;  /* 0x0000000307087819 */ /* 0x000fc4000000121d */
[----:B------:R-:W-:Y:S02]  /*5f50*/  SHF.R.U64 R10, R9, 0x3, R27 ;  /* 0x00000003090a7819 */ /* 0x000fe4000000121b */
[----:B------:R-:W-:Y:S02]  /*5f60*/  LOP3.LUT R32, R3, 0x10, R4, 0x78, !PT ;  /* 0x0000001003207812 */ /* 0x000fe400078e7804 */
[----:B------:R-:W-:Y:S02]  /*5f70*/  SHF.R.U64 R4, R11, 0x3, R25 ;  /* 0x000000030b047819 */ /* 0x000fe40000001219 */
[----:B------:R-:W-:Y:S01]  /*5f80*/  LOP3.LUT R30, R5, 0x10, R6, 0x78, !PT ;  /* 0x00000010051e7812 */ /* 0x000fe200078e7806 */
[----:B------:R4:W-:Y:S01]  /*5f90*/  ST.E desc[UR48][R32.64], RZ ;  /* 0x000000ff20007985 */ /* 0x0009e2000c101930 */
[----:B------:R-:W-:Y:S02]  /*5fa0*/  SHF.R.U64 R3, R12, 0x3, R23 ;  /* 0x000000030c037819 */ /* 0x000fe40000001217 */
[----:B------:R-:W-:Y:S01]  /*5fb0*/  LOP3.LUT R28, R7, 0x10, R8, 0x78, !PT ;  /* 0x00000010071c7812 */ /* 0x000fe200078e7808 */
[----:B------:R4:W-:Y:S01]  /*5fc0*/  ST.E desc[UR48][R30.64], RZ ;  /* 0x000000ff1e007985 */ /* 0x0009e2000c101930 */
[----:B------:R-:W-:-:S02]  /*5fd0*/  SHF.R.U64 R6, R13, 0x3, R21 ;  /* 0x000000030d067819 */ /* 0x000fc40000001215 */
[----:B------:R-:W-:Y:S01]  /*5fe0*/  LOP3.LUT R26, R9, 0x10, R10, 0x78, !PT ;  /* 0x00000010091a7812 */ /* 0x000fe200078e780a */
[----:B------:R4:W-:Y:S01]  /*5ff0*/  ST.E desc[UR48][R28.64], RZ ;  /* 0x000000ff1c007985 */ /* 0x0009e2000c101930 */
[----:B------:R-:W-:Y:S02]  /*6000*/  SHF.R.U64 R5, R14, 0x3, R15 ;  /* 0x000000030e057819 */ /* 0x000fe4000000120f */
[----:B------:R-:W-:Y:S01]  /*6010*/  LOP3.LUT R24, R11, 0x10, R4, 0x78, !PT ;  /* 0x000000100b187812 */ /* 0x000fe200078e7804 */
[----:B------:R4:W-:Y:S01]  /*6020*/  ST.E desc[UR48][R26.64], RZ ;  /* 0x000000ff1a007985 */ /* 0x0009e2000c101930 */
[----:B------:R-:W-:Y:S02]  /*6030*/  LOP3.LUT R22, R12, 0x10, R3, 0x78, !PT ;  /* 0x000000100c167812 */ /* 0x000fe400078e7803 */
[----:B------:R-:W-:Y:S01]  /*6040*/  LOP3.LUT R20, R13, 0x10, R6, 0x78, !PT ;  /* 0x000000100d147812 */ /* 0x000fe200078e7806 */
[----:B------:R4:W-:Y:S01]  /*6050*/  ST.E desc[UR48][R24.64], RZ ;  /* 0x000000ff18007985 */ /* 0x0009e2000c101930 */
[----:B------:R-:W-:-:S03]  /*6060*/  LOP3.LUT R14, R14, 0x10, R5, 0x78, !PT ;  /* 0x000000100e0e7812 */ /* 0x000fc600078e7805 */
[----:B------:R4:W-:Y:S04]  /*6070*/  ST.E desc[UR48][R22.64], RZ ;  /* 0x000000ff16007985 */ /* 0x0009e8000c101930 */
[----:B------:R4:W-:Y:S04]  /*6080*/  ST.E desc[UR48][R20.64], RZ ;  /* 0x000000ff14007985 */ /* 0x0009e8000c101930 */
[----:B------:R4:W-:Y:S01]  /*6090*/  ST.E desc[UR48][R14.64], RZ ;  /* 0x000000ff0e007985 */ /* 0x0009e2000c101930 */
[----:B------:R-:W-:Y:S01]  /*60a0*/  @!PT LDS RZ, [RZ] ;  /* 0x00000000fffff984 */ /* 0x000fe20000000800 */
[----:B------:R-:W-:Y:S01]  /*60b0*/  @!PT LDS RZ, [RZ] ;  /* 0x00000000fffff984 */ /* 0x000fe20000000800 */
[----:B------:R-:W-:Y:S01]  /*60c0*/  @!PT LDS RZ, [RZ] ;  /* 0x00000000fffff984 */ /* 0x000fe20000000800 */
[----:B------:R-:W-:Y:S01]  /*60d0*/  @!PT LDS RZ, [RZ] ;  /* 0x00000000fffff984 */ /* 0x000fe20000000800 */
[----:B------:R2:W-:Y:S06]  /*60e0*/  MEMBAR.ALL.CTA ;  /* 0x0000000000007992 */ /* 0x0005ec0000008000 */
[----:B--2---:R-:W2:Y:S01]  /*60f0*/  FENCE.VIEW.ASYNC.S ;  /* 0x00000000000073c6 */ /* 0x004ea20000000000 */
[----:B------:R-:W-:Y:S05]  /*6100*/  BRA.U UP0, `(.L_x_154) ;  /* 0x0000000100047547 */ /* 0x000fea000b800000 */
[----:B------:R-:W-:Y:S05]  /*6110*/  BPT.TRAP 0x1 ;  /* 0x000000040000795c */ /* 0x000fea0000300000 */
.L_x_154:
[----:B------:R-:W-:-:S05]  /*6120*/  HFMA2 R3, -RZ, RZ, 0, 5.9604644775390625e-08 ;  /* 0x00000001ff037431 */ /* 0x000fca00000001ff */
[----:B------:R-:W-:-:S04]  /*6130*/  SHF.L.U32 R4, R3, 0x1f, RZ ;  /* 0x0000001f03047819 */ /* 0x000fc800000006ff */
[----:B--2---:R-:W2:Y:S02]  /*6140*/  SYNCS.PHASECHK.TRANS64.TRYWAIT P0, [R17+URZ+0x38c8], R4 ;  /* 0x0038c804110075a7 */ /* 0x004ea400080011ff */
[----:B--2---:R-:W-:Y:S05]  /*6150*/  @!P0 BRA `(.L_x_155) ;  /* 0x000000bc00748947 */ /* 0x004fea0003800000 */
.L_x_379:
[----:B------:R-:W-:Y:S05]  /*6160*/  @!P6 BRA `(.L_x_156) ;  /* 0x000000000094e947 */ /* 0x000fea0003800000 */
[----:B------:R-:W5:Y:S01]  /*6170*/  LDCU UR4, c[0x0][0x380] ;  /* 0x00007000ff0477ac */ /* 0x000f620008000800 */
[----:B------:R-:W-:Y:S01]  /*6180*/  IMAD.U32 R5, RZ, RZ, UR41 ;  /* 0x00000029ff057e24 */ /* 0x000fe2000f8e00ff */
[----:B------:R-:W-:Y:S04]  /*6190*/  BSSY.RECONVERGENT B0, `(.L_x_156) ;  /* 0x0000022000007945 */ /* 0x000fe80003800200 */
[----:B------:R-:W-:-:S04]  /*61a0*/  IADD3 R5, PT, PT, R5, 0x80, R18 ;  /* 0x0000008005057810 */ /* 0x000fc80007ffe012 */
[----:B-----5:R-:W-:-:S13]  /*61b0*/  ISETP.GE.AND P0, PT, R5, UR4, PT ;  /* 0x0000000405007c0c */ /* 0x020fda000bf06270 */
[----:B------:R-:W-:Y:S05]  /*61c0*/  @P0 BRA `(.L_x_157) ;  /* 0x0000000000780947 */ /* 0x000fea0003800000 */
[----:B------:R-:W5:Y:S01]  /*61d0*/  LDCU UR7, c[0x0][0x38c] ;  /* 0x00007180ff0777ac */ /* 0x000f620008000800 */
[----:B------:R-:W3:Y:S01]  /*61e0*/  LDCU UR6, c[0x0][0x890] ;  /* 0x00011200ff0677ac */ /* 0x000ee20008000800 */
[----:B------:R-:W4:Y:S01]  /*61f0*/  LDCU.64 UR4, c[0x0][0x888] ;  /* 0x00011100ff0477ac */ /* 0x000f220008000a00 */
[----:B-----5:R-:W5:Y:S01]  /*6200*/  I2F.U32.RP R8, UR7 ;  /* 0x0000000700087d06 */ /* 0x020f620008209000 */
[----:B------:R-:W-:Y:S01]  /*6210*/  ISETP.NE.U32.AND P0, PT, RZ, UR7, PT ;  /* 0x00000007ff007c0c */ /* 0x000fe2000bf05070 */
[----:B---3--:R-:W-:-:S06]  /*6220*/  IMAD R2, R2, UR6, R5 ;  /* 0x0000000602027c24 */ /* 0x008fcc000f8e0205 */
[----:B-----5:R-:W3:Y:S02]  /*6230*/  MUFU.RCP R6, R8 ;  /* 0x0000000800067308 */ /* 0x020ee40000001000 */
[----:B---3--:R-:W-:-:S06]  /*6240*/  IADD3 R6, PT, PT, R6, 0xffffffe, RZ ;  /* 0x0ffffffe06067810 */ /* 0x008fcc0007ffe0ff */
[----:B------:R-:W3:Y:S02]  /*6250*/  F2I.FTZ.U32.TRUNC.NTZ R7, R6 ;  /* 0x0000000600077305 */ /* 0x000ee4000021f000 */
[----:B---3--:R-:W-:Y:S02]  /*6260*/  IADD3 R3, PT, PT, RZ, -R7, RZ ;  /* 0x80000007ff037210 */ /* 0x008fe40007ffe0ff */
[----:B------:R-:W-:-:S03]  /*6270*/  MOV R6, RZ ;  /* 0x000000ff00067202 */ /* 0x000fc60000000f00 */
[----:B------:R-:W-:-:S04]  /*6280*/  IMAD R3, R3, UR7, RZ ;  /* 0x0000000703037c24 */ /* 0x000fc8000f8e02ff */
[----:B------:R-:W-:-:S06]  /*6290*/  IMAD.HI.U32 R3, R7, R3, R6 ;  /* 0x0000000307037227 */ /* 0x000fcc00078e0006 */
[----:B-1----:R-:W-:-:S04]  /*62a0*/  IMAD.HI.U32 R3, R3, R0, RZ ;  /* 0x0000000003037227 */ /* 0x002fc800078e00ff */
[----:B------:R-:W-:-:S04]  /*62b0*/  IMAD.MOV R7, RZ, RZ, -R3 ;  /* 0x000000ffff077224 */ /* 0x000fc800078e0a03 */
[----:B--2---:R-:W-:Y:S02]  /*62c0*/  IMAD R4, R7, UR7, R0 ;  /* 0x0000000707047c24 */ /* 0x004fe4000f8e0200 */
[----:B------:R-:W1:Y:S03]  /*62d0*/  LDC.64 R6, c[0x0][0x880] ;  /* 0x00022000ff067b82 */ /* 0x000e660000000a00 */
[----:B------:R-:W-:-:S13]  /*62e0*/  ISETP.GE.U32.AND P2, PT, R4, UR7, PT ;  /* 0x0000000704007c0c */ /* 0x000fda000bf46070 */
[----:B------:R-:W-:Y:S02]  /*62f0*/  @P2 IADD3 R4, PT, PT, R4, -UR7, RZ ;  /* 0x8000000704042c10 */ /* 0x000fe4000fffe0ff */
[----:B------:R-:W-:Y:S02]  /*6300*/  @P2 IADD3 R3, PT, PT, R3, 0x1, RZ ;  /* 0x0000000103032810 */ /* 0x000fe40007ffe0ff */
[----:B------:R-:W-:-:S13]  /*6310*/  ISETP.GE.U32.AND P1, PT, R4, UR7, PT ;  /* 0x0000000704007c0c */ /* 0x000fda000bf26070 */
[----:B------:R-:W-:Y:S01]  /*6320*/  @P1 VIADD R3, R3, 0x1 ;  /* 0x0000000103031836 */ /* 0x000fe20000000000 */
[----:B------:R-:W-:-:S04]  /*6330*/  @!P0 LOP3.LUT R3, RZ, UR7, RZ, 0x33, !PT ;  /* 0x00000007ff038c12 */ /* 0x000fc8000f8e33ff */
[C---:B------:R-:W-:Y:S01]  /*6340*/  IADD3 R5, PT, PT, -R3.reuse, RZ, RZ ;  /* 0x000000ff03057210 */ /* 0x040fe20007ffe1ff */
[----:B----4-:R-:W-:-:S04]  /*6350*/  IMAD R2, R3, UR5, R2 ;  /* 0x0000000503027c24 */ /* 0x010fc8000f8e0202 */
[----:B------:R-:W-:Y:S01]  /*6360*/  IMAD R5, R5, UR7, R0 ;  /* 0x0000000705057c24 */ /* 0x000fe2000f8e0200 */
[----:B------:R-:W-:-:S03]  /*6370*/  MOV R0, 0xff800000 ;  /* 0xff80000000007802 */ /* 0x000fc60000000f00 */
[----:B------:R-:W-:-:S04]  /*6380*/  IMAD R5, R5, UR4, R2 ;  /* 0x0000000405057c24 */ /* 0x000fc8000f8e0202 */
[----:B-1----:R-:W-:-:S05]  /*6390*/  IMAD.WIDE.U32 R6, R5, 0x4, R6 ;  /* 0x0000000405067825 */ /* 0x002fca00078e0006 */
[----:B------:R5:W-:Y:S02]  /*63a0*/  STG.E desc[UR48][R6.64], R0 ;  /* 0x0000000006007986 */ /* 0x000be4000c101930 */
.L_x_157:
[----:B------:R-:W-:Y:S05]  /*63b0*/  BSYNC.RECONVERGENT B0 ;  /* 0x0000000000007941 */ /* 0x000fea0003800200 */
.L_x_156:
[----:B------:R-:W-:Y:S01]  /*63c0*/  @!PT LDS RZ, [RZ] ;  /* 0x00000000fffff984 */ /* 0x000fe20000000800 */
[----:B------:R-:W-:Y:S01]  /*63d0*/  @!PT LDS RZ, [RZ] ;  /* 0x00000000fffff984 */ /* 0x000fe20000000800 */
[----:B------:R-:W-:Y:S01]  /*63e0*/  @!PT LDS RZ, [RZ] ;  /* 0x00000000fffff984 */ /* 0x000fe20000000800 */
[----:B------:R-:W-:Y:S01]  /*63f0*/  @!PT LDS RZ, [RZ] ;  /* 0x00000000fffff984 */ /* 0x000fe20000000800 */
[----:B------:R1:W-:Y:S06]  /*6400*/  MEMBAR.ALL.CTA ;  /* 0x0000000000007992 */ /* 0x0003ec0000008000 */
[----:B-1----:R-:W1:Y:S01]  /*6410*/  FENCE.VIEW.ASYNC.S ;  /* 0x00000000000073c6 */ /* 0x002e620000000000 */
[----:B------:R-:W-:-:S09]  /*6420*/  UISETP.NE.AND UP0, UPT, UR38, URZ, UPT ;  /* 0x000000ff2600728c */ /* 0x000fd2000bf05270 */
[----:B------:R-:W-:Y:S05]  /*6430*/  BRA.U UP0, `(.L_x_158) ;  /* 0x0000000100047547 */ /* 0x000fea000b800000 */
[----:B------:R-:W-:Y:S05]  /*6440*/  BPT.TRAP 0x1 ;  /* 0x000000040000795c */ /* 0x000fea0000300000 */
.L_x_158:
[----:B-1----:R-:W-:Y:S01]  /*6450*/  SYNCS.ARRIVE.TRANS64.A1T0 RZ, [R17+URZ+0x38b8], RZ ;  /* 0x0038b8ff11ff79a7 */ /* 0x002fe200081000ff */
[----:B------:R-:W-:Y:S05]  /*6460*/  EXIT ;  /* 0x000000000000794d */ /* 0x000fea0003800000 */
.L_x_87:
[----:B------:R-:W-:Y:S01]  /*6470*/  UIADD3 UR5, UPT, UPT, UR4, 0x3f, URZ ;  /* 0x0000003f04057890 */ /* 0x000fe2000fffe0ff */
[C---:B------:R-:W-:Y:S01]  /*6480*/  IMAD.U32 R41, R16.reuse, 0x10000, RZ ;  /* 0x0001000010297824 */ /* 0x040fe200078e00ff */
[----:B------:R-:W-:Y:S01]  /*6490*/  UISETP.NE.AND UP1, UPT, UR37, URZ, UPT ;  /* 0x000000ff2500728c */ /* 0x000fe2000bf25270 */
[C---:B------:R-:W-:Y:S01]  /*64a0*/  LOP3.LUT R17, R16.reuse, 0x1f, RZ, 0xc0, !PT ;  /* 0x0000001f10117812 */ /* 0x040fe200078ec0ff */
[----:B------:R-:W-:Y:S01]  /*64b0*/  USHF.R.S32.HI UR4, URZ, 0x1f, UR5 ;  /* 0x0000001fff047899 */ /* 0x000fe20008011405 */
[----:B------:R-:W-:Y:S01]  /*64c0*/  LOP3.LUT R40, R16, 0x7f, RZ, 0xc0, !PT ;  /* 0x0000007f10287812 */ /* 0x000fe200078ec0ff */
[----:B------:R-:W-:Y:S01]  /*64d0*/  ULEA UR42, UR42, 0x4, 0x2 ;  /* 0x000000042a2a7891 */ /* 0x000fe2000f8e10ff */
[----:B------:R-:W-:Y:S01]  /*64e0*/  LOP3.LUT R41, R41, 0x600000, RZ, 0xc0, !PT ;  /* 0x0060000029297812 */ /* 0x000fe200078ec0ff */
[----:B------:R-:W-:Y:S02]  /*64f0*/  ULEA.HI UR4, UR4, UR5, URZ, 0x6 ;  /* 0x0000000504047291 */ /* 0x000fe4000f8f30ff */
[----:B------:R-:W-:Y:S01]  /*6500*/  ULOP3.LUT UR42, UR42, 0x3fffffc, URZ, 0xc0, !UPT ;  /* 0x03fffffc2a2a7892 */ /* 0x000fe2000f8ec0ff */
[----:B------:R-:W-:Y:S01]  /*6510*/  LOP3.LUT R42, R41, 0x80, RZ, 0xfc, !PT ;  /* 0x00000080292a7812 */ /* 0x000fe200078efcff */
[----:B------:R-:W-:-:S04]  /*6520*/  USHF.R.S32.HI UR4, URZ, 0x6, UR4 ;  /* 0x00000006ff047899 */ /* 0x000fc80008011404 */
[----:B------:R-:W-:-:S04]  /*6530*/  UISETP.LT.AND UP0, UPT, UR4, UR42, UPT ;  /* 0x0000002a0400728c */ /* 0x000fc8000bf01270 */
[----:B------:R-:W-:Y:S01]  /*6540*/  USEL UR45, UR4, UR42, UP0 ;  /* 0x0000002a042d7287 */ /* 0x000fe20008000000 */
[----:B------:R-:W-:Y:S11]  /*6550*/  BRA.U !UP1, `(.L_x_159) ;  /* 0x0000000109047547 */ /* 0x000ff6000b800000 */
[----:B------:R-:W-:Y:S05]  /*6560*/  BPT.TRAP 0x1 ;  /* 0x000000040000795c */ /* 0x000fea0000300000 */
.L_x_159:
[----:B------:R-:W1:Y:S01]  /*6570*/  S2UR UR40, SR_CgaCtaId ;  /* 0x00000000002879c3 */ /* 0x000e620000008800 */
[----:B------:R-:W-:Y:S01]  /*6580*/  UMOV UR39, 0x400 ;  /* 0x0000040000277882 */ /* 0x000fe20000000000 */
[----:B------:R-:W-:Y:S01]  /*6590*/  SHF.L.U32 R3, RZ, 0x1f, RZ ;  /* 0x0000001fff037819 */ /* 0x000fe200000006ff */
[----:B-1----:R-:W-:-:S09]  /*65a0*/  ULEA UR39, UR40, UR39, 0x18 ;  /* 0x0000002728277291 */ /* 0x002fd2000f8ec0ff */
[----:B------:R-:W1:Y:S02]  /*65b0*/  SYNCS.PHASECHK.TRANS64.TRYWAIT P0, [UR39+0x3870], R3 ;  /* 0x00387003ff0075a7 */ /* 0x000e640008001127 */
[----:B-1----:R-:W-:Y:S05]  /*65c0*/  @!P0 BRA `(.L_x_160) ;  /* 0x000000b8006c8947 */ /* 0x002fea0003800000 */
.L_x_380:
[----:B------:R-:W-:-:S09]  /*65d0*/  UISETP.NE.AND UP0, UPT, UR37, URZ, UPT ;  /* 0x000000ff2500728c */ /* 0x000fd2000bf05270 */
[----:B------:R-:W-:Y:S05]  /*65e0*/  BRA.U !UP0, `(.L_x_161) ;  /* 0x0000000108047547 */ /* 0x000fea000b800000 */
[----:B------:R-:W-:Y:S05]  /*65f0*/  BPT.TRAP 0x1 ;  /* 0x000000040000795c */ /* 0x000fea0000300000 */
.L_x_161:
[----:B------:R-:W-:Y:S02]  /*6600*/  UIADD3 UR44, UPT, UPT, UR39, 0x3878, URZ ;  /* 0x00003878272c7890 */ /* 0x000fe4000fffe0ff */
[----:B------:R-:W-:Y:S02]  /*6610*/  UISETP.NE.AND UP0, UPT, UR36, URZ, UPT ;  /* 0x000000ff2400728c */ /* 0x000fe4000bf05270 */
[----:B------:R-:W-:-:S09]  /*6620*/  UPRMT UR4, UR40, 0x654, UR44 ;  /* 0x0000065428047896 */ /* 0x000fd2000800002c */
[----:B------:R-:W-:Y:S01]  /*6630*/  SYNCS.ARRIVE.TRANS64.RED.A1T0 RZ, [UR4], RZ ;  /* 0x000000ffffff79a7 */ /* 0x000fe20008100404 */
[----:B------:R-:W-:Y:S05]  /*6640*/  BRA.U !UP0, `(.L_x_162) ;  /* 0x0000000108047547 */ /* 0x000fea000b800000 */
[----:B------:R-:W-:Y:S05]  /*6650*/  BPT.TRAP 0x1 ;  /* 0x000000040000795c */ /* 0x000fea0000300000 */
.L_x_162:
[----:B------:R-:W2:Y:S01]  /*6660*/  SYNCS.PHASECHK.TRANS64.TRYWAIT P0, [UR39+0x3880], R3 ;  /* 0x00388003ff0075a7 */ /* 0x000ea20008001127 */
[----:B------:R-:W-:Y:S01]  /*6670*/  UMOV UR43, URZ ;  /* 0x000000ff002b7c82 */ /* 0x000fe20008000000 */
[----:B--2---:R-:W-:Y:S05]  /*6680*/  @!P0 BRA `(.L_x_163) ;  /* 0x000000b800548947 */ /* 0x004fea0003800000 */
.L_x_381:
[----:B------:R-:W-:Y:S01]  /*6690*/  UISETP.GE.AND UP0, UPT, UR45, 0x2, UPT ;  /* 0x000000022d00788c */ /* 0x000fe2000bf06270 */
[----:B------:R-:W-:Y:S01]  /*66a0*/  HFMA2 R43, -RZ, RZ, 0, 5.9604644775390625e-08 ;  /* 0x00000001ff2b7431 */ /* 0x000fe200000001ff */
[----:B------:R-:W-:-:S07]  /*66b0*/  UMOV UR42, 0x1 ;  /* 0x00000001002a7882 */ /* 0x000fce0000000000 */
[----:B------:R-:W-:Y:S05]  /*66c0*/  BRA.U !UP0, `(.L_x_164) ;  /* 0x0000000d08907547 */ /* 0x000fea000b800000 */
[C---:B------:R-:W-:Y:S01]  /*66d0*/  VIADD R22, R41.reuse, 0x100 ;  /* 0x0000010029167836 */ /* 0x040fe20000000000 */
[----:B------:R-:W-:Y:S01]  /*66e0*/  LOP3.LUT R23, R18, 0x3, RZ, 0xc0, !PT ;  /* 0x0000000312177812 */ /* 0x000fe200078ec0ff */
[----:B------:R-:W-:Y:S01]  /*66f0*/  VIADD R16, R41, 0x180 ;  /* 0x0000018029107836 */ /* 0x000fe20000000000 */
[----:B------:R-:W-:Y:S01]  /*6700*/  SHF.R.U32.HI R19, RZ, 0x15, R42 ;  /* 0x00000015ff137819 */ /* 0x000fe2000001162a */
[----:B------:R-:W-:Y:S01]  /*6710*/  IMAD.MOV.U32 R43, RZ, RZ, 0x1 ;  /* 0x00000001ff2b7424 */ /* 0x000fe200078e00ff */
[----:B------:R-:W-:Y:S01]  /*6720*/  SHF.R.U32.HI R22, RZ, 0x15, R22 ;  /* 0x00000015ff167819 */ /* 0x000fe20000011616 */
[----:B------:R-:W-:Y:S01]  /*6730*/  UMOV UR43, URZ ;  /* 0x000000ff002b7c82 */ /* 0x000fe20008000000 */
[----:B------:R-:W-:Y:S01]  /*6740*/  SHF.R.U32.HI R16, RZ, 0x15, R16 ;  /* 0x00000015ff107819 */ /* 0x000fe20000011610 */
[----:B------:R-:W-:-:S06]  /*6750*/  UMOV UR41, URZ ;  /* 0x000000ff00297c82 */ /* 0x000fcc0008000000 */
.L_x_184:
[----:B------:R-:W-:Y:S01]  /*6760*/  UISETP.NE.AND UP0, UPT, UR37, URZ, UPT ;  /* 0x000000ff2500728c */ /* 0x000fe2000bf05270 */
[----:B------:R-:W-:Y:S01]  /*6770*/  UMOV UR4, UR45 ;  /* 0x0000002d00047c82 */ /* 0x000fe20008000000 */
[----:B------:R-:W-:Y:S02]  /*6780*/  UIADD3 UR45, UPT, UPT, UR45, -0x1, URZ ;  /* 0xffffffff2d2d7890 */ /* 0x000fe4000fffe0ff */
[----:B------:R-:W-:Y:S01]  /*6790*/  UISETP.GT.U32.AND UP1, UPT, UR4, 0x2, UPT ;  /* 0x000000020400788c */ /* 0x000fe2000bf24070 */
[----:B------:R-:W-:-:S03]  /*67a0*/  UMOV UR42, UR41 ;  /* 0x00000029002a7c82 */ /* 0x000fc60008000000 */
[----:B------:R-:W-:Y:S01]  /*67b0*/  UP2UR UR46, UPR, URZ, 0x2 ;  /* 0x00000002ff2e7883 */ /* 0x000fe20008000000 */
[----:B--23--:R-:W-:Y:S11]  /*67c0*/  BRA.U !UP0, `(.L_x_165) ;  /* 0x0000000108047547 */ /* 0x00cff6000b800000 */
[----:B------:R-:W-:Y:S05]  /*67d0*/  BPT.TRAP 0x1 ;  /* 0x000000040000795c */ /* 0x000fea0000300000 */
.L_x_165:
[----:B-1----:R-:W-:-:S04]  /*67e0*/  SHF.L.U32 R3, R43, 0x1f, RZ ;  /* 0x0000001f2b037819 */ /* 0x002fc800000006ff */
[----:B------:R-:W1:Y:S02]  /*67f0*/  SYNCS.PHASECHK.TRANS64.TRYWAIT P0, [UR39+0x3870], R3 ;  /* 0x00387003ff0075a7 */ /* 0x000e640008001127 */
[----:B-1----:R-:W-:Y:S05]  /*6800*/  @!P0 BRA `(.L_x_166) ;  /* 0x000000b8000c8947 */ /* 0x002fea0003800000 */
.L_x_382:
[----:B------:R-:W-:Y:S01]  /*6810*/  R2UR UR4, R41 ;  /* 0x00000000290472ca */ /* 0x000fe200000e0000 */
[----:B------:R-:W-:Y:S01]  /*6820*/  UISETP.NE.AND UP0, UPT, UR38, URZ, UPT ;  /* 0x000000ff2600728c */ /* 0x000fe2000bf05270 */
[----:B------:R-:W-:-:S11]  /*6830*/  PLOP3.LUT P0, PT, PT, PT, PT, 0x80, 0x8 ;  /* 0x000000000008781c */ /* 0x000fd60003f0f070 */
[----:B-1----:R-:W1:Y:S02]  /*6840*/  LDTM.x2 R2, tmem[UR4] ;  /* 0x00000004000279ee */ /* 0x002e6400080c0000 */
[----:B-1----:R-:W-:-:S13]  /*6850*/  FSETP.NEU.AND P2, PT, R2, R3, PT ;  /* 0x000000030200720b */ /* 0x002fda0003f4d000 */
[----:B------:R-:W1:Y:S01]  /*6860*/  @P2 LDC R0, c[0x0][0x704] ;  /* 0x0001c100ff002b82 */ /* 0x000e620000000800 */
[----:B------:R-:W-:Y:S01]  /*6870*/  @P2 FADD R3, R2, -R3 ;  /* 0x8000000302032221 */ /* 0x000fe20000000000 */
[----:B------:R-:W-:-:S03]  /*6880*/  IMAD.MOV.U32 R2, RZ, RZ, 0x3f800000 ;  /* 0x3f800000ff027424 */ /* 0x000fc600078e00ff */
[----:B-1----:R-:W-:-:S05]  /*6890*/  @P2 FMUL R3, R3, R0 ;  /* 0x0000000003032220 */ /* 0x002fca0000400000 */
[----:B------:R-:W-:-:S04]  /*68a0*/  @P2 FSETP.GEU.AND P1, PT, R3, -126, PT ;  /* 0xc2fc00000300280b */ /* 0x000fc80003f2e000 */
[----:B------:R-:W-:-:S13]  /*68b0*/  @P2 PLOP3.LUT P0, PT, P1, PT, PT, 0x80, 0x8 ;  /* 0x000000000008281c */ /* 0x000fda0000f0f070 */
[----:B------:R-:W-:-:S04]  /*68c0*/  @!P0 FMUL R3, R3, 0.5 ;  /* 0x3f00000003038820 */ /* 0x000fc80000400000 */
[----:B------:R-:W1:Y:S02]  /*68d0*/  @P2 MUFU.EX2 R0, R3 ;  /* 0x0000000300002308 */ /* 0x000e640000000800 */
[----:B-1----:R-:W-:-:S05]  /*68e0*/  @!P0 FMUL R0, R0, R0 ;  /* 0x0000000000008220 */ /* 0x002fca0000400000 */
[----:B------:R-:W-:Y:S01]  /*68f0*/  @P2 MOV R2, R0 ;  /* 0x0000000000022202 */ /* 0x000fe20000000f00 */
[----:B------:R-:W-:Y:S06]  /*6900*/  BRA.U UP0, `(.L_x_167) ;  /* 0x0000000100047547 */ /* 0x000fec000b800000 */
[----:B------:R-:W-:Y:S05]  /*6910*/  BPT.TRAP 0x1 ;  /* 0x000000040000795c */ /* 0x000fea0000300000 */
.L_x_167:
[----:B------:R-:W-:Y:S01]  /*6920*/  IMAD.U32 R3, RZ, RZ, UR43 ;  /* 0x0000002bff037e24 */ /* 0x000fe2000f8e00ff */
[----:B------:R-:W-:-:S04]  /*6930*/  FSETP.NEU.AND P1, PT, R2, 1, PT ;  /* 0x3f8000000200780b */ /* 0x000fc80003f2d000 */
[----:B------:R-:W-:-:S04]  /*6940*/  SHF.L.U32 R3, R3, 0x1f, RZ ;  /* 0x0000001f03037819 */ /* 0x000fc800000006ff */
[----:B------:R-:W1:Y:S02]  /*6950*/  SYNCS.PHASECHK.TRANS64.TRYWAIT P0, [UR39+0x3890], R3 ;  /* 0x00389003ff0075a7 */ /* 0x000e640008001127 */
[----:B-1----:R-:W-:Y:S05]  /*6960*/  @!P0 BRA `(.L_x_168) ;  /* 0x000000b400cc8947 */ /* 0x002fea0003800000 */
.L_x_383:
[----:B------:R-:W-:-:S13]  /*6970*/  VOTE.ANY P1, P1 ;  /* 0x0000000000ff7806 */ /* 0x000fda0000820100 */
[----:B------:R-:W-:Y:S05]  /*6980*/  @!P1 BRA `(.L_x_169) ;  /* 0x0000000000cc9947 */ /* 0x000fea0003800000 */
[----:B------:R-:W-:-:S13]  /*6990*/  ISETP.NE.AND P0, PT, R23, R22, PT ;  /* 0x000000161700720c */ /* 0x000fda0003f05270 */
[----:B------:R-:W-:Y:S05]  /*69a0*/  @!P0 BRA `(.L_x_170) ;  /* 0x0000000000408947 */ /* 0x000fea0003800000 */
[----:B------:R-:W-:Y:S01]  /*69b0*/  MOV R14, 0x8 ;  /* 0x00000008000e7802 */ /* 0x000fe20000000f00 */
[----:B------:R-:W2:Y:S01]  /*69c0*/  LDCU.64 UR8, c[0x4][0xb0] ;  /* 0x01001600ff0877ac */ /* 0x000ea20008000a00 */
[----:B------:R-:W-:Y:S02]  /*69d0*/  HFMA2 R12, -RZ, RZ, 0, 5.9604644775390625e-08 ;  /* 0x00000001ff0c7431 */ /* 0x000fe400000001ff */
[----:B------:R-:W-:Y:S01]  /*69e0*/  IMAD.MOV.U32 R8, RZ, RZ, 0x192 ;  /* 0x00000192ff087424 */ /* 0x000fe200078e00ff */
[----:B------:R-:W3:Y:S01]  /*69f0*/  LDCU.64 UR6, c[0x4][0xb8] ;  /* 0x01001700ff0677ac */ /* 0x000ee20008000a00 */
[----:B------:R-:W4:Y:S01]  /*6a00*/  LDC.64 R14, c[0x4][R14] ;  /* 0x010000000e0e7b82 */ /* 0x000f220000000a00 */
[----:B------:R-:W-:Y:S01]  /*6a10*/  IMAD.MOV.U32 R13, RZ, RZ, RZ ;  /* 0x000000ffff0d7224 */ /* 0x000fe200078e00ff */
[----:B------:R-:W5:Y:S01]  /*6a20*/  LDCU.64 UR4, c[0x4][0x30] ;  /* 0x01000600ff0477ac */ /* 0x000f620008000a00 */
[----:B--2---:R-:W-:Y:S01]  /*6a30*/  IMAD.U32 R4, RZ, RZ, UR8 ;  /* 0x00000008ff047e24 */ /* 0x004fe2000f8e00ff */
[----:B------:R-:W-:Y:S01]  /*6a40*/  MOV R5, UR9 ;  /* 0x0000000900057c02 */ /* 0x000fe20008000f00 */
[----:B---3--:R-:W-:Y:S01]  /*6a50*/  IMAD.U32 R6, RZ, RZ, UR6 ;  /* 0x00000006ff067e24 */ /* 0x008fe2000f8e00ff */
[----:B------:R-:W-:Y:S01]  /*6a60*/  MOV R7, UR7 ;  /* 0x0000000700077c02 */ /* 0x000fe20008000f00 */
[----:B-----5:R-:W-:Y:S01]  /*6a70*/  IMAD.U32 R10, RZ, RZ, UR4 ;  /* 0x00000004ff0a7e24 */ /* 0x020fe2000f8e00ff */
[----:B------:R-:W-:-:S02]  /*6a80*/  MOV R11, UR5 ;  /* 0x00000005000b7c02 */ /* 0x000fc40008000f00 */
[----:B------:R-:W-:-:S07]  /*6a90*/  LEPC R20, `(.L_x_170) ;  /* 0x000000001014794e */ /* 0x000fce0000000000 */
[----:B-1--4-:R-:W-:Y:S05]  /*6aa0*/  CALL.ABS.NOINC R14 ;  /* 0x000000000e007343 */ /* 0x012fea0003c00000 */
.L_x_170:
[----:B------:R-:W-:Y:S05]  /*6ab0*/  WARPSYNC.ALL ;  /* 0x0000000000007948 */ /* 0x000fea0003800000 */
[----:B------:R-:W-:Y:S02]  /*6ac0*/  R2UR UR4, R41 ;  /* 0x00000000290472ca */ /* 0x000fe400000e0000 */
[----:B------:R-:W-:Y:S02]  /*6ad0*/  ISETP.NE.AND P0, PT, R23, R22, PT ;  /* 0x000000161700720c */ /* 0x000fe40003f05270 */
[----:B------:R-:W-:-:S09]  /*6ae0*/  FSETP.NEU.AND P1, PT, R2, 1, PT ;  /* 0x3f8000000200780b */ /* 0x000fd20003f2d000 */
[----:B------:R-:W2:Y:S04]  /*6af0*/  LDTM.x16 R24, tmem[UR4+0x100] ;  /* 0x00010004001879ee */ /* 0x000ea80008240000 */
[C---:B--2---:R-:W-:Y:S02]  /*6b00*/  @P1 FMUL2 R24, R2.reuse.F32, R24.F32x2.HI_LO ;  /* 0x000000180218124a */ /* 0x044fe40000040000 */
[C---:B------:R-:W-:Y:S02]  /*6b10*/  @P1 FMUL2 R26, R2.reuse.F32, R26.F32x2.HI_LO ;  /* 0x0000001a021a124a */ /* 0x040fe40000040000 */
[C---:B------:R-:W-:Y:S02]  /*6b20*/  @P1 FMUL2 R28, R2.reuse.F32, R28.F32x2.HI_LO ;  /* 0x0000001c021c124a */ /* 0x040fe40000040000 */
[----:B------:R-:W-:-:S02]  /*6b30*/  @P1 FMUL2 R30, R2.F32, R30.F32x2.HI_LO ;  /* 0x0000001e021e124a */ /* 0x000fc40000040000 */
[C---:B------:R-:W-:Y:S02]  /*6b40*/  @P1 FMUL2 R32, R2.reuse.F32, R32.F32x2.HI_LO ;  /* 0x000000200220124a */ /* 0x040fe40000040000 */
[C---:B------:R-:W-:Y:S02]  /*6b50*/  @P1 FMUL2 R34, R2.reuse.F32, R34.F32x2.HI_LO ;  /* 0x000000220222124a */ /* 0x040fe40000040000 */
[C---:B------:R-:W-:Y:S02]  /*6b60*/  @P1 FMUL2 R36, R2.reuse.F32, R36.F32x2.HI_LO ;  /* 0x000000240224124a */ /* 0x040fe40000040000 */
[----:B------:R-:W-:Y:S01]  /*6b70*/  @P1 FMUL2 R38, R2.F32, R38.F32x2.HI_LO ;  /* 0x000000260226124a */ /* 0x000fe20000040000 */
[----:B------:R-:W-:Y:S06]  /*6b80*/  @!P0 BRA `(.L_x_171) ;  /* 0x0000000000408947 */ /* 0x000fec0003800000 */
[----:B------:R-:W-:Y:S01]  /*6b90*/  MOV R2, 0x8 ;  /* 0x0000000800027802 */ /* 0x000fe20000000f00 */
[----:B------:R-:W2:Y:S01]  /*6ba0*/  LDCU.64 UR6, c[0x4][0xb0] ;  /* 0x01001600ff0677ac */ /* 0x000ea20008000a00 */
[----:B------:R-:W-:Y:S02]  /*6bb0*/  HFMA2 R12, -RZ, RZ, 0, 5.9604644775390625e-08 ;  /* 0x00000001ff0c7431 */ /* 0x000fe400000001ff */
[----:B------:R-:W-:Y:S01]  /*6bc0*/  IMAD.MOV.U32 R8, RZ, RZ, 0x1be ;  /* 0x000001beff087424 */ /* 0x000fe200078e00ff */
[----:B------:R-:W3:Y:S01]  /*6bd0*/  LDCU.64 UR4, c[0x4][0xb8] ;  /* 0x01001700ff0477ac */ /* 0x000ee20008000a00 */
[----:B-1----:R-:W1:Y:S01]  /*6be0*/  LDC.64 R2, c[0x4][R2] ;  /* 0x0100000002027b82 */ /* 0x002e620000000a00 */
[----:B------:R-:W-:Y:S01]  /*6bf0*/  IMAD.MOV.U32 R13, RZ, RZ, RZ ;  /* 0x000000ffff0d7224 */ /* 0x000fe200078e00ff */
[----:B------:R-:W4:Y:S01]  /*6c00*/  LDCU.64 UR8, c[0x4][0x38] ;  /* 0x01000700ff0877ac */ /* 0x000f220008000a00 */
[----:B--2---:R-:W-:Y:S01]  /*6c10*/  IMAD.U32 R4, RZ, RZ, UR6 ;  /* 0x00000006ff047e24 */ /* 0x004fe2000f8e00ff */
[----:B------:R-:W-:Y:S01]  /*6c20*/  MOV R5, UR7 ;  /* 0x0000000700057c02 */ /* 0x000fe20008000f00 */
[----:B---3--:R-:W-:Y:S01]  /*6c30*/  IMAD.U32 R6, RZ, RZ, UR4 ;  /* 0x00000004ff067e24 */ /* 0x008fe2000f8e00ff */
[----:B------:R-:W-:Y:S01]  /*6c40*/  MOV R7, UR5 ;  /* 0x0000000500077c02 */ /* 0x000fe20008000f00 */
[----:B----4-:R-:W-:Y:S01]  /*6c50*/  IMAD.U32 R10, RZ, RZ, UR8 ;  /* 0x00000008ff0a7e24 */ /* 0x010fe2000f8e00ff */
[----:B------:R-:W-:-:S02]  /*6c60*/  MOV R11, UR9 ;  /* 0x00000009000b7c02 */ /* 0x000fc40008000f00 */
[----:B------:R-:W-:-:S07]  /*6c70*/  LEPC R20, `(.L_x_171) ;  /* 0x000000001014794e */ /* 0x000fce0000000000 */
[----:B-1----:R-:W-:Y:S05]  /*6c80*/  CALL.ABS.NOINC R2 ;  /* 0x0000000002007343 */ /* 0x002fea0003c00000 */
.L_x_171:
[----:B------:R-:W-:Y:S05]  /*6c90*/  WARPSYNC.ALL ;  /* 0x0000000000007948 */ /* 0x000fea0003800000 */
[----:B------:R-:W-:-:S13]  /*6ca0*/  R2UR UR4, R41 ;  /* 0x00000000290472ca */ /* 0x000fda00000e0000 */
[----:B------:R2:W-:Y:S02]  /*6cb0*/  STTM.x16 tmem[UR4+0x100], R24 ;  /* 0x00010018000079ed */ /* 0x0005e40008240004 */
.L_x_169:
[----:B------:R-:W-:-:S09]  /*6cc0*/  UISETP.NE.AND UP0, UPT, UR36, URZ, UPT ;  /* 0x000000ff2400728c */ /* 0x000fd2000bf05270 */
[----:B------:R-:W-:Y:S05]  /*6cd0*/  BRA.U !UP0, `(.L_x_172) ;  /* 0x0000000108047547 */ /* 0x000fea000b800000 */
[----:B------:R-:W-:Y:S05]  /*6ce0*/  BPT.TRAP 0x1 ;  /* 0x000000040000795c */ /* 0x000fea0000300000 */
.L_x_172:
[----:B------:R-:W-:Y:S02]  /*6cf0*/  UIADD3 UR4, UPT, UPT, UR39, 0x3888, URZ ;  /* 0x0000388827047890 */ /* 0x000fe4000fffe0ff */
[----:B------:R-:W-:Y:S02]  /*6d00*/  UISETP.NE.AND UP0, UPT, UR38, URZ, UPT ;  /* 0x000000ff2600728c */ /* 0x000fe4000bf05270 */
[----:B------:R-:W-:Y:S02]  /*6d10*/  UPRMT UR4, UR40, 0x654, UR4 ;  /* 0x0000065428047896 */ /* 0x000fe40008000004 */
[----:B------:R-:W-:-:S07]  /*6d20*/  ULOP3.LUT UR41, UR42, 0x1, URZ, 0x3c, !UPT ;  /* 0x000000012a297892 */ /* 0x000fce000f8e3cff */
[----:B------:R-:W-:Y:S01]  /*6d30*/  SYNCS.ARRIVE.TRANS64.RED.A1T0 RZ, [UR4], RZ ;  /* 0x000000ffffff79a7 */ /* 0x000fe20008100404 */
[----:B------:R-:W3:Y:S01]  /*6d40*/  FENCE.VIEW.ASYNC.T ;  /* 0x00000000000073c6 */ /* 0x000ee20000000200 */
[----:B------:R-:W-:Y:S05]  /*6d50*/  BRA.U UP0, `(.L_x_173) ;  /* 0x0000000100087547 */ /* 0x000fea000b800000 */
[----:B------:R-:W-:Y:S05]  /*6d60*/  BPT.TRAP 0x1 ;  /* 0x000000040000795c */ /* 0x000fea0000300000 */
[----:B------:R-:W-:Y:S05]  /*6d70*/  BPT.TRAP 0x1 ;  /* 0x000000040000795c */ /* 0x000fea0000300000 */
.L_x_173:
[----:B------:R-:W-:Y:S02]  /*6d80*/  UIADD3 UR4, UPT, UPT, UR39, 0x38a0, URZ ;  /* 0x000038a027047890 */ /* 0x000fe4000fffe0ff */
[----:B------:R-:W-:Y:S02]  /*6d90*/  UISETP.NE.AND UP0, UPT, UR36, URZ, UPT ;  /* 0x000000ff2400728c */ /* 0x000fe4000bf05270 */
[----:B------:R-:W-:-:S09]  /*6da0*/  UPRMT UR4, UR40, 0x654, UR4 ;  /* 0x0000065428047896 */ /* 0x000fd20008000004 */
[----:B---3--:R-:W-:Y:S01]  /*6db0*/  SYNCS.ARRIVE.TRANS64.RED.A1T0 RZ, [UR4], RZ ;  /* 0x000000ffffff79a7 */ /* 0x008fe20008100404 */
[----:B------:R-:W-:Y:S05]  /*6dc0*/  BRA.U !UP0, `(.L_x_174) ;  /* 0x0000000108047547 */ /* 0x000fea000b800000 */
[----:B------:R-:W-:Y:S05]  /*6dd0*/  BPT.TRAP 0x1 ;  /* 0x000000040000795c */ /* 0x000fea0000300000 */
.L_x_174:
[----:B-1----:R-:W-:Y:S01]  /*6de0*/  IMAD.U32 R3, RZ, RZ, UR41 ;  /* 0x00000029ff037e24 */ /* 0x002fe2000f8e00ff */
[----:B------:R-:W-:-:S04]  /*6df0*/  ISETP.NE.AND P0, PT, R23, R19, PT ;  /* 0x000000131700720c */ /* 0x000fc80003f05270 */
[----:B------:R-:W-:-:S04]  /*6e00*/  SHF.L.U32 R3, R3, 0x1f, RZ ;  /* 0x0000001f03037819 */ /* 0x000fc800000006ff */
[----:B------:R-:W1:Y:S02]  /*6e10*/  SYNCS.PHASECHK.TRANS64.TRYWAIT P1, [UR39+0x3880], R3 ;  /* 0x00388003ff0075a7 */ /* 0x000e640008021127 */
[----:B-1----:R-:W-:Y:S05]  /*6e20*/  @!P1 BRA `(.L_x_175) ;  /* 0x000000b000b49947 */ /* 0x002fea0003800000 */
.L_x_384:
[----:B------:R-:W-:Y:S05]  /*6e30*/  @!P0 BRA `(.L_x_176) ;  /* 0x0000000000408947 */ /* 0x000fea0003800000 */
[----:B------:R-:W-:Y:S01]  /*6e40*/  MOV R2, 0x8 ;  /* 0x0000000800027802 */ /* 0x000fe20000000f00 */
[----:B------:R-:W3:Y:S01]  /*6e50*/  LDCU.64 UR6, c[0x4][0xb0] ;  /* 0x01001600ff0677ac */ /* 0x000ee20008000a00 */
[----:B------:R-:W-:Y:S02]  /*6e60*/  HFMA2 R12, -RZ, RZ, 0, 5.9604644775390625e-08 ;  /* 0x00000001ff0c7431 */ /* 0x000fe400000001ff */
[----:B------:R-:W-:Y:S01]  /*6e70*/  IMAD.MOV.U32 R8, RZ, RZ, 0x192 ;  /* 0x00000192ff087424 */ /* 0x000fe200078e00ff */
[----:B------:R-:W4:Y:S01]  /*6e80*/  LDCU.64 UR4, c[0x4][0xb8] ;  /* 0x01001700ff0477ac */ /* 0x000f220008000a00 */
[----:B-1----:R-:W1:Y:S01]  /*6e90*/  LDC.64 R2, c[0x4][R2] ;  /* 0x0100000002027b82 */ /* 0x002e620000000a00 */
[----:B------:R-:W-:Y:S01]  /*6ea0*/  IMAD.MOV.U32 R13, RZ, RZ, RZ ;  /* 0x000000ffff0d7224 */ /* 0x000fe200078e00ff */
[----:B------:R-:W5:Y:S01]  /*6eb0*/  LDCU.64 UR8, c[0x4][0x28] ;  /* 0x01000500ff0877ac */ /* 0x000f620008000a00 */
[----:B---3--:R-:W-:Y:S01]  /*6ec0*/  IMAD.U32 R4, RZ, RZ, UR6 ;  /* 0x00000006ff047e24 */ /* 0x008fe2000f8e00ff */
[----:B------:R-:W-:Y:S01]  /*6ed0*/  MOV R5, UR7 ;  /* 0x0000000700057c02 */ /* 0x000fe20008000f00 */
[----:B----4-:R-:W-:Y:S01]  /*6ee0*/  IMAD.U32 R6, RZ, RZ, UR4 ;  /* 0x00000004ff067e24 */ /* 0x010fe2000f8e00ff */
[----:B------:R-:W-:Y:S01]  /*6ef0*/  MOV R7, UR5 ;  /* 0x0000000500077c02 */ /* 0x000fe20008000f00 */
[----:B-----5:R-:W-:Y:S01]  /*6f00*/  IMAD.U32 R10, RZ, RZ, UR8 ;  /* 0x00000008ff0a7e24 */ /* 0x020fe2000f8e00ff */
[----:B------:R-:W-:-:S02]  /*6f10*/  MOV R11, UR9 ;  /* 0x00000009000b7c02 */ /* 0x000fc40008000f00 */
[----:B------:R-:W-:-:S07]  /*6f20*/  LEPC R20, `(.L_x_176) ;  /* 0x000000001014794e */ /* 0x000fce0000000000 */
[----:B-12---:R-:W-:Y:S05]  /*6f30*/  CALL.ABS.NOINC R2 ;  /* 0x0000000002007343 */ /* 0x006fea0003c00000 */
.L_x_176:
[----:B------:R-:W-:Y:S05]  /*6f40*/  WARPSYNC.ALL ;  /* 0x0000000000007948 */ /* 0x000fea0003800000 */
        /* <DEDUP_REMOVED lines=17> */
.L_x_177:
[----:B------:R-:W-:Y:S01]  /*7060*/  IMAD.U32 R3, RZ, RZ, UR43 ;  /* 0x0000002bff037e24 */ /* 0x000fe2000f8e00ff */
[----:B------:R-:W-:-:S04]  /*7070*/  FSETP.NEU.AND P1, PT, R2, 1, PT ;  /* 0x3f8000000200780b */ /* 0x000fc80003f2d000 */
[----:B------:R-:W-:-:S04]  /*7080*/  SHF.L.U32 R3, R3, 0x1f, RZ ;  /* 0x0000001f03037819 */ /* 0x000fc800000006ff */
[----:B------:R-:W1:Y:S02]  /*7090*/  SYNCS.PHASECHK.TRANS64.TRYWAIT P0, [UR39+0x3898], R3 ;  /* 0x00389803ff0075a7 */ /* 0x000e640008001127 */
[----:B-1----:R-:W-:Y:S05]  /*70a0*/  @!P0 BRA `(.L_x_178) ;  /* 0x000000b0002c8947 */ /* 0x002fea0003800000 */
.L_x_385:
[----:B------:R-:W-:-:S13]  /*70b0*/  VOTE.ANY P1, P1 ;  /* 0x0000000000ff7806 */ /* 0x000fda0000820100 */
[----:B------:R-:W-:Y:S05]  /*70c0*/  @!P1 BRA `(.L_x_179) ;  /* 0x0000000000cc9947 */ /* 0x000fea0003800000 */
[----:B------:R-:W-:-:S13]  /*70d0*/  ISETP.NE.AND P0, PT, R23, R16, PT ;  /* 0x000000101700720c */ /* 0x000fda0003f05270 */
[----:B------:R-:W-:Y:S05]  /*70e0*/  @!P0 BRA `(.L_x_180) ;  /* 0x0000000000408947 */ /* 0x000fea0003800000 */
[----:B------:R-:W-:Y:S01]  /*70f0*/  MOV R14, 0x8 ;  /* 0x00000008000e7802 */ /* 0x000fe20000000f00 */
[----:B------:R-:W3:Y:S01]  /*7100*/  LDCU.64 UR8, c[0x4][0xb0] ;  /* 0x01001600ff0877ac */ /* 0x000ee20008000a00 */
[----:B------:R-:W-:Y:S02]  /*7110*/  HFMA2 R12, -RZ, RZ, 0, 5.9604644775390625e-08 ;  /* 0x00000001ff0c7431 */ /* 0x000fe400000001ff */
[----:B------:R-:W-:Y:S01]  /*7120*/  IMAD.MOV.U32 R8, RZ, RZ, 0x192 ;  /* 0x00000192ff087424 */ /* 0x000fe200078e00ff */
[----:B------:R-:W4:Y:S01]  /*7130*/  LDCU.64 UR6, c[0x4][0xb8] ;  /* 0x01001700ff0677ac */ /* 0x000f220008000a00 */
[----:B------:R-:W5:Y:S01]  /*7140*/  LDC.64 R14, c[0x4][R14] ;  /* 0x010000000e0e7b82 */ /* 0x000f620000000a00 */
[----:B------:R-:W-:Y:S01]  /*7150*/  IMAD.MOV.U32 R13, RZ, RZ, RZ ;  /* 0x000000ffff0d7224 */ /* 0x000fe200078e00ff */
[----:B------:R-:W1:Y:S01]  /*7160*/  LDCU.64 UR4, c[0x4][0x30] ;  /* 0x01000600ff0477ac */ /* 0x000e620008000a00 */
[----:B---3--:R-:W-:Y:S01]  /*7170*/  IMAD.U32 R4, RZ, RZ, UR8 ;  /* 0x00000008ff047e24 */ /* 0x008fe2000f8e00ff */
[----:B------:R-:W-:Y:S01]  /*7180*/  MOV R5, UR9 ;  /* 0x0000000900057c02 */ /* 0x000fe20008000f00 */
[----:B----4-:R-:W-:Y:S01]  /*7190*/  IMAD.U32 R6, RZ, RZ, UR6 ;  /* 0x00000006ff067e24 */ /* 0x010fe2000f8e00ff */
[----:B------:R-:W-:Y:S01]  /*71a0*/  MOV R7, UR7 ;  /* 0x0000000700077c02 */ /* 0x000fe20008000f00 */
[----:B-1----:R-:W-:Y:S01]  /*71b0*/  IMAD.U32 R10, RZ, RZ, UR4 ;  /* 0x00000004ff0a7e24 */ /* 0x002fe2000f8e00ff */
[----:B------:R-:W-:-:S02]  /*71c0*/  MOV R11, UR5 ;  /* 0x00000005000b7c02 */ /* 0x000fc40008000f00 */
[----:B------:R-:W-:-:S07]  /*71d0*/  LEPC R20, `(.L_x_180) ;  /* 0x000000001014794e */ /* 0x000fce0000000000 */
[----:B--2--5:R-:W-:Y:S05]  /*71e0*/  CALL.ABS.NOINC R14 ;  /* 0x000000000e007343 */ /* 0x024fea0003c00000 */
.L_x_180:
[----:B------:R-:W-:Y:S05]  /*71f0*/  WARPSYNC.ALL ;  /* 0x0000000000007948 */ /* 0x000fea0003800000 */
[----:B------:R-:W-:Y:S02]  /*7200*/  R2UR UR4, R41 ;  /* 0x00000000290472ca */ /* 0x000fe400000e0000 */
[----:B------:R-:W-:Y:S02]  /*7210*/  ISETP.NE.AND P0, PT, R23, R16, PT ;  /* 0x000000101700720c */ /* 0x000fe40003f05270 */
[----:B------:R-:W-:-:S09]  /*7220*/  FSETP.NEU.AND P1, PT, R2, 1, PT ;  /* 0x3f8000000200780b */ /* 0x000fd20003f2d000 */
[----:B--2---:R-:W2:Y:S04]  /*7230*/  LDTM.x16 R24, tmem[UR4+0x180] ;  /* 0x00018004001879ee */ /* 0x004ea80008240000 */
        /* <DEDUP_REMOVED lines=25> */
.L_x_181:
[----:B------:R-:W-:Y:S05]  /*73d0*/  WARPSYNC.ALL ;  /* 0x0000000000007948 */ /* 0x000fea0003800000 */
[----:B------:R-:W-:-:S13]  /*73e0*/  R2UR UR4, R41 ;  /* 0x00000000290472ca */ /* 0x000fda00000e0000 */
[----:B------:R3:W-:Y:S02]  /*73f0*/  STTM.x16 tmem[UR4+0x180], R24 ;  /* 0x00018018000079ed */ /* 0x0007e40008240004 */
.L_x_179:
[----:B------:R-:W-:-:S09]  /*7400*/  UISETP.NE.AND UP0, UPT, UR37, URZ, UPT ;  /* 0x000000ff2500728c */ /* 0x000fd2000bf05270 */
[----:B------:R-:W-:Y:S05]  /*7410*/  BRA.U !UP0, `(.L_x_182) ;  /* 0x0000000108047547 */ /* 0x000fea000b800000 */
[----:B------:R-:W-:Y:S05]  /*7420*/  BPT.TRAP 0x1 ;  /* 0x000000040000795c */ /* 0x000fea0000300000 */
.L_x_182:
[----:B------:R-:W-:Y:S02]  /*7430*/  UPRMT UR4, UR40, 0x654, UR44 ;  /* 0x0000065428047896 */ /* 0x000fe4000800002c */
[----:B------:R-:W-:-:S07]  /*7440*/  UISETP.NE.AND UP0, UPT, UR38, URZ, UPT ;  /* 0x000000ff2600728c */ /* 0x000fce000bf05270 */
[----:B------:R-:W-:Y:S01]  /*7450*/  SYNCS.ARRIVE.TRANS64.RED.A1T0 RZ, [UR4], RZ ;  /* 0x000000ffffff79a7 */ /* 0x000fe20008100404 */
[----:B------:R-:W4:Y:S01]  /*7460*/  FENCE.VIEW.ASYNC.T ;  /* 0x00000000000073c6 */ /* 0x000f220000000200 */
[----:B------:R-:W-:Y:S05]  /*7470*/  BRA.U UP0, `(.L_x_183) ;  /* 0x0000000100087547 */ /* 0x000fea000b800000 */
[----:B------:R-:W-:Y:S05]  /*7480*/  BPT.TRAP 0x1 ;  /* 0x000000040000795c */ /* 0x000fea0000300000 */
[----:B------:R-:W-:Y:S05]  /*7490*/  BPT.TRAP 0x1 ;  /* 0x000000040000795c */ /* 0x000fea0000300000 */
.L_x_183:
[----:B------:R-:W-:Y:S01]  /*74a0*/  UIADD3 UR5, UPT, UPT, UR39, 0x38a8, URZ ;  /* 0x000038a827057890 */ /* 0x000fe2000fffe0ff */
[----:B------:R-:W-:Y:S01]  /*74b0*/  LOP3.LUT R43, R43, 0x1, RZ, 0x3c, !PT ;  /* 0x000000012b2b7812 */ /* 0x000fe200078e3cff */
[----:B------:R-:W-:Y:S02]  /*74c0*/  UISETP.NE.AND UP0, UPT, UR46, URZ, UPT ;  /* 0x000000ff2e00728c */ /* 0x000fe4000bf05270 */
[----:B------:R-:W-:Y:S02]  /*74d0*/  UPRMT UR5, UR40, 0x654, UR5 ;  /* 0x0000065428057896 */ /* 0x000fe40008000005 */
[----:B------:R-:W-:-:S07]  /*74e0*/  ULOP3.LUT UR43, UR43, 0x1, URZ, 0x3c, !UPT ;  /* 0x000000012b2b7892 */ /* 0x000fce000f8e3cff */
[----:B----4-:R-:W-:Y:S01]  /*74f0*/  SYNCS.ARRIVE.TRANS64.RED.A1T0 RZ, [UR5], RZ ;  /* 0x000000ffffff79a7 */ /* 0x010fe20008100405 */
[----:B------:R-:W-:Y:S05]  /*7500*/  BRA.U UP0, `(.L_x_184) ;  /* 0xfffffff100947547 */ /* 0x000fea000b83ffff */
.L_x_164:
[----:B------:R-:W-:-:S09]  /*7510*/  UISETP.NE.AND UP0, UPT, UR36, URZ, UPT ;  /* 0x000000ff2400728c */ /* 0x000fd2000bf05270 */
[----:B------:R-:W-:Y:S05]  /*7520*/  BRA.U !UP0, `(.L_x_185) ;  /* 0x0000000108047547 */ /* 0x000fea000b800000 */
[----:B------:R-:W-:Y:S05]  /*7530*/  BPT.TRAP 0x1 ;  /* 0x000000040000795c */ /* 0x000fea0000300000 */
.L_x_185:
[----:B------:R-:W4:Y:S01]  /*7540*/  S2UR UR41, SR_CgaCtaId ;  /* 0x00000000002979c3 */ /* 0x000f220000008800 */
[----:B------:R-:W-:Y:S01]  /*7550*/  UMOV UR40, 0x400 ;  /* 0x0000040000287882 */ /* 0x000fe20000000000 */
[----:B------:R-:W-:Y:S02]  /*7560*/  UISETP.NE.AND UP0, UPT, UR37, URZ, UPT ;  /* 0x000000ff2500728c */ /* 0x000fe4000bf05270 */
[----:B----4-:R-:W-:-:S04]  /*7570*/  ULEA UR40, UR41, UR40, 0x18 ;  /* 0x0000002829287291 */ /* 0x010fc8000f8ec0ff */
[----:B------:R-:W-:-:S04]  /*7580*/  UIADD3 UR39, UPT, UPT, UR40, 0x3888, URZ ;  /* 0x0000388828277890 */ /* 0x000fc8000fffe0ff */
[----:B------:R-:W-:-:S09]  /*7590*/  UPRMT UR5, UR41, 0x654, UR39 ;  /* 0x0000065429057896 */ /* 0x000fd20008000027 */
[----:B------:R-:W-:Y:S01]  /*75a0*/  SYNCS.ARRIVE.TRANS64.RED.A1T0 RZ, [UR5], RZ ;  /* 0x000000ffffff79a7 */ /* 0x000fe20008100405 */
[----:B------:R-:W-:Y:S05]  /*75b0*/  BRA.U !UP0, `(.L_x_186) ;  /* 0x0000000108047547 */ /* 0x000fea000b800000 */
[----:B------:R-:W-:Y:S05]  /*75c0*/  BPT.TRAP 0x1 ;  /* 0x000000040000795c */ /* 0x000fea0000300000 */
.L_x_186:
[----:B------:R-:W-:-:S04]  /*75d0*/  SHF.L.U32 R43, R43, 0x1f, RZ ;  /* 0x0000001f2b2b7819 */ /* 0x000fc800000006ff */
[----:B------:R-:W4:Y:S02]  /*75e0*/  SYNCS.PHASECHK.TRANS64.TRYWAIT P0, [UR40+0x3870], R43 ;  /* 0x0038702bff0075a7 */ /* 0x000f240008001128 */
[----:B----4-:R-:W-:Y:S05]  /*75f0*/  @!P0 BRA `(.L_x_187) ;  /* 0x000000a800f08947 */ /* 0x010fea0003800000 */
.L_x_386:
[----:B------:R-:W-:Y:S01]  /*7600*/  R2UR UR5, R41 ;  /* 0x00000000290572ca */ /* 0x000fe200000e0000 */
[----:B------:R-:W-:-:S12]  /*7610*/  UISETP.NE.AND UP0, UPT, UR37, URZ, UPT ;  /* 0x000000ff2500728c */ /* 0x000fd8000bf05270 */
[----:B------:R-:W4:Y:S02]  /*7620*/  LDTM.x2 R22, tmem[UR5] ;  /* 0x00000005001679ee */ /* 0x000f2400080c0000 */
[----:B----4-:R-:W-:Y:S05]  /*7630*/  BRA.U !UP0, `(.L_x_188) ;  /* 0x0000000108047547 */ /* 0x010fea000b800000 */
[----:B------:R-:W-:Y:S05]  /*7640*/  BPT.TRAP 0x1 ;  /* 0x000000040000795c */ /* 0x000fea0000300000 */
.L_x_188:
[----:B------:R-:W-:Y:S01]  /*7650*/  SYNCS.ARRIVE.TRANS64.RED.A1T0 RZ, [UR4], RZ ;  /* 0x000000ffffff79a7 */ /* 0x000fe20008100404 */
[----:B------:R-:W-:-:S09]  /*7660*/  UISETP.NE.AND UP0, UPT, UR38, URZ, UPT ;  /* 0x000000ff2600728c */ /* 0x000fd2000bf05270 */
[----:B------:R-:W-:Y:S05]  /*7670*/  BRA.U UP0, `(.L_x_189) ;  /* 0x0000000100047547 */ /* 0x000fea000b800000 */
[----:B------:R-:W-:Y:S05]  /*7680*/  BPT.TRAP 0x1 ;  /* 0x000000040000795c */ /* 0x000fea0000300000 */
.L_x_189:
[----:B-1----:R-:W-:-:S04]  /*7690*/  MOV R3, UR43 ;  /* 0x0000002b00037c02 */ /* 0x002fc80008000f00 */
[----:B------:R-:W-:-:S04]  /*76a0*/  SHF.L.U32 R3, R3, 0x1f, RZ ;  /* 0x0000001f03037819 */ /* 0x000fc800000006ff */
[----:B------:R-:W1:Y:S02]  /*76b0*/  SYNCS.PHASECHK.TRANS64.TRYWAIT P0, [UR40+0x3890], R3 ;  /* 0x00389003ff0075a7 */ /* 0x000e640008001128 */
[----:B-1----:R-:W-:Y:S05]  /*76c0*/  @!P0 BRA `(.L_x_190) ;  /* 0x000000a800d48947 */ /* 0x002fea0003800000 */
.L_x_387:
[----:B------:R-:W-:-:S09]  /*76d0*/  UISETP.NE.AND UP0, UPT, UR38, URZ, UPT ;  /* 0x000000ff2600728c */ /* 0x000fd2000bf05270 */
[----:B------:R-:W-:Y:S05]  /*76e0*/  BRA.U UP0, `(.L_x_191) ;  /* 0x0000000100047547 */ /* 0x000fea000b800000 */
[----:B------:R-:W-:Y:S05]  /*76f0*/  BPT.TRAP 0x1 ;  /* 0x000000040000795c */ /* 0x000fea0000300000 */
.L_x_191:
[----:B-1----:R-:W-:Y:S01]  /*7700*/  IMAD.MOV.U32 R0, RZ, RZ, 0x1 ;  /* 0x00000001ff007424 */ /* 0x002fe200078e00ff */
[C---:B--23--:R-:W-:Y:S01]  /*7710*/  LOP3.LUT R30, R18.reuse, 0x3, RZ, 0xc0, !PT ;  /* 0x00000003121e7812 */ /* 0x04cfe200078ec0ff */
[----:B------:R-:W-:Y:S02]  /*7720*/  VIADD R3, R41, 0x100 ;  /* 0x0000010029037836 */ /* 0x000fe40000000000 */
[----:B------:R-:W-:Y:S01]  /*7730*/  IMAD.SHL.U32 R2, R18, 0x200, RZ ;  /* 0x0000020012027824 */ /* 0x000fe200078e00ff */
[----:B------:R-:W-:Y:S02]  /*7740*/  SHF.L.U32 R0, R0, 0x1f, RZ ;  /* 0x0000001f00007819 */ /* 0x000fe400000006ff */
[----:B------:R-:W-:Y:S02]  /*7750*/  SHF.R.U32.HI R3, RZ, 0x15, R3 ;  /* 0x00000015ff037819 */ /* 0x000fe40000011603 */
[----:B------:R-:W1:Y:S01]  /*7760*/  SYNCS.PHASECHK.TRANS64.TRYWAIT P1, [UR40+0x38c0], R0 ;  /* 0x0038c000ff0075a7 */ /* 0x000e620008021128 */
[----:B------:R-:W-:-:S02]  /*7770*/  LOP3.LUT R2, R2, 0x600, RZ, 0xc0, !PT ;  /* 0x0000060002027812 */ /* 0x000fc400078ec0ff */
[----:B------:R-:W-:Y:S01]  /*7780*/  ISETP.NE.AND P0, PT, R30, R3, PT ;  /* 0x000000031e00720c */ /* 0x000fe20003f05270 */
[----:B-1----:R-:W-:-:S12]  /*7790*/  @!P1 BRA `(.L_x_192) ;  /* 0x000000a800b89947 */ /* 0x002fd80003800000 */
.L_x_388:
[----:B------:R-:W-:Y:S01]  /*77a0*/  LEA R17, R17, R2, 0x4 ;  /* 0x0000000211117211 */ /* 0x000fe200078e20ff */
        /* <DEDUP_REMOVED lines=17> */
.L_x_193:
[----:B------:R-:W2:Y:S01]  /*78c0*/  S2UR UR4, SR_SWINHI ;  /* 0x00000000000479c3 */ /* 0x000ea20000002f00 */
[----:B------:R-:W3:Y:S01]  /*78d0*/  S2R R27, SR_CTAID.X ;  /* 0x00000000001b7919 */ /* 0x000ee20000002500 */
[----:B------:R-:W4:Y:S01]  /*78e0*/  S2R R25, SR_CTAID.Z ;  /* 0x0000000000197919 */ /* 0x000f220000002700 */
[----:B------:R-:W5:Y:S01]  /*78f0*/  S2R R24, SR_CTAID.Y ;  /* 0x0000000000187919 */ /* 0x000f620000002600 */
[----:B------:R-:W-:Y:S01]  /*7900*/  UMOV UR6, UR40 ;  /* 0x0000002800067c82 */ /* 0x000fe20008000000 */
[----:B--2---:R-:W-:Y:S01]  /*7910*/  UMOV UR7, UR4 ;  /* 0x0000000400077c82 */ /* 0x004fe20008000000 */
[----:B------:R-:W-:-:S04]  /*7920*/  LEA R31, P0, R17, UR6, 0x1 ;  /* 0x00000006111f7c11 */ /* 0x000fc8000f8008ff */
[----:B------:R-:W-:Y:S01]  /*7930*/  IADD3.X R29, PT, PT, RZ, UR7, RZ, P0, !PT ;  /* 0x00000007ff1d7c10 */ /* 0x000fe200087fe4ff */
[----:B------:R-:W-:Y:S05]  /*7940*/  WARPSYNC.ALL ;  /* 0x0000000000007948 */ /* 0x000fea0003800000 */
[----:B------:R-:W2:Y:S01]  /*7950*/  LDCU UR5, c[0x0][0x708] ;  /* 0x0000e100ff0577ac */ /* 0x000ea20008000800 */
[----:B-1----:R-:W1:Y:S01]  /*7960*/  MUFU.RCP R3, R22 ;  /* 0x0000001600037308 */ /* 0x002e620000001000 */
[----:B------:R-:W3:Y:S01]  /*7970*/  LDC R26, c[0x0][0x708] ;  /* 0x0001c200ff1a7b82 */ /* 0x000ee20000000800 */
[----:B------:R-:W-:Y:S01]  /*7980*/  R2UR UR4, R41 ;  /* 0x00000000290472ca */ /* 0x000fe200000e0000 */
[----:B------:R-:W-:-:S12]  /*7990*/  BSSY.RECONVERGENT B2, `(.L_x_194) ;  /* 0x000000c000027945 */ /* 0x000fd80003800200 */
[----:B------:R-:W3:Y:S01]  /*79a0*/  LDTM.x16 R4, tmem[UR4+0x100] ;  /* 0x00010004000479ee */ /* 0x000ee20008240000 */
[----:B--2---:R-:W-:Y:S01]  /*79b0*/  MOV R21, UR5 ;  /* 0x0000000500157c02 */ /* 0x004fe20008000f00 */
[----:B-1----:R-:W-:-:S03]  /*79c0*/  FFMA R2, -R22, R3, 1 ;  /* 0x3f80000016027423 */ /* 0x002fc60000000103 */
[----:B------:R-:W1:Y:S01]  /*79d0*/  FCHK P0, R21, R22 ;  /* 0x0000001615007302 */ /* 0x000e620000000000 */
[----:B------:R-:W-:-:S04]  /*79e0*/  FFMA R2, R3, R2, R3 ;  /* 0x0000000203027223 */ /* 0x000fc80000000003 */
[----:B------:R-:W-:-:S04]  /*79f0*/  FFMA R3, R2, UR5, RZ ;  /* 0x0000000502037c23 */ /* 0x000fc800080000ff */
[----:B------:R-:W-:-:S04]  /*7a00*/  FFMA R0, -R22, R3, UR5 ;  /* 0x0000000516007e23 */ /* 0x000fc80008000103 */
[----:B------:R-:W-:Y:S01]  /*7a10*/  FFMA R0, R2, R0, R3 ;  /* 0x0000000002007223 */ /* 0x000fe20000000003 */
[----:B-1-345:R-:W-:Y:S05]  /*7a20*/  @!P0 BRA `(.L_x_195) ;  /* 0x0000000000088947 */ /* 0x03afea0003800000 */
[----:B------:R-:W-:Y:S02]  /*7a30*/  MOV R20, 0x7a50 ;  /* 0x00007a5000147802 */ /* 0x000fe40000000f00 */
[----:B------:R-:W-:Y:S05]  /*7a40*/  CALL.REL.NOINC `($__internal_3_$__cuda_sm3x_div_rn_noftz_f32_slowpath) ;  /* 0x000000b400007944 */ /* 0x000fea0003c00000 */
.L_x_195:
[----:B------:R-:W-:Y:S05]  /*7a50*/  BSYNC.RECONVERGENT B2 ;  /* 0x0000000000027941 */ /* 0x000fea0003800200 */
.L_x_194:
[C---:B------:R-:W-:Y:S01]  /*7a60*/  FMUL2 R4, R0.reuse.F32, R4.F32x2.HI_LO ;  /* 0x000000040004724a */ /* 0x040fe20000040000 */
[----:B------:R-:W1:Y:S01]  /*7a70*/  LDCU.64 UR4, c[0x0][0x880] ;  /* 0x00011000ff0477ac */ /* 0x000e620008000a00 */
[C---:B------:R-:W-:Y:S02]  /*7a80*/  FMUL2 R6, R0.reuse.F32, R6.F32x2.HI_LO ;  /* 0x000000060006724a */ /* 0x040fe40000040000 */
[C---:B------:R-:W-:Y:S01]  /*7a90*/  FMUL2 R2, R0.reuse.F32, R8.F32x2.HI_LO ;  /* 0x000000080002724a */ /* 0x040fe20000040000 */
[----:B------:R-:W-:Y:S01]  /*7aa0*/  F2FP.F16.F32.PACK_AB R8, R5, R4 ;  /* 0x000000040508723e */ /* 0x000fe200000000ff */
[C---:B------:R-:W-:Y:S01]  /*7ab0*/  FMUL2 R20, R0.reuse.F32, R10.F32x2.HI_LO ;  /* 0x0000000a0014724a */ /* 0x040fe20000040000 */
[----:B------:R-:W-:Y:S01]  /*7ac0*/  F2FP.F16.F32.PACK_AB R9, R7, R6 ;  /* 0x000000060709723e */ /* 0x000fe200000000ff */
[C---:B------:R-:W-:Y:S01]  /*7ad0*/  FMUL2 R12, R0.reuse.F32, R12.F32x2.HI_LO ;  /* 0x0000000c000c724a */ /* 0x040fe20000040000 */
[----:B------:R-:W-:Y:S01]  /*7ae0*/  F2FP.F16.F32.PACK_AB R10, R3, R2 ;  /* 0x00000002030a723e */ /* 0x000fe200000000ff */
[C---:B------:R-:W-:Y:S01]  /*7af0*/  FMUL2 R14, R0.reuse.F32, R14.F32x2.HI_LO ;  /* 0x0000000e000e724a */ /* 0x040fe20000040000 */
[----:B------:R-:W-:Y:S01]  /*7b00*/  SHF.R.U64 R2, R31, 0x3, R29 ;  /* 0x000000031f027819 */ /* 0x000fe2000000121d */
[C---:B------:R-:W-:Y:S01]  /*7b10*/  FMUL2 R16, R0.reuse.F32, R16.F32x2.HI_LO ;  /* 0x000000100010724a */ /* 0x040fe20000040000 */
[----:B------:R-:W-:Y:S01]  /*7b20*/  F2FP.F16.F32.PACK_AB R11, R21, R20 ;  /* 0x00000014150b723e */ /* 0x000fe200000000ff */
[----:B------:R-:W-:Y:S01]  /*7b30*/  FMUL2 R18, R0.F32, R18.F32x2.HI_LO ;  /* 0x000000120012724a */ /* 0x000fe20000040000 */
[----:B------:R-:W-:-:S02]  /*7b40*/  IADD3 R0, P0, PT, R31, 0x10, RZ ;  /* 0x000000101f007810 */ /* 0x000fc40007f1e0ff */
[----:B------:R-:W-:Y:S02]  /*7b50*/  LOP3.LUT R28, R31, 0x10, R2, 0x78, !PT ;  /* 0x000000101f1c7812 */ /* 0x000fe400078e7802 */
[----:B------:R-:W-:Y:S01]  /*7b60*/  F2FP.F16.F32.PACK_AB R4, R13, R12 ;  /* 0x0000000c0d04723e */ /* 0x000fe200000000ff */
[----:B------:R-:W-:Y:S01]  /*7b70*/  IMAD.X R3, RZ, RZ, R29, P0 ;  /* 0x000000ffff037224 */ /* 0x000fe200000e061d */
[----:B------:R-:W-:Y:S01]  /*7b80*/  F2FP.F16.F32.PACK_AB R5, R15, R14 ;  /* 0x0000000e0f05723e */ /* 0x000fe200000000ff */
[----:B------:R2:W-:Y:S01]  /*7b90*/  ST.E.128 desc[UR48][R28.64], R8 ;  /* 0x000000081c007985 */ /* 0x0005e2000c101d30 */
[----:B------:R-:W-:Y:S01]  /*7ba0*/  F2FP.F16.F32.PACK_AB R6, R17, R16 ;  /* 0x000000101106723e */ /* 0x000fe200000000ff */
[----:B-1----:R-:W-:Y:S01]  /*7bb0*/  UISETP.NE.U32.AND UP0, UPT, UR4, URZ, UPT ;  /* 0x000000ff0400728c */ /* 0x002fe2000bf05070 */
[----:B------:R-:W-:-:S03]  /*7bc0*/  SHF.R.U64 R7, R0, 0x3, R3 ;  /* 0x0000000300077819 */ /* 0x000fc60000001203 */
[----:B------:R-:W-:Y:S01]  /*7bd0*/  UISETP.NE.AND.EX UP0, UPT, UR5, URZ, UPT, UP0 ;  /* 0x000000ff0500728c */ /* 0x000fe2000bf05300 */
[----:B------:R-:W-:Y:S02]  /*7be0*/  LOP3.LUT R2, R0, 0x10, R7, 0x78, !PT ;  /* 0x0000001000027812 */ /* 0x000fe400078e7807 */
[----:B------:R-:W-:-:S05]  /*7bf0*/  F2FP.F16.F32.PACK_AB R7, R19, R18 ;  /* 0x000000121307723e */ /* 0x000fca00000000ff */
[----:B------:R2:W-:Y:S01]  /*7c00*/  ST.E.128 desc[UR48][R2.64], R4 ;  /* 0x0000000402007985 */ /* 0x0005e2000c101d30 */
[----:B------:R-:W-:Y:S01]  /*7c10*/  @!PT LDS RZ, [RZ] ;  /* 0x00000000fffff984 */ /* 0x000fe20000000800 */
[----:B------:R-:W-:Y:S01]  /*7c20*/  @!PT LDS RZ, [RZ] ;  /* 0x00000000fffff984 */ /* 0x000fe20000000800 */
[----:B------:R-:W-:Y:S01]  /*7c30*/  @!PT LDS RZ, [RZ] ;  /* 0x00000000fffff984 */ /* 0x000fe20000000800 */
[----:B------:R-:W-:Y:S01]  /*7c40*/  @!PT LDS RZ, [RZ] ;  /* 0x00000000fffff984 */ /* 0x000fe20000000800 */
[----:B------:R1:W-:Y:S06]  /*7c50*/  MEMBAR.ALL.CTA ;  /* 0x0000000000007992 */ /* 0x0003ec0000008000 */
[----:B-1----:R-:W1:Y:S01]  /*7c60*/  FENCE.VIEW.ASYNC.S ;  /* 0x00000000000073c6 */ /* 0x002e620000000000 */
[----:B------:R-:W-:Y:S05]  /*7c70*/  BRA.U !UP0, `(.L_x_196) ;  /* 0x0000000108fc7547 */ /* 0x000fea000b800000 */
[C---:B------:R-:W-:Y:S01]  /*7c80*/  FSETP.GEU.AND P0, PT, R22.reuse, 1.175494350822287508e-38, PT ;  /* 0x008000001600780b */ /* 0x040fe20003f0e000 */
[----:B------:R-:W-:Y:S01]  /*7c90*/  HFMA2 R0, -RZ, RZ, 1.5048828125, 33.21875 ;  /* 0x3e055027ff007431 */ /* 0x000fe200000001ff */
[----:B------:R-:W3:Y:S01]  /*7ca0*/  LDCU UR4, c[0x0][0x380] ;  /* 0x00007000ff0477ac */ /* 0x000ee20008000800 */
[----:B------:R-:W-:Y:S01]  /*7cb0*/  BSSY.RECONVERGENT B0, `(.L_x_196) ;  /* 0x000003b000007945 */ /* 0x000fe20003800200 */
[----:B--2---:R-:W-:Y:S01]  /*7cc0*/  FSEL R5, RZ, -23, P0 ;  /* 0xc1b80000ff057808 */ /* 0x004fe20000000000 */
[----:B------:R-:W2:Y:S08]  /*7cd0*/  LDCU UR5, c[0x0][0x700] ;  /* 0x0000e000ff0577ac */ /* 0x000eb00008000800 */
[----:B------:R-:W-:-:S05]  /*7ce0*/  @!P0 FMUL R22, R22, 8388608 ;  /* 0x4b00000016168820 */ /* 0x000fca0000400000 */
[C---:B------:R-:W-:Y:S02]  /*7cf0*/  IADD3 R7, PT, PT, R22.reuse, -0x3f2aaaab, RZ ;  /* 0xc0d5555516077810 */ /* 0x040fe40007ffe0ff */
[C---:B------:R-:W-:Y:S02]  /*7d00*/  ISETP.GT.U32.AND P0, PT, R22.reuse, 0x7f7fffff, PT ;  /* 0x7f7fffff1600780c */ /* 0x040fe40003f04070 */
[----:B------:R-:W-:Y:S02]  /*7d10*/  LOP3.LUT R7, R7, 0xff800000, RZ, 0xc0, !PT ;  /* 0xff80000007077812 */ /* 0x000fe400078ec0ff */
[C---:B------:R-:W-:Y:S02]  /*7d20*/  FSETP.NEU.AND P1, PT, R22.reuse, RZ, PT ;  /* 0x000000ff1600720b */ /* 0x040fe40003f2d000 */
[-C--:B------:R-:W-:Y:S02]  /*7d30*/  IADD3 R3, PT, PT, R22, -R7.reuse, RZ ;  /* 0x8000000716037210 */ /* 0x080fe40007ffe0ff */
[----:B------:R-:W-:-:S03]  /*7d40*/  I2FP.F32.S32 R2, R7 ;  /* 0x0000000700027245 */ /* 0x000fc60000201400 */
[----:B------:R-:W-:Y:S02]  /*7d50*/  FADD R3, R3, -1 ;  /* 0xbf80000003037421 */ /* 0x000fe40000000000 */
[----:B------:R-:W-:Y:S02]  /*7d60*/  FFMA R2, R2, 1.1920928955078125e-07, R5 ;  /* 0x3400000002027823 */ /* 0x000fe40000000005 */
[----:B------:R-:W-:-:S04]  /*7d70*/  FFMA R0, R3, -R0, 0.14084610342979431152 ;  /* 0x3e1039f603007423 */ /* 0x000fc80000000800 */
[----:B------:R-:W-:-:S04]  /*7d80*/  FFMA R0, R3, R0, -0.12148627638816833496 ;  /* 0xbdf8cdcc03007423 */ /* 0x000fc80000000000 */
[----:B------:R-:W-:-:S04]  /*7d90*/  FFMA R0, R3, R0, 0.13980610668659210205 ;  /* 0x3e0f295503007423 */ /* 0x000fc80000000000 */
[----:B------:R-:W-:-:S04]  /*7da0*/  FFMA R0, R3, R0, -0.16684235632419586182 ;  /* 0xbe2ad8b903007423 */ /* 0x000fc80000000000 */
[----:B------:R-:W-:-:S04]  /*7db0*/  FFMA R0, R3, R0, 0.20012299716472625732 ;  /* 0x3e4ced0b03007423 */ /* 0x000fc80000000000 */
[----:B------:R-:W-:-:S04]  /*7dc0*/  FFMA R0, R3, R0, -0.24999669194221496582 ;  /* 0xbe7fff2203007423 */ /* 0x000fc80000000000 */
[----:B------:R-:W-:-:S04]  /*7dd0*/  FFMA R0, R3, R0, 0.33333182334899902344 ;  /* 0x3eaaaa7803007423 */ /* 0x000fc80000000000 */
[----:B------:R-:W-:-:S04]  /*7de0*/  FFMA R0, R3, R0, -0.5 ;  /* 0xbf00000003007423 */ /* 0x000fc80000000000 */
[----:B------:R-:W-:-:S04]  /*7df0*/  FMUL R0, R3, R0 ;  /* 0x0000000003007220 */ /* 0x000fc80000400000 */
[----:B------:R-:W-:Y:S01]  /*7e00*/  FFMA R5, R3, R0, R3 ;  /* 0x0000000003057223 */ /* 0x000fe20000000003 */
[----:B------:R-:W-:Y:S02]  /*7e10*/  MOV R3, 0x7f800000 ;  /* 0x7f80000000037802 */ /* 0x000fe40000000f00 */
[----:B------:R-:W-:Y:S01]  /*7e20*/  LEA R0, R27, R40, 0x8 ;  /* 0x000000281b007211 */ /* 0x000fe200078e40ff */
[----:B------:R-:W-:Y:S02]  /*7e30*/  FFMA R2, R2, 0.69314718246459960938, R5 ;  /* 0x3f31721802027823 */ /* 0x000fe40000000005 */
[----:B------:R-:W-:Y:S01]  /*7e40*/  @P0 FFMA R2, R22, R3, +INF ;  /* 0x7f80000016020423 */ /* 0x000fe20000000003 */
[----:B---3--:R-:W-:-:S04]  /*7e50*/  ISETP.GE.AND P0, PT, R0, UR4, PT ;  /* 0x0000000400007c0c */ /* 0x008fc8000bf06270 */
[----:B------:R-:W-:-:S05]  /*7e60*/  FSEL R2, R2, -INF , P1 ;  /* 0xff80000002027808 */ /* 0x000fca0000800000 */
[----:B--2---:R-:W-:-:S04]  /*7e70*/  FFMA R23, R23, UR5, R2 ;  /* 0x0000000517177c23 */ /* 0x004fc80008000002 */
[----:B------:R-:W-:Y:S05]  /*7e80*/  @P0 BRA `(.L_x_197) ;  /* 0x0000000000740947 */ /* 0x000fea0003800000 */
[----:B------:R-:W2:Y:S01]  /*7e90*/  LDCU UR7, c[0x0][0x38c] ;  /* 0x00007180ff0777ac */ /* 0x000ea20008000800 */
[----:B------:R-:W3:Y:S01]  /*7ea0*/  LDCU UR6, c[0x0][0x890] ;  /* 0x00011200ff0677ac */ /* 0x000ee20008000800 */
[----:B------:R-:W4:Y:S01]  /*7eb0*/  LDCU.64 UR4, c[0x0][0x888] ;  /* 0x00011100ff0477ac */ /* 0x000f220008000a00 */
[----:B--2---:R-:W2:Y:S01]  /*7ec0*/  I2F.U32.RP R6, UR7 ;  /* 0x0000000700067d06 */ /* 0x004ea20008209000 */
[----:B------:R-:W-:-:S07]  /*7ed0*/  ISETP.NE.U32.AND P0, PT, RZ, UR7, PT ;  /* 0x00000007ff007c0c */ /* 0x000fce000bf05070 */
[----:B--2---:R-:W2:Y:S02]  /*7ee0*/  MUFU.RCP R4, R6 ;  /* 0x0000000600047308 */ /* 0x004ea40000001000 */
[----:B--2---:R-:W-:Y:S01]  /*7ef0*/  IADD3 R4, PT, PT, R4, 0xffffffe, RZ ;  /* 0x0ffffffe04047810 */ /* 0x004fe20007ffe0ff */
[----:B------:R-:W2:Y:S05]  /*7f00*/  LDC.64 R6, c[0x0][0x880] ;  /* 0x00022000ff067b82 */ /* 0x000eaa0000000a00 */
[----:B------:R-:W5:Y:S02]  /*7f10*/  F2I.FTZ.U32.TRUNC.NTZ R3, R4 ;  /* 0x0000000400037305 */ /* 0x000f64000021f000 */
[----:B-----5:R-:W-:-:S05]  /*7f20*/  IADD3 R2, PT, PT, RZ, -R3, RZ ;  /* 0x80000003ff027210 */ /* 0x020fca0007ffe0ff */
[----:B------:R-:W-:Y:S01]  /*7f30*/  IMAD R5, R2, UR7, RZ ;  /* 0x0000000702057c24 */ /* 0x000fe2000f8e02ff */
[----:B------:R-:W-:-:S05]  /*7f40*/  MOV R2, RZ ;  /* 0x000000ff00027202 */ /* 0x000fca0000000f00 */
[----:B------:R-:W-:-:S06]  /*7f50*/  IMAD.HI.U32 R5, R3, R5, R2 ;  /* 0x0000000503057227 */ /* 0x000fcc00078e0002 */
[----:B------:R-:W-:-:S04]  /*7f60*/  IMAD.HI.U32 R2, R5, R24, RZ ;  /* 0x0000001805027227 */ /* 0x000fc800078e00ff */
[----:B---3--:R-:W-:Y:S01]  /*7f70*/  IMAD R5, R25, UR6, R0 ;  /* 0x0000000619057c24 */ /* 0x008fe2000f8e0200 */
[----:B------:R-:W-:-:S05]  /*7f80*/  IADD3 R3, PT, PT, -R2, RZ, RZ ;  /* 0x000000ff02037210 */ /* 0x000fca0007ffe1ff */
[----:B------:R-:W-:-:S05]  /*7f90*/  IMAD R3, R3, UR7, R24 ;  /* 0x0000000703037c24 */ /* 0x000fca000f8e0218 */
[----:B------:R-:W-:-:S13]  /*7fa0*/  ISETP.GE.U32.AND P2, PT, R3, UR7, PT ;  /* 0x0000000703007c0c */ /* 0x000fda000bf46070 */
[----:B------:R-:W-:Y:S02]  /*7fb0*/  @P2 IADD3 R3, PT, PT, R3, -UR7, RZ ;  /* 0x8000000703032c10 */ /* 0x000fe4000fffe0ff */
[----:B------:R-:W-:Y:S02]  /*7fc0*/  @P2 IADD3 R2, PT, PT, R2, 0x1, RZ ;  /* 0x0000000102022810 */ /* 0x000fe40007ffe0ff */
[----:B------:R-:W-:-:S13]  /*7fd0*/  ISETP.GE.U32.AND P1, PT, R3, UR7, PT ;  /* 0x0000000703007c0c */ /* 0x000fda000bf26070 */
[----:B------:R-:W-:Y:S02]  /*7fe0*/  @P1 IADD3 R2, PT, PT, R2, 0x1, RZ ;  /* 0x0000000102021810 */ /* 0x000fe40007ffe0ff */
[----:B------:R-:W-:-:S04]  /*7ff0*/  @!P0 LOP3.LUT R2, RZ, UR7, RZ, 0x33, !PT ;  /* 0x00000007ff028c12 */ /* 0x000fc8000f8e33ff */
[C---:B------:R-:W-:Y:S01]  /*8000*/  IADD3 R3, PT, PT, -R2.reuse, RZ, RZ ;  /* 0x000000ff02037210 */ /* 0x040fe20007ffe1ff */
[----:B----4-:R-:W-:-:S04]  /*8010*/  IMAD R5, R2, UR5, R5 ;  /* 0x0000000502057c24 */ /* 0x010fc8000f8e0205 */
[----:B------:R-:W-:-:S04]  /*8020*/  IMAD R0, R3, UR7, R24 ;  /* 0x0000000703007c24 */ /* 0x000fc8000f8e0218 */
[----:B------:R-:W-:-:S04]  /*8030*/  IMAD R5, R0, UR4, R5 ;  /* 0x0000000400057c24 */ /* 0x000fc8000f8e0205 */
[----:B--2---:R-:W-:-:S05]  /*8040*/  IMAD.WIDE.U32 R6, R5, 0x4, R6 ;  /* 0x0000000405067825 */ /* 0x004fca00078e0006 */
[----:B------:R2:W-:Y:S02]  /*8050*/  STG.E desc[UR48][R6.64], R23 ;  /* 0x0000001706007986 */ /* 0x0005e4000c101930 */
.L_x_197:
[----:B------:R-:W-:Y:S05]  /*8060*/  BSYNC.RECONVERGENT B0 ;  /* 0x0000000000007941 */ /* 0x000fea0003800200 */
.L_x_196:
[----:B------:R-:W-:Y:S01]  /*8070*/  UISETP.NE.AND UP0, UPT, UR38, URZ, UPT ;  /* 0x000000ff2600728c */ /* 0x000fe2000bf05270 */
[----:B------:R-:W-:-:S08]  /*8080*/  NOP ;  /* 0x0000000000007918 */ /* 0x000fd00000000000 */
[----:B------:R-:W-:Y:S05]  /*8090*/  BRA.U UP0, `(.L_x_198) ;  /* 0x0000000100087547 */ /* 0x000fea000b800000 */
[----:B------:R-:W-:Y:S05]  /*80a0*/  BPT.TRAP 0x1 ;  /* 0x000000040000795c */ /* 0x000fea0000300000 */
[----:B------:R-:W-:Y:S05]  /*80b0*/  BPT.TRAP 0x1 ;  /* 0x000000040000795c */ /* 0x000fea0000300000 */
.L_x_198:
[----:B------:R-:W-:Y:S02]  /*80c0*/  UIADD3 UR4, UPT, UPT, UR40, 0x38a0, URZ ;  /* 0x000038a028047890 */ /* 0x000fe4000fffe0ff */
[----:B------:R-:W-:Y:S02]  /*80d0*/  UISETP.NE.AND UP0, UPT, UR38, URZ, UPT ;  /* 0x000000ff2600728c */ /* 0x000fe4000bf05270 */
[----:B------:R-:W-:-:S09]  /*80e0*/  UPRMT UR4, UR41, 0x654, UR4 ;  /* 0x0000065429047896 */ /* 0x000fd20008000004 */
[----:B-1----:R-:W-:Y:S01]  /*80f0*/  SYNCS.ARRIVE.TRANS64.RED.A1T0 RZ, [UR4], RZ ;  /* 0x000000ffffff79a7 */ /* 0x002fe20008100404 */
[----:B------:R-:W-:Y:S05]  /*8100*/  BRA.U UP0, `(.L_x_199) ;  /* 0x0000000100047547 */ /* 0x000fea000b800000 */
[----:B------:R-:W-:Y:S05]  /*8110*/  BPT.TRAP 0x1 ;  /* 0x000000040000795c */ /* 0x000fea0000300000 */
.L_x_199:
[----:B------:R-:W-:Y:S01]  /*8120*/  SYNCS.ARRIVE.TRANS64.A1T0 RZ, [UR40+0x38b0], RZ ;  /* 0x0038b0ffffff79a7 */ /* 0x000fe20008100028 */
[----:B------:R-:W-:-:S09]  /*8130*/  UISETP.NE.AND UP0, UPT, UR36, URZ, UPT ;  /* 0x000000ff2400728c */ /* 0x000fd2000bf05270 */
[----:B------:R-:W-:Y:S05]  /*8140*/  BRA.U !UP0, `(.L_x_200) ;  /* 0x0000000108047547 */ /* 0x000fea000b800000 */
[----:B------:R-:W-:Y:S05]  /*8150*/  BPT.TRAP 0x1 ;  /* 0x000000040000795c */ /* 0x000fea0000300000 */
.L_x_200:
[----:B--2---:R-:W-:Y:S01]  /*8160*/  IMAD.U32 R3, RZ, RZ, UR42 ;  /* 0x0000002aff037e24 */ /* 0x004fe2000f8e00ff */
[----:B------:R-:W-:-:S04]  /*8170*/  SHF.R.U32.HI R5, RZ, 0x15, R42 ;  /* 0x00000015ff057819 */ /* 0x000fc8000001162a */
[----:B------:R-:W-:Y:S02]  /*8180*/  SHF.L.U32 R3, R3, 0x1f, RZ ;  /* 0x0000001f03037819 */ /* 0x000fe400000006ff */
[----:B------:R-:W-:Y:S02]  /*8190*/  ISETP.NE.AND P0, PT, R30, R5, PT ;  /* 0x000000051e00720c */ /* 0x000fe40003f05270 */
[----:B------:R-:W1:Y:S02]  /*81a0*/  SYNCS.PHASECHK.TRANS64.TRYWAIT P1, [UR40+0x3880], R3 ;  /* 0x00388003ff0075a7 */ /* 0x000e640008021128 */
[----:B-1----:R-:W-:Y:S09]  /*81b0*/  @!P1 BRA `(.L_x_201) ;  /* 0x000000a000489947 */ /* 0x002ff20003800000 */
.L_x_389:
[----:B------:R-:W-:Y:S05]  /*81c0*/  @!P0 BRA `(.L_x_202) ;  /* 0x0000000000408947 */ /* 0x000fea0003800000 */
        /* <DEDUP_REMOVED lines=16> */
.L_x_202:
[----:B------:R-:W-:Y:S05]  /*82d0*/  WARPSYNC.ALL ;  /* 0x0000000000007948 */ /* 0x000fea0003800000 */
[----:B------:R-:W-:Y:S01]  /*82e0*/  R2UR UR4, R42 ;  /* 0x000000002a0472ca */ /* 0x000fe200000e0000 */
[----:B------:R-:W-:-:S12]  /*82f0*/  UISETP.NE.AND UP0, UPT, UR36, URZ, UPT ;  /* 0x000000ff2400728c */ /* 0x000fd8000bf05270 */
[----:B------:R-:W2:Y:S02]  /*8300*/  LDTM.x2 R22, tmem[UR4] ;  /* 0x00000004001679ee */ /* 0x000ea400080c0000 */
[----:B--2---:R-:W-:Y:S05]  /*8310*/  BRA.U !UP0, `(.L_x_203) ;  /* 0x0000000108047547 */ /* 0x004fea000b800000 */
[----:B------:R-:W-:Y:S05]  /*8320*/  BPT.TRAP 0x1 ;  /* 0x000000040000795c */ /* 0x000fea0000300000 */
.L_x_203:
[----:B------:R-:W-:Y:S02]  /*8330*/  UPRMT UR39, UR41, 0x654, UR39 ;  /* 0x0000065429277896 */ /* 0x000fe40008000027 */
[----:B------:R-:W-:-:S07]  /*8340*/  UISETP.NE.AND UP0, UPT, UR38, URZ, UPT ;  /* 0x000000ff2600728c */ /* 0x000fce000bf05270 */
[----:B------:R-:W-:Y:S02]  /*8350*/  SYNCS.ARRIVE.TRANS64.RED.A1T0 RZ, [UR39], RZ ;  /* 0x000000ffffff79a7 */ /* 0x000fe40008100427 */
[----:B------:R-:W-:Y:S05]  /*8360*/  BRA.U UP0, `(.L_x_204) ;  /* 0x0000000100047547 */ /* 0x000fea000b800000 */
[----:B------:R-:W-:Y:S05]  /*8370*/  BPT.TRAP 0x1 ;  /* 0x000000040000795c */ /* 0x000fea0000300000 */
.L_x_204:
[----:B-1----:R-:W-:-:S04]  /*8380*/  MOV R3, UR43 ;  /* 0x0000002b00037c02 */ /* 0x002fc80008000f00 */
[----:B------:R-:W-:-:S04]  /*8390*/  SHF.L.U32 R3, R3, 0x1f, RZ ;  /* 0x0000001f03037819 */ /* 0x000fc800000006ff */
[----:B------:R-:W1:Y:S02]  /*83a0*/  SYNCS.PHASECHK.TRANS64.TRYWAIT P0, [UR40+0x3898], R3 ;  /* 0x00389803ff0075a7 */ /* 0x000e640008001128 */
[----:B-1----:R-:W-:Y:S05]  /*83b0*/  @!P0 BRA `(.L_x_205) ;  /* 0x0000009c00e08947 */ /* 0x002fea0003800000 */
.L_x_390:
[----:B------:R-:W-:-:S09]  /*83c0*/  UISETP.NE.AND UP0, UPT, UR38, URZ, UPT ;  /* 0x000000ff2600728c */ /* 0x000fd2000bf05270 */
[----:B------:R-:W-:Y:S05]  /*83d0*/  BRA.U UP0, `(.L_x_206) ;  /* 0x0000000100047547 */ /* 0x000fea000b800000 */
[----:B------:R-:W-:Y:S05]  /*83e0*/  BPT.TRAP 0x1 ;  /* 0x000000040000795c */ /* 0x000fea0000300000 */
.L_x_206:
[----:B-1----:R-:W-:Y:S02]  /*83f0*/  IMAD.MOV.U32 R0, RZ, RZ, 0x1 ;  /* 0x00000001ff007424 */ /* 0x002fe400078e00ff */
[----:B------:R-:W-:-:S03]  /*8400*/  VIADD R3, R41, 0x180 ;  /* 0x0000018029037836 */ /* 0x000fc60000000000 */
[----:B------:R-:W-:Y:S02]  /*8410*/  SHF.L.U32 R0, R0, 0x1f, RZ ;  /* 0x0000001f00007819 */ /* 0x000fe400000006ff */
[----:B------:R-:W-:Y:S02]  /*8420*/  SHF.R.U32.HI R3, RZ, 0x15, R3 ;  /* 0x00000015ff037819 */ /* 0x000fe40000011603 */
[----:B------:R-:W1:Y:S02]  /*8430*/  SYNCS.PHASECHK.TRANS64.TRYWAIT P1, [UR40+0x38c8], R0 ;  /* 0x0038c800ff0075a7 */ /* 0x000e640008021128 */
[----:B------:R-:W-:Y:S01]  /*8440*/  ISETP.NE.AND P0, PT, R30, R3, PT ;  /* 0x000000031e00720c */ /* 0x000fe20003f05270 */
[----:B-1----:R-:W-:-:S12]  /*8450*/  @!P1 BRA `(.L_x_207) ;  /* 0x0000009c00d09947 */ /* 0x002fd80003800000 */
.L_x_391:
        /* <DEDUP_REMOVED lines=17> */
.L_x_208:
[----:B------:R-:W2:Y:S01]  /*8570*/  LDCU.64 UR4, c[0x0][0x880] ;  /* 0x00011000ff0477ac */ /* 0x000ea20008000a00 */
[----:B-1----:R-:W1:Y:S01]  /*8580*/  MUFU.RCP R3, R22 ;  /* 0x0000001600037308 */ /* 0x002e620000001000 */
[----:B--2---:R-:W-:Y:S01]  /*8590*/  ISETP.NE.U32.AND P1, PT, RZ, UR4, PT ;  /* 0x00000004ff007c0c */ /* 0x004fe2000bf25070 */
[----:B-1----:R-:W-:-:S03]  /*85a0*/  FFMA R0, -R22, R3, 1 ;  /* 0x3f80000016007423 */ /* 0x002fc60000000103 */
[----:B------:R-:W-:Y:S01]  /*85b0*/  ISETP.NE.AND.EX P1, PT, RZ, UR5, PT, P1 ;  /* 0x00000005ff007c0c */ /* 0x000fe2000bf25310 */
[----:B------:R-:W-:Y:S05]  /*85c0*/  WARPSYNC.ALL ;  /* 0x0000000000007948 */ /* 0x000fea0003800000 */
[----:B------:R-:W1:Y:S01]  /*85d0*/  LDCU UR5, c[0x0][0x708] ;  /* 0x0000e100ff0577ac */ /* 0x000e620008000800 */
[----:B------:R-:W-:Y:S01]  /*85e0*/  FFMA R0, R3, R0, R3 ;  /* 0x0000000003007223 */ /* 0x000fe20000000003 */
[----:B------:R-:W-:Y:S01]  /*85f0*/  R2UR UR4, R41 ;  /* 0x00000000290472ca */ /* 0x000fe200000e0000 */
[----:B------:R-:W-:-:S12]  /*8600*/  BSSY.RECONVERGENT B2, `(.L_x_209) ;  /* 0x000000a000027945 */ /* 0x000fd80003800200 */
[----:B------:R-:W2:Y:S01]  /*8610*/  LDTM.x16 R4, tmem[UR4+0x180] ;  /* 0x00018004000479ee */ /* 0x000ea20008240000 */
[----:B-1----:R-:W-:Y:S01]  /*8620*/  MOV R3, UR5 ;  /* 0x0000000500037c02 */ /* 0x002fe20008000f00 */
[----:B------:R-:W-:-:S03]  /*8630*/  FFMA R21, R0, UR5, RZ ;  /* 0x0000000500157c23 */ /* 0x000fc600080000ff */
[----:B------:R-:W1:Y:S01]  /*8640*/  FCHK P0, R3, R22 ;  /* 0x0000001603007302 */ /* 0x000e620000000000 */
[----:B------:R-:W-:-:S04]  /*8650*/  FFMA R2, -R22, R21, UR5 ;  /* 0x0000000516027e23 */ /* 0x000fc80008000115 */
[----:B------:R-:W-:Y:S01]  /*8660*/  FFMA R0, R0, R2, R21 ;  /* 0x0000000200007223 */ /* 0x000fe20000000015 */
[----:B-12---:R-:W-:Y:S05]  /*8670*/  @!P0 BRA `(.L_x_210) ;  /* 0x0000000000088947 */ /* 0x006fea0003800000 */
[----:B------:R-:W-:Y:S02]  /*8680*/  MOV R20, 0x86a0 ;  /* 0x000086a000147802 */ /* 0x000fe40000000f00 */
[----:B------:R-:W-:Y:S05]  /*8690*/  CALL.REL.NOINC `($__internal_3_$__cuda_sm3x_div_rn_noftz_f32_slowpath) ;  /* 0x000000a400ec7944 */ /* 0x000fea0003c00000 */
.L_x_210:
[----:B------:R-:W-:Y:S05]  /*86a0*/  BSYNC.RECONVERGENT B2 ;  /* 0x0000000000027941 */ /* 0x000fea0003800200 */
.L_x_209:
[C---:B------:R-:W-:Y:S02]  /*86b0*/  FMUL2 R4, R0.reuse.F32, R4.F32x2.HI_LO ;  /* 0x000000040004724a */ /* 0x040fe40000040000 */
        /* <DEDUP_REMOVED lines=11> */
[----:B------:R-:W-:Y:S01]  /*8770*/  FMUL2 R18, R0.F32, R18.F32x2.HI_LO ;  /* 0x000000120012724a */ /* 0x000fe20000040000 */
[----:B------:R-:W-:-:S02]  /*8780*/  IADD3 R0, P2, PT, R31, 0x1000, RZ ;  /* 0x000010001f007810 */ /* 0x000fc40007f5e0ff */
[----:B------:R-:W-:Y:S02]  /*8790*/  IADD3 R31, P0, PT, R31, 0x1010, RZ ;  /* 0x000010101f1f7810 */ /* 0x000fe40007f1e0ff */
[----:B------:R-:W-:Y:S01]  /*87a0*/  F2FP.F16.F32.PACK_AB R5, R15, R14 ;  /* 0x0000000e0f05723e */ /* 0x000fe200000000ff */
[--C-:B------:R-:W-:Y:S01]  /*87b0*/  IMAD.X R33, RZ, RZ, R29.reuse, P2 ;  /* 0x000000ffff217224 */ /* 0x100fe200010e061d */
[----:B------:R-:W-:Y:S01]  /*87c0*/  F2FP.F16.F32.PACK_AB R6, R17, R16 ;  /* 0x000000101106723e */ /* 0x000fe200000000ff */
[----:B------:R-:W-:Y:S01]  /*87d0*/  IMAD.X R29, RZ, RZ, R29, P0 ;  /* 0x000000ffff1d7224 */ /* 0x000fe200000e061d */
[----:B------:R-:W-:Y:S02]  /*87e0*/  F2FP.F16.F32.PACK_AB R7, R19, R18 ;  /* 0x000000121307723e */ /* 0x000fe400000000ff */
[----:B------:R-:W-:Y:S02]  /*87f0*/  SHF.R.U64 R3, R0, 0x3, R33 ;  /* 0x0000000300037819 */ /* 0x000fe40000001221 */
[----:B------:R-:W-:-:S02]  /*8800*/  SHF.R.U64 R2, R31, 0x3, R29 ;  /* 0x000000031f027819 */ /* 0x000fc4000000121d */
[----:B------:R-:W-:Y:S02]  /*8810*/  LOP3.LUT R32, R0, 0x10, R3, 0x78, !PT ;  /* 0x0000001000207812 */ /* 0x000fe400078e7803 */
[----:B------:R-:W-:-:S03]  /*8820*/  LOP3.LUT R28, R31, 0x10, R2, 0x78, !PT ;  /* 0x000000101f1c7812 */ /* 0x000fc600078e7802 */
[----:B------:R1:W-:Y:S04]  /*8830*/  ST.E.128 desc[UR48][R32.64], R8 ;  /* 0x0000000820007985 */ /* 0x0003e8000c101d30 */
[----:B------:R1:W-:Y:S01]  /*8840*/  ST.E.128 desc[UR48][R28.64], R4 ;  /* 0x000000041c007985 */ /* 0x0003e2000c101d30 */
[----:B------:R-:W-:Y:S01]  /*8850*/  @!PT LDS RZ, [RZ] ;  /* 0x00000000fffff984 */ /* 0x000fe20000000800 */
[----:B------:R-:W-:Y:S01]  /*8860*/  @!PT LDS RZ, [RZ] ;  /* 0x00000000fffff984 */ /* 0x000fe20000000800 */
[----:B------:R-:W-:Y:S01]  /*8870*/  @!PT LDS RZ, [RZ] ;  /* 0x00000000fffff984 */ /* 0x000fe20000000800 */
[----:B------:R-:W-:Y:S01]  /*8880*/  @!PT LDS RZ, [RZ] ;  /* 0x00000000fffff984 */ /* 0x000fe20000000800 */
[----:B------:R2:W-:Y:S06]  /*8890*/  MEMBAR.ALL.CTA ;  /* 0x0000000000007992 */ /* 0x0005ec0000008000 */
[----:B--2---:R-:W2:Y:S01]  /*88a0*/  FENCE.VIEW.ASYNC.S ;  /* 0x00000000000073c6 */ /* 0x004ea20000000000 */
[----:B------:R-:W-:Y:S05]  /*88b0*/  @!P1 BRA `(.L_x_211) ;  /* 0x0000000400009947 */ /* 0x000fea0003800000 */
[C---:B------:R-:W-:Y:S01]  /*88c0*/  FSETP.GEU.AND P0, PT, R22.reuse, 1.175494350822287508e-38, PT ;  /* 0x008000001600780b */ /* 0x040fe20003f0e000 */
[----:B------:R-:W3:Y:S01]  /*88d0*/  LDCU UR4, c[0x0][0x380] ;  /* 0x00007000ff0477ac */ /* 0x000ee20008000800 */
[----:B------:R-:W-:Y:S01]  /*88e0*/  MOV R0, 0x3e055027 ;  /* 0x3e05502700007802 */ /* 0x000fe20000000f00 */
[----:B------:R-:W-:Y:S01]  /*88f0*/  BSSY.RECONVERGENT B0, `(.L_x_211) ;  /* 0x000003c000007945 */ /* 0x000fe20003800200 */
[----:B-1----:R-:W-:Y:S01]  /*8900*/  FSEL R5, RZ, -23, P0 ;  /* 0xc1b80000ff057808 */ /* 0x002fe20000000000 */
[----:B------:R-:W1:Y:S08]  /*8910*/  LDCU UR5, c[0x0][0x700] ;  /* 0x0000e000ff0577ac */ /* 0x000e700008000800 */
        /* <DEDUP_REMOVED lines=19> */
[----:B------:R-:W-:Y:S02]  /*8a50*/  LEA R0, R27, R40, 0x8 ;  /* 0x000000281b007211 */ /* 0x000fe400078e40ff */
[----:B------:R-:W-:Y:S01]  /*8a60*/  MOV R3, 0x7f800000 ;  /* 0x7f80000000037802 */ /* 0x000fe20000000f00 */
[----:B------:R-:W-:Y:S01]  /*8a70*/  FFMA R2, R2, 0.69314718246459960938, R5 ;  /* 0x3f31721802027823 */ /* 0x000fe20000000005 */
[----:B------:R-:W-:-:S03]  /*8a80*/  IADD3 R0, PT, PT, R0, 0x80, RZ ;  /* 0x0000008000007810 */ /* 0x000fc60007ffe0ff */
[----:B------:R-:W-:Y:S01]  /*8a90*/  @P0 FFMA R2, R22, R3, +INF ;  /* 0x7f80000016020423 */ /* 0x000fe20000000003 */
[----:B---3--:R-:W-:-:S04]  /*8aa0*/  ISETP.GE.AND P0, PT, R0, UR4, PT ;  /* 0x0000000400007c0c */ /* 0x008fc8000bf06270 */
[----:B------:R-:W-:-:S05]  /*8ab0*/  FSEL R2, R2, -INF , P1 ;  /* 0xff80000002027808 */ /* 0x000fca0000800000 */
[----:B-1----:R-:W-:-:S04]  /*8ac0*/  FFMA R23, R23, UR5, R2 ;  /* 0x0000000517177c23 */ /* 0x002fc80008000002 */
[----:B------:R-:W-:Y:S05]  /*8ad0*/  @P0 BRA `(.L_x_212) ;  /* 0x0000000000740947 */ /* 0x000fea0003800000 */
[----:B------:R-:W1:Y:S01]  /*8ae0*/  LDCU UR7, c[0x0][0x38c] ;  /* 0x00007180ff0777ac */ /* 0x000e620008000800 */
[----:B------:R-:W3:Y:S01]  /*8af0*/  LDCU UR6, c[0x0][0x890] ;  /* 0x00011200ff0677ac */ /* 0x000ee20008000800 */
[----:B------:R-:W4:Y:S01]  /*8b00*/  LDCU.64 UR4, c[0x0][0x888] ;  /* 0x00011100ff0477ac */ /* 0x000f220008000a00 */
[----:B-1----:R-:W1:Y:S01]  /*8b10*/  I2F.U32.RP R6, UR7 ;  /* 0x0000000700067d06 */ /* 0x002e620008209000 */
[----:B------:R-:W-:Y:S01]  /*8b20*/  ISETP.NE.U32.AND P0, PT, RZ, UR7, PT ;  /* 0x00000007ff007c0c */ /* 0x000fe2000bf05070 */
[----:B---3--:R-:W-:-:S06]  /*8b30*/  IMAD R25, R25, UR6, R0 ;  /* 0x0000000619197c24 */ /* 0x008fcc000f8e0200 */
[----:B-1----:R-:W1:Y:S02]  /*8b40*/  MUFU.RCP R4, R6 ;  /* 0x0000000600047308 */ /* 0x002e640000001000 */
[----:B-1----:R-:W-:-:S06]  /*8b50*/  IADD3 R4, PT, PT, R4, 0xffffffe, RZ ;  /* 0x0ffffffe04047810 */ /* 0x002fcc0007ffe0ff */
[----:B------:R-:W1:Y:S02]  /*8b60*/  F2I.FTZ.U32.TRUNC.NTZ R3, R4 ;  /* 0x0000000400037305 */ /* 0x000e64000021f000 */
[----:B-1----:R-:W-:-:S05]  /*8b70*/  IADD3 R2, PT, PT, RZ, -R3, RZ ;  /* 0x80000003ff027210 */ /* 0x002fca0007ffe0ff */
[----:B------:R-:W-:Y:S02]  /*8b80*/  IMAD R5, R2, UR7, RZ ;  /* 0x0000000702057c24 */ /* 0x000fe4000f8e02ff */
[----:B------:R-:W-:-:S05]  /*8b90*/  HFMA2 R2, -RZ, RZ, 0, 0 ;  /* 0x00000000ff027431 */ /* 0x000fca00000001ff */
[----:B------:R-:W-:-:S06]  /*8ba0*/  IMAD.HI.U32 R5, R3, R5, R2 ;  /* 0x0000000503057227 */ /* 0x000fcc00078e0002 */
[----:B------:R-:W-:Y:S02]  /*8bb0*/  IMAD.HI.U32 R2, R5, R24, RZ ;  /* 0x0000001805027227 */ /* 0x000fe400078e00ff */
[----:B------:R-:W1:Y:S03]  /*8bc0*/  LDC.64 R4, c[0x0][0x880] ;  /* 0x00022000ff047b82 */ /* 0x000e660000000a00 */
        /* <DEDUP_REMOVED lines=12> */
[----:B-1----:R-:W-:-:S05]  /*8c90*/  IMAD.WIDE.U32 R4, R25, 0x4, R4 ;  /* 0x0000000419047825 */ /* 0x002fca00078e0004 */
[----:B------:R1:W-:Y:S02]  /*8ca0*/  STG.E desc[UR48][R4.64], R23 ;  /* 0x0000001704007986 */ /* 0x0003e4000c101930 */
.L_x_212:
[----:B------:R-:W-:Y:S05]  /*8cb0*/  BSYNC.RECONVERGENT B0 ;  /* 0x0000000000007941 */ /* 0x000fea0003800200 */
.L_x_211:
[----:B------:R-:W-:Y:S01]  /*8cc0*/  UISETP.NE.AND UP0, UPT, UR38, URZ, UPT ;  /* 0x000000ff2600728c */ /* 0x000fe2000bf05270 */
[----:B------:R-:W-:-:S08]  /*8cd0*/  NOP ;  /* 0x0000000000007918 */ /* 0x000fd00000000000 */
[----:B------:R-:W-:Y:S05]  /*8ce0*/  BRA.U UP0, `(.L_x_213) ;  /* 0x0000000100087547 */ /* 0x000fea000b800000 */
[----:B------:R-:W-:Y:S05]  /*8cf0*/  BPT.TRAP 0x1 ;  /* 0x000000040000795c */ /* 0x000fea0000300000 */
[----:B------:R-:W-:Y:S05]  /*8d00*/  BPT.TRAP 0x1 ;  /* 0x000000040000795c */ /* 0x000fea0000300000 */
.L_x_213:
[----:B------:R-:W-:Y:S02]  /*8d10*/  UIADD3 UR4, UPT, UPT, UR40, 0x38a8, URZ ;  /* 0x000038a828047890 */ /* 0x000fe4000fffe0ff */
[----:B------:R-:W-:Y:S02]  /*8d20*/  UISETP.NE.AND UP0, UPT, UR38, URZ, UPT ;  /* 0x000000ff2600728c */ /* 0x000fe4000bf05270 */
[----:B------:R-:W-:-:S09]  /*8d30*/  UPRMT UR4, UR41, 0x654, UR4 ;  /* 0x0000065429047896 */ /* 0x000fd20008000004 */
[----:B--2---:R-:W-:Y:S01]  /*8d40*/  SYNCS.ARRIVE.TRANS64.RED.A1T0 RZ, [UR4], RZ ;  /* 0x000000ffffff79a7 */ /* 0x004fe20008100404 */
[----:B------:R-:W-:Y:S05]  /*8d50*/  BRA.U UP0, `(.L_x_214) ;  /* 0x0000000100047547 */ /* 0x000fea000b800000 */
[----:B------:R-:W-:Y:S05]  /*8d60*/  BPT.TRAP 0x1 ;  /* 0x000000040000795c */ /* 0x000fea0000300000 */
.L_x_214:
[----:B------:R-:W-:Y:S01]  /*8d70*/  SYNCS.ARRIVE.TRANS64.A1T0 RZ, [UR40+0x38b8], RZ ;  /* 0x0038b8ffffff79a7 */ /* 0x000fe20008100028 */
[----:B------:R-:W-:Y:S05]  /*8d80*/  EXIT ;  /* 0x000000000000794d */ /* 0x000fea0003800000 */
.L_x_27:
[----:B------:R-:W-:-:S08]  /*8d90*/  NOP ;  /* 0x0000000000007918 */ /* 0x000fd00000000000 */
[----:B------:R-:W1:Y:S02]  /*8da0*/  USETMAXREG.TRY_ALLOC.CTAPOOL UP0, 0xc0 ;  /* 0x000000c0000079c8 */ /* 0x000e640008000600 */
[----:B-1----:R-:W-:Y:S05]  /*8db0*/  BRA.U !UP0, `(.L_x_27) ;  /* 0xfffffffd08f47547 */ /* 0x002fea000b83ffff */
[----:B------:R-:W1:Y:S01]  /*8dc0*/  S2UR UR8, SR_CTAID.X ;  /* 0x00000000000879c3 */ /* 0x000e620000002500 */
[----:B------:R-:W2:Y:S02]  /*8dd0*/  LDCU.64 UR4, c[0x0][0x380] ;  /* 0x00007000ff0477ac */ /* 0x000ea40008000a00 */
[----:B--2---:R-:W-:Y:S02]  /*8de0*/  UISETP.NE.AND UP0, UPT, UR5, URZ, UPT ;  /* 0x000000ff0500728c */ /* 0x004fe4000bf05270 */
[----:B-1----:R-:W-:-:S04]  /*8df0*/  USHF.L.U32 UR40, UR8, 0x8, URZ ;  /* 0x0000000808287899 */ /* 0x002fc800080006ff */
[----:B------:R-:W-:-:S06]  /*8e00*/  UISETP.GE.U32.OR UP0, UPT, UR40, UR4, !UP0 ;  /* 0x000000042800728c */ /* 0x000fcc000c706470 */
[----:B------:R-:W-:-:S13]  /*8e10*/  PLOP3.LUT P0, PT, PT, PT, UP0, 0x80, 0x8 ;  /* 0x000000000008781c */ /* 0x000fda0003f0f008 */
[----:B------:R-:W-:Y:S05]  /*8e20*/  @P0 EXIT ;  /* 0x000000000000094d */ /* 0x000fea0003800000 */
[----:B------:R-:W-:Y:S02]  /*8e30*/  UIADD3 UR10, UPT, UPT, UR5, 0x3f, URZ ;  /* 0x0000003f050a7890 */ /* 0x000fe4000fffe0ff */
[----:B------:R-:W-:Y:S02]  /*8e40*/  ULEA UR4, UR8, 0x4, 0x2 ;  /* 0x0000000408047891 */ /* 0x000fe4000f8e10ff */
[----:B------:R-:W-:Y:S02]  /*8e50*/  USHF.R.S32.HI UR9, URZ, 0x1f, UR10 ;  /* 0x0000001fff097899 */ /* 0x000fe4000801140a */
[----:B------:R-:W-:Y:S02]  /*8e60*/  ULOP3.LUT UR4, UR4, 0x3fffffc, URZ, 0xc0, !UPT ;  /* 0x03fffffc04047892 */ /* 0x000fe4000f8ec0ff */
[----:B------:R-:W-:Y:S02]  /*8e70*/  ULEA.HI UR9, UR9, UR10, URZ, 0x6 ;  /* 0x0000000a09097291 */ /* 0x000fe4000f8f30ff */
[----:B------:R-:W-:-:S02]  /*8e80*/  UISETP.NE.AND UP1, UPT, UR62, URZ, UPT ;  /* 0x000000ff3e00728c */ /* 0x000fc4000bf25270 */
[----:B------:R-:W-:Y:S02]  /*8e90*/  USHF.R.S32.HI UR9, URZ, 0x6, UR9 ;  /* 0x00000006ff097899 */ /* 0x000fe40008011409 */
[----:B------:R-:W-:Y:S02]  /*8ea0*/  USEL UR49, UR7, UR6, UP1 ;  /* 0x0000000607317287 */ /* 0x000fe40008800000 */
[----:B------:R-:W-:Y:S02]  /*8eb0*/  UISETP.LT.AND UP0, UPT, UR9, UR4, UPT ;  /* 0x000000040900728c */ /* 0x000fe4000bf01270 */
[----:B------:R-:W-:Y:S02]  /*8ec0*/  ULOP3.LUT UR49, UR49, 0x1, URZ, 0xc0, !UPT ;  /* 0x0000000131317892 */ /* 0x000fe4000f8ec0ff */
[----:B------:R-:W-:Y:S02]  /*8ed0*/  USEL UR39, UR9, UR4, UP0 ;  /* 0x0000000409277287 */ /* 0x000fe40008000000 */
[----:B------:R-:W-:-:S02]  /*8ee0*/  USEL UR50, URZ, 0x80, UP1 ;  /* 0x00000080ff327887 */ /* 0x000fc40008800000 */
[----:B------:R-:W-:-:S04]  /*8ef0*/  UISETP.LT.AND UP0, UPT, UR39, 0x4, UPT ;  /* 0x000000042700788c */ /* 0x000fc8000bf01270 */
[----:B------:R-:W-:Y:S02]  /*8f00*/  USEL UR60, UR39, 0x4, UP0 ;  /* 0x00000004273c7887 */ /* 0x000fe40008000000 */
[----:B------:R-:W-:Y:S02]  /*8f10*/  UISETP.NE.U32.AND UP0, UPT, UR49, 0x1, UPT ;  /* 0x000000013100788c */ /* 0x000fe4000bf05070 */
[----:B------:R-:W-:-:S07]  /*8f20*/  UIADD3 UR4, UPT, UPT, -UR60, UR39, URZ ;  /* 0x000000273c047290 */ /* 0x000fce000fffe1ff */
[----:B------:R-:W-:Y:S05]  /*8f30*/  BRA.U !UP0, `(.L_x_215) ;  /* 0x0000000108047547 */ /* 0x000fea000b800000 */
[----:B------:R-:W-:Y:S05]  /*8f40*/  BPT.TRAP 0x1 ;  /* 0x000000040000795c */ /* 0x000fea0000300000 */
.L_x_215:
[----:B------:R-:W1:Y:S01]  /*8f50*/  S2UR UR38, SR_CgaCtaId ;  /* 0x00000000002679c3 */ /* 0x000e620000008800 */
[----:B------:R-:W-:Y:S01]  /*8f60*/  UISETP.NE.AND UP0, UPT, UR62, URZ, UPT ;  /* 0x000000ff3e00728c */ /* 0x000fe2000bf05270 */
[----:B------:R-:W-:Y:S01]  /*8f70*/  MOV R3, 0x1 ;  /* 0x0000000100037802 */ /* 0x000fe20000000f00 */
[----:B------:R-:W-:Y:S01]  /*8f80*/  UMOV UR37, 0x400 ;  /* 0x0000040000257882 */ /* 0x000fe20000000000 */
[----:B------:R-:W2:Y:S01]  /*8f90*/  S2R R19, SR_TID.X ;  /* 0x0000000000137919 */ /* 0x000ea20000002100 */
[----:B------:R-:W-:Y:S01]  /*8fa0*/  USHF.L.U32 UR48, UR48, 0x3, URZ ;  /* 0x0000000330307899 */ /* 0x000fe200080006ff */
[----:B------:R-:W-:Y:S01]  /*8fb0*/  SHF.L.U32 R3, R3, 0x1f, RZ ;  /* 0x0000001f03037819 */ /* 0x000fe200000006ff */
[----:B------:R-:W-:Y:S01]  /*8fc0*/  UMOV UR58, 0x1 ;  /* 0x00000001003a7882 */ /* 0x000fe20000000000 */
[----:B------:R-:W-:Y:S01]  /*8fd0*/  UMOV UR55, 0x1 ;  /* 0x0000000100377882 */ /* 0x000fe20000000000 */
[----:B-1----:R-:W-:-:S04]  /*8fe0*/  ULEA UR37, UR38, UR37, 0x18 ;  /* 0x0000002526257291 */ /* 0x002fc8000f8ec0ff */
[----:B------:R-:W-:Y:S02]  /*8ff0*/  UIADD3 UR59, UPT, UPT, UR37, 0x3878, URZ ;  /* 0x00003878253b7890 */ /* 0x000fe4000fffe0ff */
[----:B------:R-:W-:Y:S02]  /*9000*/  @!UP0 UIADD3 UR59, UPT, UPT, UR37, 0x3888, URZ ;  /* 0x00003888253b8890 */ /* 0x000fe4000fffe0ff */
[----:B------:R-:W-:-:S07]  /*9010*/  UIADD3 UR47, UPT, UPT, UR37, UR48, URZ ;  /* 0x00000030252f7290 */ /* 0x000fce000fffe0ff */
[----:B------:R-:W1:Y:S02]  /*9020*/  SYNCS.PHASECHK.TRANS64.TRYWAIT P0, [UR59], R3 ;  /* 0x00000003ff0075a7 */ /* 0x000e64000800113b */
[----:B-12---:R-:W-:Y:S05]  /*9030*/  @!P0 BRA `(.L_x_216) ;  /* 0x0000009000f08947 */ /* 0x006fea0003800000 */
.L_x_392:
[----:B------:R-:W-:Y:S01]  /*9040*/  UISETP.GE.AND UP0, UPT, UR4, 0x1, UPT ;  /* 0x000000010400788c */ /* 0x000fe2000bf06270 */
[----:B------:R-:W-:Y:S01]  /*9050*/  IMAD.MOV.U32 R18, RZ, RZ, RZ ;  /* 0x000000ffff127224 */ /* 0x000fe200078e00ff */
[----:B------:R-:W-:Y:S01]  /*9060*/  MOV R17, 0xff800000 ;  /* 0xff80000000117802 */ /* 0x000fe20000000f00 */
[----:B------:R-:W-:Y:S01]  /*9070*/  IMAD.MOV.U32 R16, RZ, RZ, RZ ;  /* 0x000000ffff107224 */ /* 0x000fe200078e00ff */
[----:B------:R-:W-:Y:S01]  /*9080*/  SHF.R.U32.HI R2, RZ, 0x5, R19 ;  /* 0x00000005ff027819 */ /* 0x000fe20000011613 */
[----:B------:R-:W-:Y:S01]  /*9090*/  UMOV UR57, URZ ;  /* 0x000000ff00397c82 */ /* 0x000fe20008000000 */
[----:B------:R-:W-:-:S03]  /*90a0*/  UMOV UR56, URZ ;  /* 0x000000ff00387c82 */ /* 0x000fc60008000000 */
[----:B------:R-:W-:Y:S05]  /*90b0*/  BRA.U !UP0, `(.L_x_217) ;  /* 0x00000025086c7547 */ /* 0x000fea000b800000 */
[----:B------:R-:W-:Y:S01]  /*90c0*/  IMAD.U32 R121, R19, 0x10000, RZ ;  /* 0x0001000013797824 */ /* 0x000fe200078e00ff */
[----:B------:R-:W-:Y:S01]  /*90d0*/  UISETP.NE.AND UP0, UPT, UR62, URZ, UPT ;  /* 0x000000ff3e00728c */ /* 0x000fe2000bf05270 */
[----:B------:R-:W-:Y:S01]  /*90e0*/  LOP3.LUT R120, R2, 0x3, RZ, 0xc0, !PT ;  /* 0x0000000302787812 */ /* 0x000fe200078ec0ff */
[----:B------:R-:W-:Y:S01]  /*90f0*/  USHF.L.U32 UR4, UR4, 0x6, URZ ;  /* 0x0000000604047899 */ /* 0x000fe200080006ff */
[----:B------:R-:W-:Y:S01]  /*9100*/  IMAD.MOV.U32 R16, RZ, RZ, RZ ;  /* 0x000000ffff107224 */ /* 0x000fe200078e00ff */
[----:B------:R-:W-:Y:S01]  /*9110*/  LOP3.LUT R121, R121, 0x600000, RZ, 0xc0, !PT ;  /* 0x0060000079797812 */ /* 0x000fe200078ec0ff */
[----:B------:R-:W-:Y:S01]  /*9120*/  ULOP3.LUT UR53, URZ, UR60, URZ, 0x33, !UPT ;  /* 0x0000003cff357292 */ /* 0x000fe2000f8e33ff */
[----:B------:R-:W-:Y:S01]  /*9130*/  IMAD.MOV.U32 R22, RZ, RZ, -0x800000 ;  /* 0xff800000ff167424 */ /* 0x000fe200078e00ff */
[----:B------:R-:W-:Y:S01]  /*9140*/  UMOV UR46, 0x20 ;  /* 0x00000020002e7882 */ /* 0x000fe20000000000 */
[----:B------:R-:W-:Y:S01]  /*9150*/  LOP3.LUT R122, R121, UR50, RZ, 0xfc, !PT ;  /* 0x00000032797a7c12 */ /* 0x000fe2000f8efcff */
[----:B------:R-:W-:Y:S01]  /*9160*/  IMAD.U32 R18, RZ, RZ, UR4 ;  /* 0x00000004ff127e24 */ /* 0x000fe2000f8e00ff */
[----:B------:R-:W-:Y:S01]  /*9170*/  SHF.R.U32.HI R125, RZ, 0x15, R121 ;  /* 0x00000015ff7d7819 */ /* 0x000fe20000011679 */
[----:B------:R-:W-:-:S02]  /*9180*/  UIADD3 UR44, UPT, UPT, UR37, 0x3860, URZ ;  /* 0x00003860252c7890 */ /* 0x000fc4000fffe0ff */
[----:B------:R-:W-:Y:S01]  /*9190*/  VIADD R123, R122, 0x20 ;  /* 0x000000207a7b7836 */ /* 0x000fe20000000000 */
[----:B------:R-:W-:Y:S02]  /*91a0*/  USEL UR45, UR52, UR51, UP0 ;  /* 0x00000033342d7287 */ /* 0x000fe40008000000 */
[----:B------:R-:W-:Y:S02]  /*91b0*/  ULOP3.LUT UR54, UR48, 0x8, URZ, 0x3c, !UPT ;  /* 0x0000000830367892 */ /* 0x000fe4000f8e3cff */
[----:B------:R-:W-:Y:S01]  /*91c0*/  SHF.R.U32.HI R123, RZ, 0x15, R123 ;  /* 0x00000015ff7b7819 */ /* 0x000fe2000001167b */
[----:B------:R-:W-:Y:S01]  /*91d0*/  UMOV UR56, URZ ;  /* 0x000000ff00387c82 */ /* 0x000fe20008000000 */
[----:B------:R-:W-:Y:S01]  /*91e0*/  UMOV UR55, 0x1 ;  /* 0x0000000100377882 */ /* 0x000fe20000000000 */
[----:B------:R-:W2:Y:S01]  /*91f0*/  LDCU UR36, c[0x0][0x704] ;  /* 0x0000e080ff2477ac */ /* 0x000ea20008000800 */
[----:B------:R-:W-:Y:S02]  /*9200*/  USEL UR46, UR46, 0xa0, UP0 ;  /* 0x000000a02e2e7887 */ /* 0x000fe40008000000 */
[----:B------:R-:W-:-:S02]  /*9210*/  @UP0 UIADD3 UR44, UPT, UPT, UR37, 0x3850, URZ ;  /* 0x00003850252c0890 */ /* 0x000fc4000fffe0ff */
[----:B------:R-:W-:Y:S01]  /*9220*/  UIADD3 UR53, UPT, UPT, UR53, UR39, URZ ;  /* 0x0000002735357290 */ /* 0x000fe2000fffe0ff */
[----:B------:R-:W-:Y:S01]  /*9230*/  UMOV UR58, 0x1 ;  /* 0x00000001003a7882 */ /* 0x000fe20000000000 */
[----:B------:R-:W-:-:S10]  /*9240*/  UMOV UR57, URZ ;  /* 0x000000ff00397c82 */ /* 0x000fd40008000000 */
.L_x_235:
[----:B-12---:R-:W-:Y:S01]  /*9250*/  IADD3 R0, PT, PT, R121, UR46, RZ ;  /* 0x0000002e79007c10 */ /* 0x006fe2000fffe0ff */
[----:B------:R-:W-:-:S04]  /*9260*/  UISETP.NE.AND UP0, UPT, UR62, URZ, UPT ;  /* 0x000000ff3e00728c */ /* 0x000fc8000bf05270 */
[----:B------:R-:W-:Y:S01]  /*9270*/  USEL UR42, UR57, UR56, UP0 ;  /* 0x00000038392a7287 */ /* 0x000fe20008000000 */
[----:B------:R-:W1:Y:S01]  /*9280*/  SHFL.IDX PT, R0, R0, RZ, 0x1f ;  /* 0x00001fff00007589 */ /* 0x000e6200000e0000 */
[----:B------:R-:W-:Y:S01]  /*9290*/  UISETP.GT.U32.AND UP0, UPT, UR45, 0x1, UPT ;  /* 0x000000012d00788c */ /* 0x000fe2000bf04070 */
[----:B-1----:R-:W-:-:S08]  /*92a0*/  R2UR UR43, R0 ;  /* 0x00000000002b72ca */ /* 0x002fd000000e0000 */
[----:B---3--:R-:W-:Y:S07]  /*92b0*/  BRA.U UP0, `(.L_x_218) ;  /* 0x0000000100047547 */ /* 0x008fee000b800000 */
[----:B--2---:R-:W-:Y:S05]  /*92c0*/  BPT.TRAP 0x1 ;  /* 0x000000040000795c */ /* 0x004fea0000300000 */
.L_x_218:
[----:B------:R-:W-:Y:S01]  /*92d0*/  IMAD.U32 R3, RZ, RZ, UR42 ;  /* 0x0000002aff037e24 */ /* 0x000fe2000f8e00ff */
[----:B------:R-:W-:-:S04]  /*92e0*/  ISETP.NE.AND P0, PT, R120, R125, PT ;  /* 0x0000007d7800720c */ /* 0x000fc80003f05270 */
[----:B------:R-:W-:-:S04]  /*92f0*/  SHF.L.U32 R3, R3, 0x1f, RZ ;  /* 0x0000001f03037819 */ /* 0x000fc800000006ff */
[----:B------:R-:W1:Y:S02]  /*9300*/  SYNCS.PHASECHK.TRANS64.TRYWAIT P1, [UR44], R3 ;  /* 0x00000003ff0075a7 */ /* 0x000e64000802112c */
[----:B-1----:R-:W-:Y:S05]  /*9310*/  @!P1 BRA `(.L_x_219) ;  /* 0x0000009000509947 */ /* 0x002fea0003800000 */
.L_x_393:
        /* <DEDUP_REMOVED lines=17> */
.L_x_220:
[----:B------:R-:W-:Y:S05]  /*9430*/  WARPSYNC.ALL ;  /* 0x0000000000007948 */ /* 0x000fea0003800000 */
[----:B------:R-:W-:Y:S02]  /*9440*/  R2UR UR4, R122 ;  /* 0x000000007a0472ca */ /* 0x000fe400000e0000 */
[----:B------:R-:W-:-:S11]  /*9450*/  ISETP.NE.AND P0, PT, R120, R123, PT ;  /* 0x0000007b7800720c */ /* 0x000fd60003f05270 */
[----:B------:R-:W3:Y:S02]  /*9460*/  LDTM.x32 R56, tmem[UR4] ;  /* 0x00000004003879ee */ /* 0x000ee400082c0000 */
[----:B---3--:R-:W-:Y:S05]  /*9470*/  @!P0 BRA `(.L_x_221) ;  /* 0x0000000000408947 */ /* 0x008fea0003800000 */
        /* <DEDUP_REMOVED lines=16> */
.L_x_221:
[----:B------:R-:W-:Y:S05]  /*9580*/  WARPSYNC.ALL ;  /* 0x0000000000007948 */ /* 0x000fea0003800000 */
[----:B------:R-:W-:Y:S02]  /*9590*/  R2UR UR4, R122 ;  /* 0x000000007a0472ca */ /* 0x000fe400000e0000 */
[C---:B-1----:R-:W-:Y:S02]  /*95a0*/  FMNMX3 R3, R22.reuse, R56, R60, !PT ;  /* 0x0000003816037276 */ /* 0x042fe4000780003c */
[C---:B------:R-:W-:Y:S02]  /*95b0*/  FMNMX3 R0, R22.reuse, R57, R61, !PT ;  /* 0x0000003916007276 */ /* 0x040fe4000780003d */
[----:B------:R-:W-:-:S02]  /*95c0*/  FMNMX3 R5, R22, R58, R62, !PT ;  /* 0x0000003a16057276 */ /* 0x000fc4000780003e */
[----:B------:R-:W-:Y:S02]  /*95d0*/  FMNMX3 R3, R3, R64, R68, !PT ;  /* 0x0000004003037276 */ /* 0x000fe40007800044 */
[----:B------:R-:W-:Y:S02]  /*95e0*/  FMNMX3 R0, R0, R65, R69, !PT ;  /* 0x0000004100007276 */ /* 0x000fe40007800045 */
[----:B------:R-:W-:Y:S01]  /*95f0*/  FMNMX3 R6, R22, R59, R63, !PT ;  /* 0x0000003b16067276 */ /* 0x000fe2000780003f */
[----:B------:R-:W1:Y:S01]  /*9600*/  LDTM.x32 R24, tmem[UR4+0x20] ;  /* 0x00002004001879ee */ /* 0x000e6200082c0000 */
[----:B------:R-:W-:Y:S02]  /*9610*/  FMNMX3 R5, R5, R66, R70, !PT ;  /* 0x0000004205057276 */ /* 0x000fe40007800046 */
[----:B------:R-:W-:Y:S02]  /*9620*/  FMNMX3 R3, R3, R72, R76, !PT ;  /* 0x0000004803037276 */ /* 0x000fe4000780004c */
[----:B------:R-:W-:-:S02]  /*9630*/  FMNMX3 R0, R0, R73, R77, !PT ;  /* 0x0000004900007276 */ /* 0x000fc4000780004d */
[----:B------:R-:W-:Y:S02]  /*9640*/  FMNMX3 R6, R6, R67, R71, !PT ;  /* 0x0000004306067276 */ /* 0x000fe40007800047 */
[----:B------:R-:W-:Y:S02]  /*9650*/  FMNMX3 R5, R5, R74, R78, !PT ;  /* 0x0000004a05057276 */ /* 0x000fe4000780004e */
[----:B------:R-:W-:Y:S02]  /*9660*/  FMNMX3 R3, R3, R80, R84, !PT ;  /* 0x0000005003037276 */ /* 0x000fe40007800054 */
[----:B------:R-:W-:Y:S02]  /*9670*/  FMNMX3 R0, R0, R81, R85, !PT ;  /* 0x0000005100007276 */ /* 0x000fe40007800055 */
[----:B------:R-:W-:Y:S02]  /*9680*/  FMNMX3 R6, R6, R75, R79, !PT ;  /* 0x0000004b06067276 */ /* 0x000fe4000780004f */
[----:B------:R-:W-:-:S02]  /*9690*/  FMNMX3 R5, R5, R82, R86, !PT ;  /* 0x0000005205057276 */ /* 0x000fc40007800056 */
[----:B------:R-:W-:Y:S02]  /*96a0*/  FMNMX3 R6, R6, R83, R87, !PT ;  /* 0x0000005306067276 */ /* 0x000fe40007800057 */
[----:B------:R-:W-:Y:S02]  /*96b0*/  ISETP.NE.AND P0, PT, R120, R125, PT ;  /* 0x0000007d7800720c */ /* 0x000fe40003f05270 */
[----:B-1----:R-:W-:Y:S02]  /*96c0*/  FMNMX3 R3, R3, R24, R28, !PT ;  /* 0x0000001803037276 */ /* 0x002fe4000780001c */
        /* <DEDUP_REMOVED lines=15> */
[----:B------:R-:W-:-:S04]  /*97c0*/  FMNMX3 R0, R4, R3, R0, !PT ;  /* 0x0000000304007276 */ /* 0x000fc80007800000 */
[----:B------:R-:W-:-:S04]  /*97d0*/  FMNMX R17, R17, R0, !PT ;  /* 0x0000000011117209 */ /* 0x000fc80007800000 */
[----:B------:R-:W-:-:S04]  /*97e0*/  FSETP.NEU.AND P1, PT, R17, -INF , PT ;  /* 0xff8000001100780b */ /* 0x000fc80003f2d000 */
[----:B------:R-:W-:Y:S01]  /*97f0*/  FSEL R23, R17, RZ, P1 ;  /* 0x000000ff11177208 */ /* 0x000fe20000800000 */
[----:B------:R-:W-:Y:S08]  /*9800*/  @!P0 BRA `(.L_x_222) ;  /* 0x0000000000408947 */ /* 0x000ff00003800000 */
[----:B------:R-:W-:Y:S01]  /*9810*/  MOV R14, 0x8 ;  /* 0x00000008000e7802 */ /* 0x000fe20000000f00 */
[----:B------:R-:W1:Y:S01]  /*9820*/  LDCU.64 UR6, c[0x4][0xb0] ;  /* 0x01001600ff0677ac */ /* 0x000e620008000a00 */
[----:B------:R-:W-:Y:S02]  /*9830*/  HFMA2 R12, -RZ, RZ, 0, 5.9604644775390625e-08 ;  /* 0x00000001ff0c7431 */ /* 0x000fe400000001ff */
[----:B------:R-:W-:Y:S01]  /*9840*/  IMAD.MOV.U32 R8, RZ, RZ, 0x1be ;  /* 0x000001beff087424 */ /* 0x000fe200078e00ff */
[----:B------:R-:W3:Y:S01]  /*9850*/  LDCU.64 UR4, c[0x4][0xb8] ;  /* 0x01001700ff0477ac */ /* 0x000ee20008000a00 */
[----:B------:R-:W4:Y:S01]  /*9860*/  LDC.64 R14, c[0x4][R14] ;  /* 0x010000000e0e7b82 */ /* 0x000f220000000a00 */
[----:B------:R-:W-:Y:S01]  /*9870*/  IMAD.MOV.U32 R13, RZ, RZ, RZ ;  /* 0x000000ffff0d7224 */ /* 0x000fe200078e00ff */
[----:B------:R-:W5:Y:S01]  /*9880*/  LDCU.64 UR8, c[0x4][0x18] ;  /* 0x01000300ff0877ac */ /* 0x000f620008000a00 */
[----:B-1----:R-:W-:Y:S01]  /*9890*/  IMAD.U32 R4, RZ, RZ, UR6 ;  /* 0x00000006ff047e24 */ /* 0x002fe2000f8e00ff */
[----:B------:R-:W-:Y:S01]  /*98a0*/  MOV R5, UR7 ;  /* 0x0000000700057c02 */ /* 0x000fe20008000f00 */
[----:B---3--:R-:W-:Y:S01]  /*98b0*/  IMAD.U32 R6, RZ, RZ, UR4 ;  /* 0x00000004ff067e24 */ /* 0x008fe2000f8e00ff */
[----:B------:R-:W-:Y:S01]  /*98c0*/  MOV R7, UR5 ;  /* 0x0000000500077c02 */ /* 0x000fe20008000f00 */
[----:B-----5:R-:W-:Y:S01]  /*98d0*/  IMAD.U32 R10, RZ, RZ, UR8 ;  /* 0x00000008ff0a7e24 */ /* 0x020fe2000f8e00ff */
[----:B------:R-:W-:-:S02]  /*98e0*/  MOV R11, UR9 ;  /* 0x00000009000b7c02 */ /* 0x000fc40008000f00 */
[----:B------:R-:W-:-:S07]  /*98f0*/  LEPC R20, `(.L_x_222) ;  /* 0x000000001014794e */ /* 0x000fce0000000000 */
[----:B--2-4-:R-:W-:Y:S05]  /*9900*/  CALL.ABS.NOINC R14 ;  /* 0x000000000e007343 */ /* 0x014fea0003c00000 */
.L_x_222:
[----:B------:R-:W-:Y:S05]  /*9910*/  WARPSYNC.ALL ;  /* 0x0000000000007948 */ /* 0x000fea0003800000 */
[----:B------:R-:W-:Y:S02]  /*9920*/  R2UR UR4, R122 ;  /* 0x000000007a0472ca */ /* 0x000fe400000e0000 */
[----:B------:R-:W-:-:S11]  /*9930*/  ISETP.NE.AND P0, PT, RZ, UR49, PT ;  /* 0x00000031ff007c0c */ /* 0x000fd6000bf05270 */
[----:B------:R1:W-:Y:S02]  /*9940*/  STTM.x2 tmem[UR4], R22 ;  /* 0x00000016000079ed */ /* 0x0003e400080c0004 */
[----:B------:R-:W-:Y:S05]  /*9950*/  @P0 BRA `(.L_x_223) ;  /* 0x0000000000040947 */ /* 0x000fea0003800000 */
[----:B--2---:R-:W-:Y:S05]  /*9960*/  BPT.TRAP 0x1 ;  /* 0x000000040000795c */ /* 0x004fea0000300000 */
.L_x_223:
[----:B------:R-:W-:Y:S01]  /*9970*/  UISETP.NE.AND UP0, UPT, UR62, URZ, UPT ;  /* 0x000000ff3e00728c */ /* 0x000fe2000bf05270 */
[----:B------:R-:W-:Y:S01]  /*9980*/  MOV R3, UR61 ;  /* 0x0000003d00037c02 */ /* 0x000fe20008000f00 */
[----:B------:R-:W-:Y:S01]  /*9990*/  UIADD3 UR4, UPT, UPT, UR37, 0x3880, URZ ;  /* 0x0000388025047890 */ /* 0x000fe2000fffe0ff */
[----:B------:R-:W-:Y:S01]  /*99a0*/  MOV R4, UR48 ;  /* 0x0000003000047c02 */ /* 0x000fe20008000f00 */
[----:B--2---:R-:W-:Y:S01]  /*99b0*/  FMUL R0, R23, -UR36 ;  /* 0x8000002417007c20 */ /* 0x004fe20008400000 */
[----:B------:R-:W-:Y:S01]  /*99c0*/  SHF.L.U32 R3, R3, 0x1f, RZ ;  /* 0x0000001f03037819 */ /* 0x000fe200000006ff */
[----:B------:R-:W-:Y:S02]  /*99d0*/  USEL UR41, UR58, UR55, UP0 ;  /* 0x000000373a297287 */ /* 0x000fe40008000000 */
[--C-:B------:R-:W-:Y:S02]  /*99e0*/  FFMA2 R56, R56.F32x2.HI_LO, UR36.F32, R0.reuse.F32 ;  /* 0x0000002438387c49 */ /* 0x100fe40009200000 */
[--C-:B------:R-:W-:Y:S01]  /*99f0*/  FFMA2 R58, R58.F32x2.HI_LO, UR36.F32, R0.reuse.F32 ;  /* 0x000000243a3a7c49 */ /* 0x100fe20009200000 */
[----:B------:R-:W-:Y:S01]  /*9a00*/  @UP0 UIADD3 UR4, UPT, UPT, UR37, 0x3870, URZ ;  /* 0x0000387025040890 */ /* 0x000fe2000fffe0ff */
[--C-:B------:R-:W-:Y:S01]  /*9a10*/  FFMA2 R60, R60.F32x2.HI_LO, UR36.F32, R0.reuse.F32 ;  /* 0x000000243c3c7c49 */ /* 0x100fe20009200000 */
[----:B------:R-:W-:Y:S01]  /*9a20*/  FSETP.GEU.AND P1, PT, R56, -126, PT ;  /* 0xc2fc00003800780b */ /* 0x000fe20003f2e000 */
[----:B------:R-:W-:Y:S01]  /*9a30*/  ULOP3.LUT UR41, UR41, 0x1, URZ, 0x3c, !UPT ;  /* 0x0000000129297892 */ /* 0x000fe2000f8e3cff */
[----:B------:R-:W-:Y:S01]  /*9a40*/  FSETP.GEU.AND P0, PT, R57, -126, PT ;  /* 0xc2fc00003900780b */ /* 0x000fe20003f0e000 */
[----:B------:R-:W-:Y:S01]  /*9a50*/  FFMA2 R62, R62.F32x2.HI_LO, UR36.F32, R0.F32 ;  /* 0x000000243e3e7c49 */ /* 0x000fe20009200000 */
[----:B------:R-:W-:-:S02]  /*9a60*/  FSETP.GEU.AND P6, PT, R58, -126, PT ;  /* 0xc2fc00003a00780b */ /* 0x000fc40003fce000 */
[----:B------:R-:W-:Y:S01]  /*9a70*/  FSETP.GEU.AND P5, PT, R59, -126, PT ;  /* 0xc2fc00003b00780b */ /* 0x000fe20003fae000 */
[----:B------:R-:W-:Y:S01]  /*9a80*/  SYNCS.ARRIVE.TRANS64.A1T0 RZ, [UR4], RZ ;  /* 0x000000ffffff79a7 */ /* 0x000fe20008100004 */
[----:B------:R-:W-:Y:S02]  /*9a90*/  FSETP.GEU.AND P4, PT, R60, -126, PT ;  /* 0xc2fc00003c00780b */ /* 0x000fe40003f8e000 */
[----:B------:R-:W-:-:S03]  /*9aa0*/  FSETP.GEU.AND P3, PT, R61, -126, PT ;  /* 0xc2fc00003d00780b */ /* 0x000fc60003f6e000 */
[----:B------:R-:W-:Y:S01]  /*9ab0*/  @!P1 FMUL R56, R56, 0.5 ;  /* 0x3f00000038389820 */ /* 0x000fe20000400000 */
[----:B------:R-:W2:Y:S01]  /*9ac0*/  SYNCS.PHASECHK.TRANS64.TRYWAIT P2, [R4+UR37+0x38d0], R3 ;  /* 0x0038d003040075a7 */ /* 0x000ea20008041125 */
[----:B------:R-:W-:Y:S02]  /*9ad0*/  @!P0 FMUL R57, R57, 0.5 ;  /* 0x3f00000039398820 */ /* 0x000fe40000400000 */
[----:B------:R-:W-:Y:S02]  /*9ae0*/  @!P6 FMUL R58, R58, 0.5 ;  /* 0x3f0000003a3ae820 */ /* 0x000fe40000400000 */
[----:B------:R-:W-:Y:S01]  /*9af0*/  @!P5 FMUL R59, R59, 0.5 ;  /* 0x3f0000003b3bd820 */ /* 0x000fe20000400000 */
[----:B------:R-:W3:Y:S08]  /*9b00*/  MUFU.EX2 R56, R56 ;  /* 0x0000003800387308 */ /* 0x000ef00000000800 */
[----:B------:R-:W4:Y:S08]  /*9b10*/  MUFU.EX2 R57, R57 ;  /* 0x0000003900397308 */ /* 0x000f300000000800 */
[----:B------:R-:W5:Y:S08]  /*9b20*/  MUFU.EX2 R58, R58 ;  /* 0x0000003a003a7308 */ /* 0x000f700000000800 */
[----:B------:R-:W1:Y:S02]  /*9b30*/  MUFU.EX2 R59, R59 ;  /* 0x0000003b003b7308 */ /* 0x000e640000000800 */
[----:B-12345:R-:W-:Y:S05]  /*9b40*/  @!P2 BRA `(.L_x_224) ;  /* 0x00000088005ca947 */ /* 0x03efea0003800000 */
.L_x_394:
[----:B------:R-:W-:Y:S01]  /*9b50*/  @!P1 FMUL R56, R56, R56 ;  /* 0x0000003838389220 */ /* 0x000fe20000400000 */
[----:B------:R-:W-:Y:S01]  /*9b60*/  FSETP.GEU.AND P2, PT, R62, -126, PT ;  /* 0xc2fc00003e00780b */ /* 0x000fe20003f4e000 */
[----:B------:R-:W-:Y:S01]  /*9b70*/  @!P4 FMUL R60, R60, 0.5 ;  /* 0x3f0000003c3cc820 */ /* 0x000fe20000400000 */
[----:B------:R-:W-:Y:S01]  /*9b80*/  FSETP.GEU.AND P1, PT, R63, -126, PT ;  /* 0xc2fc00003f00780b */ /* 0x000fe20003f2e000 */
[----:B------:R-:W-:Y:S01]  /*9b90*/  @!P3 FMUL R61, R61, 0.5 ;  /* 0x3f0000003d3db820 */ /* 0x000fe20000400000 */
[--C-:B------:R-:W-:Y:S01]  /*9ba0*/  FFMA2 R64, R64.F32x2.HI_LO, UR36.F32, R0.reuse.F32 ;  /* 0x0000002440407c49 */ /* 0x100fe20009200000 */
[----:B------:R-:W-:Y:S01]  /*9bb0*/  USHF.R.U32.HI UR4, URZ, 0x15, UR43 ;  /* 0x00000015ff047899 */ /* 0x000fe2000801162b */
[----:B------:R-:W-:Y:S01]  /*9bc0*/  @!P0 FMUL R57, R57, R57 ;  /* 0x0000003939398220 */ /* 0x000fe20000400000 */
[----:B------:R-:W2:Y:S01]  /*9bd0*/  MUFU.EX2 R60, R60 ;  /* 0x0000003c003c7308 */ /* 0x000ea20000000800 */
[--C-:B------:R-:W-:Y:S01]  /*9be0*/  FFMA2 R66, R66.F32x2.HI_LO, UR36.F32, R0.reuse.F32 ;  /* 0x0000002442427c49 */ /* 0x100fe20009200000 */
[----:B------:R-:W-:Y:S01]  /*9bf0*/  FSETP.GEU.AND P0, PT, R64, -126, PT ;  /* 0xc2fc00004000780b */ /* 0x000fe20003f0e000 */
[--C-:B------:R-:W-:Y:S01]  /*9c00*/  FFMA2 R68, R68.F32x2.HI_LO, UR36.F32, R0.reuse.F32 ;  /* 0x0000002444447c49 */ /* 0x100fe20009200000 */
[----:B-1----:R-:W-:Y:S01]  /*9c10*/  MOV R3, UR4 ;  /* 0x0000000400037c02 */ /* 0x002fe20008000f00 */
[--C-:B------:R-:W-:Y:S01]  /*9c20*/  FFMA2 R70, R70.F32x2.HI_LO, UR36.F32, R0.reuse.F32 ;  /* 0x0000002446467c49 */ /* 0x100fe20009200000 */
[----:B------:R-:W-:Y:S01]  /*9c30*/  UISETP.NE.AND UP0, UPT, UR62, URZ, UPT ;  /* 0x000000ff3e00728c */ /* 0x000fe2000bf05270 */
[----:B------:R-:W-:Y:S01]  /*9c40*/  @!P2 FMUL R62, R62, 0.5 ;  /* 0x3f0000003e3ea820 */ /* 0x000fe20000400000 */
[----:B------:R-:W-:Y:S01]  /*9c50*/  @!P1 FMUL R63, R63, 0.5 ;  /* 0x3f0000003f3f9820 */ /* 0x000fe20000400000 */
[----:B------:R-:W1:Y:S01]  /*9c60*/  MUFU.EX2 R61, R61 ;  /* 0x0000003d003d7308 */ /* 0x000e620000000800 */
[----:B------:R-:W-:Y:S01]  /*9c70*/  @!P6 FMUL R58, R58, R58 ;  /* 0x0000003a3a3ae220 */ /* 0x000fe20000400000 */
[----:B------:R-:W-:Y:S01]  /*9c80*/  @!P5 FMUL R59, R59, R59 ;  /* 0x0000003b3b3bd220 */ /* 0x000fe20000400000 */
[----:B------:R-:W-:Y:S01]  /*9c90*/  FSETP.GEU.AND P6, PT, R65, -126, PT ;  /* 0xc2fc00004100780b */ /* 0x000fe20003fce000 */
[--C-:B------:R-:W-:Y:S01]  /*9ca0*/  FFMA2 R72, R72.F32x2.HI_LO, UR36.F32, R0.reuse.F32 ;  /* 0x0000002448487c49 */ /* 0x100fe20009200000 */
[----:B------:R-:W-:Y:S01]  /*9cb0*/  FSETP.GEU.AND P5, PT, R66, -126, PT ;  /* 0xc2fc00004200780b */ /* 0x000fe20003fae000 */
[----:B------:R-:W-:Y:S01]  /*9cc0*/  @!P0 FMUL R64, R64, 0.5 ;  /* 0x3f00000040408820 */ /* 0x000fe20000400000 */
[--C-:B------:R-:W-:Y:S01]  /*9cd0*/  FFMA2 R74, R74.F32x2.HI_LO, UR36.F32, R0.reuse.F32 ;  /* 0x000000244a4a7c49 */ /* 0x100fe20009200000 */
[----:B------:R-:W3:Y:S01]  /*9ce0*/  MUFU.EX2 R62, R62 ;  /* 0x0000003e003e7308 */ /* 0x000ee20000000800 */
[----:B--2---:R-:W-:Y:S01]  /*9cf0*/  @!P4 FMUL R60, R60, R60 ;  /* 0x0000003c3c3cc220 */ /* 0x004fe20000400000 */
[----:B------:R-:W-:Y:S01]  /*9d00*/  FSETP.GEU.AND P4, PT, R67, -126, PT ;  /* 0xc2fc00004300780b */ /* 0x000fe20003f8e000 */
[--C-:B------:R-:W-:Y:S01]  /*9d10*/  FFMA2 R76, R76.F32x2.HI_LO, UR36.F32, R0.reuse.F32 ;  /* 0x000000244c4c7c49 */ /* 0x100fe20009200000 */
[----:B------:R-:W-:Y:S01]  /*9d20*/  ULOP3.LUT UR61, UR61, 0x1, URZ, 0x3c, !UPT ;  /* 0x000000013d3d7892 */ /* 0x000fe2000f8e3cff */
[--C-:B------:R-:W-:Y:S01]  /*9d30*/  FFMA2 R78, R78.F32x2.HI_LO, UR36.F32, R0.reuse.F32 ;  /* 0x000000244e4e7c49 */ /* 0x100fe20009200000 */
[----:B------:R-:W-:Y:S01]  /*9d40*/  USEL UR58, UR41, UR58, UP0 ;  /* 0x0000003a293a7287 */ /* 0x000fe20008000000 */
[--C-:B------:R-:W-:Y:S01]  /*9d50*/  FFMA2 R80, R80.F32x2.HI_LO, UR36.F32, R0.reuse.F32 ;  /* 0x0000002450507c49 */ /* 0x100fe20009200000 */
[----:B------:R-:W2:Y:S01]  /*9d60*/  MUFU.EX2 R63, R63 ;  /* 0x0000003f003f7308 */ /* 0x000ea20000000800 */
[----:B-1----:R-:W-:Y:S01]  /*9d70*/  @!P3 FMUL R61, R61, R61 ;  /* 0x0000003d3d3db220 */ /* 0x002fe20000400000 */
[----:B------:R-:W-:Y:S01]  /*9d80*/  FSETP.GEU.AND P3, PT, R68, -126, PT ;  /* 0xc2fc00004400780b */ /* 0x000fe20003f6e000 */
[----:B------:R-:W-:Y:S01]  /*9d90*/  @!P6 FMUL R65, R65, 0.5 ;  /* 0x3f0000004141e820 */ /* 0x000fe20000400000 */
[----:B------:R-:W-:Y:S01]  /*9da0*/  @!P5 FMUL R66, R66, 0.5 ;  /* 0x3f0000004242d820 */ /* 0x000fe20000400000 */
[--C-:B------:R-:W-:Y:S01]  /*9db0*/  FFMA2 R82, R82.F32x2.HI_LO, UR36.F32, R0.reuse.F32 ;  /* 0x0000002452527c49 */ /* 0x100fe20009200000 */
[----:B------:R-:W-:Y:S01]  /*9dc0*/  USEL UR55, UR55, UR41, UP0 ;  /* 0x0000002937377287 */ /* 0x000fe20008000000 */
[----:B------:R-:W-:Y:S01]  /*9dd0*/  @!P4 FMUL R67, R67, 0.5 ;  /* 0x3f0000004343c820 */ /* 0x000fe20000400000 */
[----:B------:R-:W1:Y:S01]  /*9de0*/  MUFU.EX2 R64, R64 ;  /* 0x0000004000407308 */ /* 0x000e620000000800 */
[----:B---3--:R-:W-:Y:S01]  /*9df0*/  @!P2 FMUL R62, R62, R62 ;  /* 0x0000003e3e3ea220 */ /* 0x008fe20000400000 */
[----:B------:R-:W-:Y:S01]  /*9e00*/  FSETP.GEU.AND P2, PT, R69, -126, PT ;  /* 0xc2fc00004500780b */ /* 0x000fe20003f4e000 */
[----:B------:R-:W-:-:S02]  /*9e10*/  FFMA2 R84, R84.F32x2.HI_LO, UR36.F32, R0.F32 ;  /* 0x0000002454547c49 */ /* 0x000fc40009200000 */
[--C-:B------:R-:W-:Y:S02]  /*9e20*/  FFMA2 R86, R86.F32x2.HI_LO, UR36.F32, R0.reuse.F32 ;  /* 0x0000002456567c49 */ /* 0x100fe40009200000 */
[----:B------:R-:W-:Y:S01]  /*9e30*/  @!P3 FMUL R68, R68, 0.5 ;  /* 0x3f0000004444b820 */ /* 0x000fe20000400000 */
[----:B------:R-:W3:Y:S01]  /*9e40*/  MUFU.EX2 R65, R65 ;  /* 0x0000004100417308 */ /* 0x000ee20000000800 */
[----:B--2---:R-:W-:Y:S01]  /*9e50*/  @!P1 FMUL R63, R63, R63 ;  /* 0x0000003f3f3f9220 */ /* 0x004fe20000400000 */
[----:B------:R-:W-:Y:S01]  /*9e60*/  FSETP.GEU.AND P1, PT, R70, -126, PT ;  /* 0xc2fc00004600780b */ /* 0x000fe20003f2e000 */
[--C-:B------:R-:W-:Y:S02]  /*9e70*/  FFMA2 R24, R24.F32x2.HI_LO, UR36.F32, R0.reuse.F32 ;  /* 0x0000002418187c49 */ /* 0x100fe40009200000 */
[--C-:B------:R-:W-:Y:S02]  /*9e80*/  FFMA2 R26, R26.F32x2.HI_LO, UR36.F32, R0.reuse.F32 ;  /* 0x000000241a1a7c49 */ /* 0x100fe40009200000 */
[----:B------:R-:W-:Y:S01]  /*9e90*/  @!P2 FMUL R69, R69, 0.5 ;  /* 0x3f0000004545a820 */ /* 0x000fe20000400000 */
[----:B------:R-:W2:Y:S01]  /*9ea0*/  MUFU.EX2 R66, R66 ;  /* 0x0000004200427308 */ /* 0x000ea20000000800 */
[----:B-1----:R-:W-:Y:S01]  /*9eb0*/  @!P0 FMUL R64, R64, R64 ;  /* 0x0000004040408220 */ /* 0x002fe20000400000 */
[----:B------:R-:W-:Y:S01]  /*9ec0*/  FSETP.GEU.AND P0, PT, R71, -126, PT ;  /* 0xc2fc00004700780b */ /* 0x000fe20003f0e000 */
[----:B------:R-:W-:-:S02]  /*9ed0*/  FFMA2 R28, R28.F32x2.HI_LO, UR36.F32, R0.F32 ;  /* 0x000000241c1c7c49 */ /* 0x000fc40009200000 */
[--C-:B------:R-:W-:Y:S02]  /*9ee0*/  FFMA2 R30, R30.F32x2.HI_LO, UR36.F32, R0.reuse.F32 ;  /* 0x000000241e1e7c49 */ /* 0x100fe40009200000 */
[----:B------:R-:W-:Y:S01]  /*9ef0*/  @!P1 FMUL R70, R70, 0.5 ;  /* 0x3f00000046469820 */ /* 0x000fe20000400000 */
[----:B------:R-:W1:Y:S01]  /*9f00*/  MUFU.EX2 R67, R67 ;  /* 0x0000004300437308 */ /* 0x000e620000000800 */
[----:B---3--:R-:W-:Y:S01]  /*9f10*/  @!P6 FMUL R65, R65, R65 ;  /* 0x000000414141e220 */ /* 0x008fe20000400000 */
[----:B------:R-:W-:Y:S01]  /*9f20*/  FSETP.GEU.AND P6, PT, R72, -126, PT ;  /* 0xc2fc00004800780b */ /* 0x000fe20003fce000 */
[--C-:B------:R-:W-:Y:S02]  /*9f30*/  FFMA2 R32, R32.F32x2.HI_LO, UR36.F32, R0.reuse.F32 ;  /* 0x0000002420207c49 */ /* 0x100fe40009200000 */
[--C-:B------:R-:W-:Y:S02]  /*9f40*/  FFMA2 R34, R34.F32x2.HI_LO, UR36.F32, R0.reuse.F32 ;  /* 0x0000002422227c49 */ /* 0x100fe40009200000 */
[----:B------:R-:W-:Y:S01]  /*9f50*/  @!P0 FMUL R71, R71, 0.5 ;  /* 0x3f00000047478820 */ /* 0x000fe20000400000 */
[----:B------:R-:W3:Y:S01]  /*9f60*/  MUFU.EX2 R68, R68 ;  /* 0x0000004400447308 */ /* 0x000ee20000000800 */
[----:B--2---:R-:W-:Y:S01]  /*9f70*/  @!P5 FMUL R66, R66, R66 ;  /* 0x000000424242d220 */ /* 0x004fe20000400000 */
[----:B------:R-:W-:Y:S01]  /*9f80*/  FSETP.GEU.AND P5, PT, R73, -126, PT ;  /* 0xc2fc00004900780b */ /* 0x000fe20003fae000 */
[----:B------:R-:W-:-:S02]  /*9f90*/  FFMA2 R36, R36.F32x2.HI_LO, UR36.F32, R0.F32 ;  /* 0x0000002424247c49 */ /* 0x000fc40009200000 */
[--C-:B------:R-:W-:Y:S02]  /*9fa0*/  FFMA2 R38, R38.F32x2.HI_LO, UR36.F32, R0.reuse.F32 ;  /* 0x0000002426267c49 */ /* 0x100fe40009200000 */
[----:B------:R-:W-:Y:S01]  /*9fb0*/  @!P6 FMUL R72, R72, 0.5 ;  /* 0x3f0000004848e820 */ /* 0x000fe20000400000 */
[----:B------:R-:W2:Y:S01]  /*9fc0*/  MUFU.EX2 R69, R69 ;  /* 0x0000004500457308 */ /* 0x000ea20000000800 */
[----:B-1----:R-:W-:Y:S01]  /*9fd0*/  @!P4 FMUL R67, R67, R67 ;  /* 0x000000434343c220 */ /* 0x002fe20000400000 */
[----:B------:R-:W-:Y:S01]  /*9fe0*/  FSETP.GEU.AND P4, PT, R74, -126, PT ;  /* 0xc2fc00004a00780b */ /* 0x000fe20003f8e000 */
[--C-:B------:R-:W-:Y:S02]  /*9ff0*/  FFMA2 R40, R40.F32x2.HI_LO, UR36.F32, R0.reuse.F32 ;  /* 0x0000002428287c49 */ /* 0x100fe40009200000 */
[--C-:B------:R-:W-:Y:S02]  /*a000*/  FFMA2 R42, R42.F32x2.HI_LO, UR36.F32, R0.reuse.F32 ;  /* 0x000000242a2a7c49 */ /* 0x100fe40009200000 */
        /* <DEDUP_REMOVED lines=17> */
[----:B------:R-:W-:Y:S01]  /*a120*/  FFMA2 R54, R54.F32x2.HI_LO, UR36.F32, R0.F32 ;  /* 0x0000002436367c49 */ /* 0x000fe20009200000 */
[----:B------:R-:W-:Y:S01]  /*a130*/  MOV R0, UR54 ;  /* 0x0000003600007c02 */ /* 0x000fe20008000f00 */
[----:B------:R-:W-:Y:S01]  /*a140*/  @!P2 FMUL R76, R76, 0.5 ;  /* 0x3f0000004c4ca820 */ /* 0x000fe20000400000 */
[----:B------:R-:W1:Y:S01]  /*a150*/  MUFU.EX2 R73, R73 ;  /* 0x0000004900497308 */ /* 0x000e620000000800 */
[----:B---3--:R-:W-:Y:S01]  /*a160*/  @!P0 FMUL R71, R71, R71 ;  /* 0x0000004747478220 */ /* 0x008fe20000400000 */
[----:B------:R-:W-:Y:S01]  /*a170*/  FSETP.GEU.AND P0, PT, R78, -126, PT ;  /* 0xc2fc00004e00780b */ /* 0x000fe20003f0e000 */
[----:B------:R3:W-:Y:S04]  /*a180*/  SYNCS.ARRIVE.TRANS64.A1T0 RZ, [R0+UR37+0x38d0], RZ ;  /* 0x0038d0ff00ff79a7 */ /* 0x0007e80008100025 */
[----:B------:R-:W-:Y:S01]  /*a190*/  @!P1 FMUL R77, R77, 0.5 ;  /* 0x3f0000004d4d9820 */ /* 0x000fe20000400000 */
[----:B------:R-:W4:Y:S01]  /*a1a0*/  MUFU.EX2 R74, R74 ;  /* 0x0000004a004a7308 */ /* 0x000f220000000800 */
[----:B--2---:R-:W-:Y:S01]  /*a1b0*/  @!P6 FMUL R72, R72, R72 ;  /* 0x000000484848e220 */ /* 0x004fe20000400000 */
[----:B------:R-:W-:-:S05]  /*a1c0*/  FSETP.GEU.AND P6, PT, R79, -126, PT ;  /* 0xc2fc00004f00780b */ /* 0x000fca0003fce000 */
[----:B------:R-:W-:Y:S01]  /*a1d0*/  @!P0 FMUL R78, R78, 0.5 ;  /* 0x3f0000004e4e8820 */ /* 0x000fe20000400000 */
[----:B------:R-:W2:Y:S01]  /*a1e0*/  MUFU.EX2 R75, R75 ;  /* 0x0000004b004b7308 */ /* 0x000ea20000000800 */
[----:B-1----:R-:W-:Y:S01]  /*a1f0*/  @!P5 FMUL R73, R73, R73 ;  /* 0x000000494949d220 */ /* 0x002fe20000400000 */
[----:B------:R-:W-:-:S05]  /*a200*/  FSETP.GEU.AND P5, PT, R80, -126, PT ;  /* 0xc2fc00005000780b */ /* 0x000fca0003fae000 */
[----:B------:R-:W-:Y:S01]  /*a210*/  @!P6 FMUL R79, R79, 0.5 ;  /* 0x3f0000004f4fe820 */ /* 0x000fe20000400000 */
[----:B------:R-:W1:Y:S01]  /*a220*/  MUFU.EX2 R76, R76 ;  /* 0x0000004c004c7308 */ /* 0x000e620000000800 */
[----:B----4-:R-:W-:Y:S01]  /*a230*/  @!P4 FMUL R74, R74, R74 ;  /* 0x0000004a4a4ac220 */ /* 0x010fe20000400000 */
[----:B------:R-:W-:-:S05]  /*a240*/  FSETP.GEU.AND P4, PT, R81, -126, PT ;  /* 0xc2fc00005100780b */ /* 0x000fca0003f8e000 */
        /* <DEDUP_REMOVED lines=55> */
[----:B------:R-:W-:Y:S02]  /*a5c0*/  FSETP.GEU.AND P4, PT, R31, -126, PT ;  /* 0xc2fc00001f00780b */ /* 0x000fe40003f8e000 */
[----:B------:R-:W-:-:S03]  /*a5d0*/  F2FP.F16.F32.PACK_AB R24, R57, R56 ;  /* 0x000000383918723e */ /* 0x000fc600000000ff */
[----:B------:R-:W-:Y:S01]  /*a5e0*/  @!P5 FMUL R30, R30, 0.5 ;  /* 0x3f0000001e1ed820 */ /* 0x000fe20000400000 */
[----:B------:R-:W1:Y:S01]  /*a5f0*/  MUFU.EX2 R91, R27 ;  /* 0x0000001b005b7308 */ /* 0x000e620000000800 */
[----:B----4-:R-:W-:Y:S01]  /*a600*/  @!P3 FMUL R89, R89, R89 ;  /* 0x000000595959b220 */ /* 0x010fe20000400000 */
[----:B------:R-:W-:Y:S02]  /*a610*/  FSETP.GEU.AND P3, PT, R32, -126, PT ;  /* 0xc2fc00002000780b */ /* 0x000fe40003f6e000 */
[----:B------:R-:W-:-:S03]  /*a620*/  F2FP.F16.F32.PACK_AB R25, R59, R58 ;  /* 0x0000003a3b19723e */ /* 0x000fc600000000ff */
[----:B------:R-:W-:Y:S01]  /*a630*/  @!P4 FMUL R31, R31, 0.5 ;  /* 0x3f0000001f1fc820 */ /* 0x000fe20000400000 */
[----:B------:R-:W4:Y:S01]  /*a640*/  MUFU.EX2 R92, R28 ;  /* 0x0000001c005c7308 */ /* 0x000f220000000800 */
[----:B--2---:R-:W-:Y:S01]  /*a650*/  @!P2 FMUL R90, R90, R90 ;  /* 0x0000005a5a5aa220 */ /* 0x004fe20000400000 */
[----:B------:R-:W-:Y:S02]  /*a660*/  FSETP.GEU.AND P2, PT, R33, -126, PT ;  /* 0xc2fc00002100780b */ /* 0x000fe40003f4e000 */
[----:B------:R-:W-:-:S03]  /*a670*/  F2FP.F16.F32.PACK_AB R26, R61, R60 ;  /* 0x0000003c3d1a723e */ /* 0x000fc600000000ff */
        /* <DEDUP_REMOVED lines=113> */
[----:B------:R-:W-:Y:S02]  /*ad90*/  LOP3.LUT P0, RZ, R3, 0x3, R2, 0x48, !PT ;  /* 0x0000000303ff7812 */ /* 0x000fe40007804802 */
[----:B------:R-:W-:-:S03]  /*ada0*/  F2FP.F16.F32.PACK_AB R49, R107, R106 ;  /* 0x0000006a6b31723e */ /* 0x000fc600000000ff */
[----:B------:R-:W-:Y:S01]  /*adb0*/  @!P1 FMUL R55, R55, 0.5 ;  /* 0x3f00000037379820 */ /* 0x000fe20000400000 */
[----:B------:R-:W4:Y:S01]  /*adc0*/  MUFU.EX2 R118, R52 ;  /* 0x0000003400767308 */ /* 0x000f220000000800 */
[----:B--2---:R-:W-:Y:S01]  /*add0*/  @!P6 FMUL R114, R114, R114 ;  /* 0x000000727272e220 */ /* 0x004fe20000400000 */
[----:B------:R-:W-:-:S06]  /*ade0*/  F2FP.F16.F32.PACK_AB R50, R109, R108 ;  /* 0x0000006c6d32723e */ /* 0x000fcc00000000ff */
[----:B------:R-:W2:Y:S01]  /*adf0*/  MUFU.EX2 R119, R53 ;  /* 0x0000003500777308 */ /* 0x000ea20000000800 */
[----:B-1----:R-:W-:Y:S01]  /*ae00*/  @!P5 FMUL R115, R115, R115 ;  /* 0x000000737373d220 */ /* 0x002fe20000400000 */
[----:B------:R-:W-:-:S06]  /*ae10*/  F2FP.F16.F32.PACK_AB R51, R111, R110 ;  /* 0x0000006e6f33723e */ /* 0x000fcc00000000ff */
[----:B------:R-:W1:Y:S01]  /*ae20*/  MUFU.EX2 R116, R54 ;  /* 0x0000003600747308 */ /* 0x000e620000000800 */
[----:B----4-:R-:W-:Y:S01]  /*ae30*/  @!P4 FMUL R118, R118, R118 ;  /* 0x000000767676c220 */ /* 0x010fe20000400000 */
[----:B------:R-:W-:-:S06]  /*ae40*/  F2FP.F16.F32.PACK_AB R52, R113, R112 ;  /* 0x000000707134723e */ /* 0x000fcc00000000ff */
[----:B------:R-:W4:Y:S01]  /*ae50*/  MUFU.EX2 R117, R55 ;  /* 0x0000003700757308 */ /* 0x000f220000000800 */
[----:B--2---:R-:W-:Y:S01]  /*ae60*/  @!P3 FMUL R119, R119, R119 ;  /* 0x000000777777b220 */ /* 0x004fe20000400000 */
[----:B------:R-:W-:Y:S01]  /*ae70*/  F2FP.F16.F32.PACK_AB R53, R115, R114 ;  /* 0x000000727335723e */ /* 0x000fe200000000ff */
[----:B-1----:R-:W-:-:S03]  /*ae80*/  @!P2 FMUL R116, R116, R116 ;  /* 0x000000747474a220 */ /* 0x002fc60000400000 */
[----:B------:R-:W-:Y:S01]  /*ae90*/  F2FP.F16.F32.PACK_AB R54, R119, R118 ;  /* 0x000000767736723e */ /* 0x000fe200000000ff */
[----:B----4-:R-:W-:-:S05]  /*aea0*/  @!P1 FMUL R117, R117, R117 ;  /* 0x0000007575759220 */ /* 0x010fca0000400000 */
[----:B------:R-:W-:Y:S01]  /*aeb0*/  F2FP.F16.F32.PACK_AB R55, R117, R116 ;  /* 0x000000747537723e */ /* 0x000fe200000000ff */
[----:B---3--:R-:W-:Y:S06]  /*aec0*/  @!P0 BRA `(.L_x_225) ;  /* 0x0000000000408947 */ /* 0x008fec0003800000 */
[----:B------:R-:W-:Y:S01]  /*aed0*/  MOV R14, 0x8 ;  /* 0x00000008000e7802 */ /* 0x000fe20000000f00 */
[----:B------:R-:W1:Y:S01]  /*aee0*/  LDCU.64 UR6, c[0x4][0xb0] ;  /* 0x01001600ff0677ac */ /* 0x000e620008000a00 */
[----:B------:R-:W-:Y:S02]  /*aef0*/  HFMA2 R12, -RZ, RZ, 0, 5.9604644775390625e-08 ;  /* 0x00000001ff0c7431 */ /* 0x000fe400000001ff */
[----:B------:R-:W-:Y:S01]  /*af00*/  IMAD.MOV.U32 R8, RZ, RZ, 0x1be ;  /* 0x000001beff087424 */ /* 0x000fe200078e00ff */
[----:B------:R-:W2:Y:S01]  /*af10*/  LDCU.64 UR4, c[0x4][0xb8] ;  /* 0x01001700ff0477ac */ /* 0x000ea20008000a00 */
[----:B------:R-:W3:Y:S01]  /*af20*/  LDC.64 R14, c[0x4][R14] ;  /* 0x010000000e0e7b82 */ /* 0x000ee20000000a00 */
[----:B------:R-:W-:Y:S01]  /*af30*/  IMAD.MOV.U32 R13, RZ, RZ, RZ ;  /* 0x000000ffff0d7224 */ /* 0x000fe200078e00ff */
[----:B------:R-:W4:Y:S01]  /*af40*/  LDCU.64 UR8, c[0x4][0x20] ;  /* 0x01000400ff0877ac */ /* 0x000f220008000a00 */
[----:B-1----:R-:W-:Y:S01]  /*af50*/  IMAD.U32 R4, RZ, RZ, UR6 ;  /* 0x00000006ff047e24 */ /* 0x002fe2000f8e00ff */
[----:B------:R-:W-:Y:S01]  /*af60*/  MOV R5, UR7 ;  /* 0x0000000700057c02 */ /* 0x000fe20008000f00 */
[----:B--2---:R-:W-:Y:S01]  /*af70*/  IMAD.U32 R6, RZ, RZ, UR4 ;  /* 0x00000004ff067e24 */ /* 0x004fe2000f8e00ff */
[----:B------:R-:W-:Y:S01]  /*af80*/  MOV R7, UR5 ;  /* 0x0000000500077c02 */ /* 0x000fe20008000f00 */
[----:B----4-:R-:W-:Y:S01]  /*af90*/  IMAD.U32 R10, RZ, RZ, UR8 ;  /* 0x00000008ff0a7e24 */ /* 0x010fe2000f8e00ff */
[----:B------:R-:W-:-:S02]  /*afa0*/  MOV R11, UR9 ;  /* 0x00000009000b7c02 */ /* 0x000fc40008000f00 */
[----:B------:R-:W-:-:S07]  /*afb0*/  LEPC R20, `(.L_x_225) ;  /* 0x000000001014794e */ /* 0x000fce0000000000 */
[----:B---3--:R-:W-:Y:S05]  /*afc0*/  CALL.ABS.NOINC R14 ;  /* 0x000000000e007343 */ /* 0x008fea0003c00000 */
.L_x_225:
[----:B------:R-:W-:Y:S01]  /*afd0*/  MOV R0, UR45 ;  /* 0x0000002d00007c02 */ /* 0x000fe20008000f00 */
[----:B------:R-:W-:Y:S05]  /*afe0*/  WARPSYNC.ALL ;  /* 0x0000000000007948 */ /* 0x000fea0003800000 */
[----:B------:R-:W-:Y:S01]  /*aff0*/  ISETP.GT.U32.AND P0, PT, R0, 0x1, PT ;  /* 0x000000010000780c */ /* 0x000fe20003f04070 */
[----:B------:R1:W-:Y:S01]  /*b000*/  STTM.x32 tmem[UR43], R24 ;  /* 0x00000018000079ed */ /* 0x0003e200082c002b */
[----:B------:R-:W2:Y:S11]  /*b010*/  FENCE.VIEW.ASYNC.T ;  /* 0x00000000000073c6 */ /* 0x000eb60000000200 */
[----:B------:R-:W-:Y:S05]  /*b020*/  @P0 BRA `(.L_x_226) ;  /* 0x0000000000080947 */ /* 0x000fea0003800000 */
[----:B------:R-:W-:Y:S05]  /*b030*/  BPT.TRAP 0x1 ;  /* 0x000000040000795c */ /* 0x000fea0000300000 */
[----:B------:R-:W-:Y:S05]  /*b040*/  BPT.TRAP 0x1 ;  /* 0x000000040000795c */ /* 0x000fea0000300000 */
.L_x_226:
[----:B------:R-:W-:Y:S02]  /*b050*/  UISETP.NE.AND UP0, UPT, UR62, URZ, UPT ;  /* 0x000000ff3e00728c */ /* 0x000fe4000bf05270 */
[----:B------:R-:W-:Y:S02]  /*b060*/  UIADD3 UR4, UPT, UPT, UR37, 0x3868, URZ ;  /* 0x0000386825047890 */ /* 0x000fe4000fffe0ff */
[----:B------:R-:W-:-:S04]  /*b070*/  ULOP3.LUT UR42, UR42, 0x1, URZ, 0x3c, !UPT ;  /* 0x000000012a2a7892 */ /* 0x000fc8000f8e3cff */
[----:B------:R-:W-:Y:S02]  /*b080*/  USEL UR57, UR42, UR57, UP0 ;  /* 0x000000392a397287 */ /* 0x000fe40008000000 */
[----:B------:R-:W-:Y:S02]  /*b090*/  USEL UR56, UR56, UR42, UP0 ;  /* 0x0000002a38387287 */ /* 0x000fe40008000000 */
[----:B------:R-:W-:Y:S02]  /*b0a0*/  @UP0 UIADD3 UR4, UPT, UPT, UR37, 0x3858, URZ ;  /* 0x0000385825040890 */ /* 0x000fe4000fffe0ff */
[----:B------:R-:W-:Y:S02]  /*b0b0*/  UISETP.NE.AND UP0, UPT, UR49, URZ, UPT ;  /* 0x000000ff3100728c */ /* 0x000fe4000bf05270 */
[----:B------:R-:W-:-:S09]  /*b0c0*/  UPRMT UR4, UR38, 0x654, UR4 ;  /* 0x0000065426047896 */ /* 0x000fd20008000004 */
[----:B--2---:R-:W-:Y:S01]  /*b0d0*/  SYNCS.ARRIVE.TRANS64.RED.A1T0 RZ, [UR4], RZ ;  /* 0x000000ffffff79a7 */ /* 0x004fe20008100404 */
[----:B------:R-:W-:Y:S05]  /*b0e0*/  BRA.U UP0, `(.L_x_227) ;  /* 0x0000000100047547 */ /* 0x000fea000b800000 */
[----:B------:R-:W-:Y:S05]  /*b0f0*/  BPT.TRAP 0x1 ;  /* 0x000000040000795c */ /* 0x000fea0000300000 */
.L_x_227:
[----:B------:R-:W-:Y:S01]  /*b100*/  MOV R0, UR41 ;  /* 0x0000002900007c02 */ /* 0x000fe20008000f00 */
[----:B------:R-:W-:Y:S01]  /*b110*/  FADD2 R58, R58.F32x2.HI_LO, RZ.F32 ;  /* 0x000000ff3a3a724b */ /* 0x000fe20000200000 */
[----:B------:R-:W-:Y:S01]  /*b120*/  FSETP.NEU.AND P1, PT, R22, R23, PT ;  /* 0x000000171600720b */ /* 0x000fe20003f2d000 */
[----:B------:R-:W-:Y:S01]  /*b130*/  FADD2 R60, R60.F32x2.HI_LO, RZ.F32 ;  /* 0x000000ff3c3c724b */ /* 0x000fe20000200000 */
[----:B------:R-:W-:Y:S01]  /*b140*/  SHF.L.U32 R0, R0, 0x1f, RZ ;  /* 0x0000001f00007819 */ /* 0x000fe200000006ff */
[----:B------:R-:W-:Y:S02]  /*b150*/  FADD2 R58, R58.F32x2.HI_LO, R66.F32x2.HI_LO ;  /* 0x000000423a3a724b */ /* 0x000fe40000000000 */
[----:B------:R-:W-:Y:S01]  /*b160*/  FADD2 R62, R62.F32x2.HI_LO, RZ.F32 ;  /* 0x000000ff3e3e724b */ /* 0x000fe20000200000 */
[----:B------:R-:W2:Y:S01]  /*b170*/  SYNCS.PHASECHK.TRANS64.TRYWAIT P2, [UR59], R0 ;  /* 0x00000000ff0075a7 */ /* 0x000ea2000804113b */
[----:B------:R-:W-:Y:S02]  /*b180*/  FADD2 R60, R60.F32x2.HI_LO, R68.F32x2.HI_LO ;  /* 0x000000443c3c724b */ /* 0x000fe40000000000 */
[----:B------:R-:W-:-:S02]  /*b190*/  FADD2 R62, R62.F32x2.HI_LO, R70.F32x2.HI_LO ;  /* 0x000000463e3e724b */ /* 0x000fc40000000000 */
[----:B------:R-:W-:Y:S02]  /*b1a0*/  FADD2 R58, R58.F32x2.HI_LO, R74.F32x2.HI_LO ;  /* 0x0000004a3a3a724b */ /* 0x000fe40000000000 */
[----:B------:R-:W-:Y:S01]  /*b1b0*/  FADD2 R60, R60.F32x2.HI_LO, R76.F32x2.HI_LO ;  /* 0x0000004c3c3c724b */ /* 0x000fe20000000000 */
[----:B--2---:R-:W-:Y:S06]  /*b1c0*/  @!P2 BRA `(.L_x_228) ;  /* 0x0000007000d4a947 */ /* 0x004fec0003800000 */
.L_x_395:
[----:B------:R-:W-:Y:S01]  /*b1d0*/  BSSY.RECONVERGENT B0, `(.L_x_229) ;  /* 0x000000a000007945 */ /* 0x000fe20003800200 */
[----:B--2---:R-:W-:-:S03]  /*b1e0*/  MOV R3, 0x3f000000 ;  /* 0x3f00000000037802 */ /* 0x004fc60000000f00 */
[----:B------:R-:W-:Y:S05]  /*b1f0*/  @!P1 BRA `(.L_x_230) ;  /* 0x00000000001c9947 */ /* 0x000fea0003800000 */
[----:B------:R-:W-:-:S04]  /*b200*/  FADD R0, -R23, R22 ;  /* 0x0000001617007221 */ /* 0x000fc80000000100 */
[----:B------:R-:W-:-:S05]  /*b210*/  FMUL R0, R0, UR36 ;  /* 0x0000002400007c20 */ /* 0x000fca0008400000 */
[----:B------:R-:W-:-:S13]  /*b220*/  FSETP.GEU.AND P1, PT, R0, -126, PT ;  /* 0xc2fc00000000780b */ /* 0x000fda0003f2e000 */
[----:B------:R-:W-:-:S04]  /*b230*/  @!P1 FMUL R0, R0, 0.5 ;  /* 0x3f00000000009820 */ /* 0x000fc80000400000 */
[----:B------:R-:W2:Y:S02]  /*b240*/  MUFU.EX2 R3, R0 ;  /* 0x0000000000037308 */ /* 0x000ea40000000800 */
[----:B--2---:R-:W-:-:S04]  /*b250*/  @!P1 FMUL R3, R3, R3 ;  /* 0x0000000303039220 */ /* 0x004fc80000400000 */
[----:B------:R-:W-:Y:S02]  /*b260*/  FMUL R3, R3, 0.5 ;  /* 0x3f00000003037820 */ /* 0x000fe40000400000 */
.L_x_230:
[----:B------:R-:W-:Y:S05]  /*b270*/  BSYNC.RECONVERGENT B0 ;  /* 0x0000000000007941 */ /* 0x000fea0003800200 */
.L_x_229:
[----:B------:R-:W-:Y:S01]  /*b280*/  FMUL R16, R3, R16 ;  /* 0x0000001003107220 */ /* 0x000fe20000400000 */
[----:B------:R-:W-:Y:S01]  /*b290*/  FADD2 R62, R62.F32x2.HI_LO, R78.F32x2.HI_LO ;  /* 0x0000004e3e3e724b */ /* 0x000fe20000000000 */
[----:B------:R-:W-:Y:S01]  /*b2a0*/  ULOP3.LUT UP0, URZ, UR53, UR39, URZ, 0xfc, !UPT ;  /* 0x0000002735ff7292 */ /* 0x000fe2000f80fcff */
[----:B------:R-:W-:Y:S02]  /*b2b0*/  FADD2 R58, R58.F32x2.HI_LO, R82.F32x2.HI_LO ;  /* 0x000000523a3a724b */ /* 0x000fe40000000000 */
[----:B------:R-:W-:Y:S02]  /*b2c0*/  FADD2 R56, R16.F32, R56.F32x2.HI_LO ;  /* 0x000000381038724b */ /* 0x000fe40000040000 */
[----:B------:R-:W-:Y:S02]  /*b2d0*/  FADD2 R60, R60.F32x2.HI_LO, R84.F32x2.HI_LO ;  /* 0x000000543c3c724b */ /* 0x000fe40000000000 */
[----:B------:R-:W-:Y:S02]  /*b2e0*/  FADD2 R56, R56.F32x2.HI_LO, R64.F32x2.HI_LO ;  /* 0x000000403838724b */ /* 0x000fe40000000000 */
[----:B------:R-:W-:-:S02]  /*b2f0*/  FADD2 R62, R62.F32x2.HI_LO, R86.F32x2.HI_LO ;  /* 0x000000563e3e724b */ /* 0x000fc40000000000 */
[----:B------:R-:W-:Y:S02]  /*b300*/  FADD2 R56, R56.F32x2.HI_LO, R72.F32x2.HI_LO ;  /* 0x000000483838724b */ /* 0x000fe40000000000 */
[----:B------:R-:W-:Y:S02]  /*b310*/  FADD2 R58, R58.F32x2.HI_LO, R90.F32x2.HI_LO ;  /* 0x0000005a3a3a724b */ /* 0x000fe40000000000 */
[----:B------:R-:W-:Y:S02]  /*b320*/  FADD2 R56, R56.F32x2.HI_LO, R80.F32x2.HI_LO ;  /* 0x000000503838724b */ /* 0x000fe40000000000 */
        /* <DEDUP_REMOVED lines=16> */
[----:B------:R-:W-:-:S04]  /*b430*/  FADD2 R56, R56.F32x2.HI_LO, R58.F32x2.HI_LO ;  /* 0x0000003a3838724b */ /* 0x000fc80000000000 */
[----:B------:R-:W-:-:S04]  /*b440*/  FADD2 R56, R56.F32x2.HI_LO, R60.F32x2.HI_LO ;  /* 0x0000003c3838724b */ /* 0x000fc80000000000 */
[----:B------:R-:W-:Y:S01]  /*b450*/  FADD R16, R56, R57 ;  /* 0x0000003938107221 */ /* 0x000fe20000000000 */
[----:B------:R-:W-:Y:S06]  /*b460*/  BRA.U UP0, `(.L_x_231) ;  /* 0x00000001006c7547 */ /* 0x000fec000b800000 */
[----:B------:R-:W-:Y:S05]  /*b470*/  @P0 BRA `(.L_x_232) ;  /* 0x0000000000040947 */ /* 0x000fea0003800000 */
[----:B------:R-:W-:Y:S05]  /*b480*/  BPT.TRAP 0x1 ;  /* 0x000000040000795c */ /* 0x000fea0000300000 */
.L_x_232:
[----:B------:R-:W-:Y:S01]  /*b490*/  IMAD.U32 R3, RZ, RZ, UR42 ;  /* 0x0000002aff037e24 */ /* 0x000fe2000f8e00ff */
[----:B------:R-:W-:-:S04]  /*b4a0*/  ISETP.NE.AND P0, PT, R120, R125, PT ;  /* 0x0000007d7800720c */ /* 0x000fc80003f05270 */
[----:B------:R-:W-:-:S04]  /*b4b0*/  SHF.L.U32 R3, R3, 0x1f, RZ ;  /* 0x0000001f03037819 */ /* 0x000fc800000006ff */
[----:B------:R-:W2:Y:S02]  /*b4c0*/  SYNCS.PHASECHK.TRANS64.TRYWAIT P1, [UR44], R3 ;  /* 0x00000003ff0075a7 */ /* 0x000ea4000802112c */
[----:B--2---:R-:W-:Y:S05]  /*b4d0*/  @!P1 BRA `(.L_x_233) ;  /* 0x0000007000289947 */ /* 0x004fea0003800000 */
.L_x_396:
        /* <DEDUP_REMOVED lines=17> */
.L_x_234:
[----:B------:R-:W-:Y:S05]  /*b5f0*/  WARPSYNC.ALL ;  /* 0x0000000000007948 */ /* 0x000fea0003800000 */
[----:B------:R-:W-:-:S13]  /*b600*/  R2UR UR4, R122 ;  /* 0x000000007a0472ca */ /* 0x000fda00000e0000 */
[----:B------:R3:W-:Y:S02]  /*b610*/  STTM.x2 tmem[UR4], R16 ;  /* 0x00000010000079ed */ /* 0x0007e400080c0004 */
.L_x_231:
[----:B------:R-:W-:Y:S01]  /*b620*/  UIADD3 UR4, UPT, UPT, UR53, 0x1, URZ ;  /* 0x0000000135047890 */ /* 0x000fe2000fffe0ff */
[----:B------:R-:W-:Y:S01]  /*b630*/  MOV R22, R17 ;  /* 0x0000001100167202 */ /* 0x000fe20000000f00 */
[----:B------:R-:W-:Y:S02]  /*b640*/  UIADD3 UR53, UPT, UPT, UR53, -0x1, URZ ;  /* 0xffffffff35357890 */ /* 0x000fe4000fffe0ff */
[----:B------:R-:W-:-:S09]  /*b650*/  UISETP.GT.U32.AND UP0, UPT, UR4, 0x1, UPT ;  /* 0x000000010400788c */ /* 0x000fd2000bf04070 */
[----:B------:R-:W-:Y:S05]  /*b660*/  BRA.U UP0, `(.L_x_235) ;  /* 0xffffffd900f87547 */ /* 0x000fea000b83ffff */
.L_x_217:
[----:B------:R-:W-:-:S09]  /*b670*/  UISETP.GE.AND UP0, UPT, UR39, 0x1, UPT ;  /* 0x000000012700788c */ /* 0x000fd2000bf06270 */
[----:B------:R-:W-:Y:S05]  /*b680*/  BRA.U !UP0, `(.L_x_236) ;  /* 0x0000003908707547 */ /* 0x000fea000b800000 */
[C---:B------:R-:W-:Y:S01]  /*b690*/  IMAD.U32 R120, R19.reuse, 0x10000, RZ ;  /* 0x0001000013787824 */ /* 0x040fe200078e00ff */
[----:B------:R-:W-:Y:S01]  /*b6a0*/  UISETP.NE.AND UP0, UPT, UR62, URZ, UPT ;  /* 0x000000ff3e00728c */ /* 0x000fe2000bf05270 */
[----:B------:R-:W-:Y:S01]  /*b6b0*/  IMAD.U32 R123, RZ, RZ, UR40 ;  /* 0x00000028ff7b7e24 */ /* 0x000fe2000f8e00ff */
[----:B-12---:R-:W-:Y:S01]  /*b6c0*/  LOP3.LUT R0, R19, 0x7f, RZ, 0xc0, !PT ;  /* 0x0000007f13007812 */ /* 0x006fe200078ec0ff */
[----:B------:R-:W-:Y:S01]  /*b6d0*/  UMOV UR4, 0x20 ;  /* 0x0000002000047882 */ /* 0x000fe20000000000 */
[----:B------:R-:W-:Y:S01]  /*b6e0*/  LOP3.LUT R120, R120, 0x600000, RZ, 0xc0, !PT ;  /* 0x0060000078787812 */ /* 0x000fe200078ec0ff */
[----:B------:R-:W-:Y:S01]  /*b6f0*/  UIADD3 UR42, UPT, UPT, UR37, 0x3860, URZ ;  /* 0x00003860252a7890 */ /* 0x000fe2000fffe0ff */
[----:B------:R-:W-:Y:S01]  /*b700*/  IADD3 R123, PT, PT, R0, UR50, R123 ;  /* 0x00000032007b7c10 */ /* 0x000fe2000fffe07b */
[----:B------:R-:W-:Y:S01]  /*b710*/  USEL UR43, UR52, UR51, UP0 ;  /* 0x00000033342b7287 */ /* 0x000fe20008000000 */
[----:B------:R-:W-:Y:S01]  /*b720*/  LOP3.LUT R117, R120, UR50, RZ, 0xfc, !PT ;  /* 0x0000003278757c12 */ /* 0x000fe2000f8efcff */
[----:B------:R-:W-:Y:S01]  /*b730*/  ULOP3.LUT UR41, UR48, 0x8, URZ, 0x3c, !UPT ;  /* 0x0000000830297892 */ /* 0x000fe2000f8e3cff */
[----:B------:R-:W-:Y:S01]  /*b740*/  LOP3.LUT R116, R2, 0x3, RZ, 0xc0, !PT ;  /* 0x0000000302747812 */ /* 0x000fe200078ec0ff */
[----:B------:R-:W1:Y:S01]  /*b750*/  LDCU UR36, c[0x0][0x704] ;  /* 0x0000e080ff2477ac */ /* 0x000e620008000800 */
[----:B------:R-:W-:Y:S01]  /*b760*/  SHF.R.U32.HI R19, RZ, 0x15, R120 ;  /* 0x00000015ff137819 */ /* 0x000fe20000011678 */
[----:B------:R-:W-:Y:S01]  /*b770*/  VIADD R121, R117, 0x20 ;  /* 0x0000002075797836 */ /* 0x000fe20000000000 */
[----:B------:R-:W2:Y:S04]  /*b780*/  LDCU UR39, c[0x0][0x384] ;  /* 0x00007080ff2777ac */ /* 0x000ea80008000800 */
[----:B------:R-:W-:Y:S01]  /*b790*/  SHF.R.U32.HI R121, RZ, 0x15, R121 ;  /* 0x00000015ff797819 */ /* 0x000fe20000011679 */
[----:B------:R-:W-:-:S02]  /*b7a0*/  UIADD3 UR60, UPT, UPT, UR60, -0x1, URZ ;  /* 0xffffffff3c3c7890 */ /* 0x000fc4000fffe0ff */
[----:B------:R-:W-:Y:S02]  /*b7b0*/  USEL UR40, UR4, 0xa0, UP0 ;  /* 0x000000a004287887 */ /* 0x000fe40008000000 */
[----:B------:R-:W-:-:S12]  /*b7c0*/  @UP0 UIADD3 UR42, UPT, UPT, UR37, 0x3850, URZ ;  /* 0x00003850252a0890 */ /* 0x000fd8000fffe0ff */
.L_x_255:
[----:B--2---:R-:W-:Y:S01]  /*b7d0*/  IADD3 R0, PT, PT, R120, UR40, RZ ;  /* 0x0000002878007c10 */ /* 0x004fe2000fffe0ff */
[----:B------:R-:W-:-:S04]  /*b7e0*/  UISETP.NE.AND UP0, UPT, UR62, URZ, UPT ;  /* 0x000000ff3e00728c */ /* 0x000fc8000bf05270 */
[----:B------:R-:W-:Y:S01]  /*b7f0*/  USEL UR45, UR57, UR56, UP0 ;  /* 0x00000038392d7287 */ /* 0x000fe20008000000 */
[----:B------:R-:W4:Y:S01]  /*b800*/  SHFL.IDX PT, R0, R0, RZ, 0x1f ;  /* 0x00001fff00007589 */ /* 0x000f2200000e0000 */
[----:B------:R-:W-:Y:S01]  /*b810*/  UISETP.GT.U32.AND UP0, UPT, UR43, 0x1, UPT ;  /* 0x000000012b00788c */ /* 0x000fe2000bf04070 */
[----:B----4-:R-:W-:-:S08]  /*b820*/  R2UR UR46, R0 ;  /* 0x00000000002e72ca */ /* 0x010fd000000e0000 */
[----:B-1-3--:R-:W-:Y:S07]  /*b830*/  BRA.U UP0, `(.L_x_237) ;  /* 0x0000000100047547 */ /* 0x00afee000b800000 */
[----:B-12---:R-:W-:Y:S05]  /*b840*/  BPT.TRAP 0x1 ;  /* 0x000000040000795c */ /* 0x006fea0000300000 */
.L_x_237:
[----:B------:R-:W-:Y:S01]  /*b850*/  IMAD.U32 R3, RZ, RZ, UR45 ;  /* 0x0000002dff037e24 */ /* 0x000fe2000f8e00ff */
[----:B------:R-:W-:-:S04]  /*b860*/  ISETP.NE.AND P0, PT, R116, R19, PT ;  /* 0x000000137400720c */ /* 0x000fc80003f05270 */
[----:B------:R-:W-:-:S04]  /*b870*/  SHF.L.U32 R3, R3, 0x1f, RZ ;  /* 0x0000001f03037819 */ /* 0x000fc800000006ff */
[----:B------:R-:W4:Y:S02]  /*b880*/  SYNCS.PHASECHK.TRANS64.TRYWAIT P1, [UR42], R3 ;  /* 0x00000003ff0075a7 */ /* 0x000f24000802112a */
[----:B----4-:R-:W-:Y:S05]  /*b890*/  @!P1 BRA `(.L_x_238) ;  /* 0x0000006c00509947 */ /* 0x010fea0003800000 */
.L_x_397:
[----:B------:R-:W-:Y:S05]  /*b8a0*/  @!P0 BRA `(.L_x_239) ;  /* 0x0000000000408947 */ /* 0x000fea0003800000 */
[----:B------:R-:W-:Y:S01]  /*b8b0*/  MOV R14, 0x8 ;  /* 0x00000008000e7802 */ /* 0x000fe20000000f00 */
[----:B------:R-:W5:Y:S01]  /*b8c0*/  LDCU.64 UR8, c[0x4][0xb0] ;  /* 0x01001600ff0877ac */ /* 0x000f620008000a00 */
[----:B------:R-:W-:Y:S02]  /*b8d0*/  HFMA2 R12, -RZ, RZ, 0, 5.9604644775390625e-08 ;  /* 0x00000001ff0c7431 */ /* 0x000fe400000001ff */
[----:B------:R-:W-:Y:S01]  /*b8e0*/  IMAD.MOV.U32 R8, RZ, RZ, 0x192 ;  /* 0x00000192ff087424 */ /* 0x000fe200078e00ff */
[----:B------:R-:W1:Y:S01]  /*b8f0*/  LDCU.64 UR6, c[0x4][0xb8] ;  /* 0x01001700ff0677ac */ /* 0x000e620008000a00 */
[----:B------:R-:W2:Y:S01]  /*b900*/  LDC.64 R14, c[0x4][R14] ;  /* 0x010000000e0e7b82 */ /* 0x000ea20000000a00 */
[----:B------:R-:W-:Y:S01]  /*b910*/  IMAD.MOV.U32 R13, RZ, RZ, RZ ;  /* 0x000000ffff0d7224 */ /* 0x000fe200078e00ff */
[----:B------:R-:W3:Y:S01]  /*b920*/  LDCU.64 UR4, c[0x4][0x10] ;  /* 0x01000200ff0477ac */ /* 0x000ee20008000a00 */
[----:B-----5:R-:W-:Y:S01]  /*b930*/  IMAD.U32 R4, RZ, RZ, UR8 ;  /* 0x00000008ff047e24 */ /* 0x020fe2000f8e00ff */
[----:B------:R-:W-:Y:S01]  /*b940*/  MOV R5, UR9 ;  /* 0x0000000900057c02 */ /* 0x000fe20008000f00 */
[----:B-1----:R-:W-:Y:S01]  /*b950*/  IMAD.U32 R6, RZ, RZ, UR6 ;  /* 0x00000006ff067e24 */ /* 0x002fe2000f8e00ff */
[----:B------:R-:W-:Y:S01]  /*b960*/  MOV R7, UR7 ;  /* 0x0000000700077c02 */ /* 0x000fe20008000f00 */
[----:B---3--:R-:W-:Y:S01]  /*b970*/  IMAD.U32 R10, RZ, RZ, UR4 ;  /* 0x00000004ff0a7e24 */ /* 0x008fe2000f8e00ff */
[----:B------:R-:W-:-:S02]  /*b980*/  MOV R11, UR5 ;  /* 0x00000005000b7c02 */ /* 0x000fc40008000f00 */
[----:B------:R-:W-:-:S07]  /*b990*/  LEPC R20, `(.L_x_239) ;  /* 0x000000001014794e */ /* 0x000fce0000000000 */
[----:B--2-4-:R-:W-:Y:S05]  /*b9a0*/  CALL.ABS.NOINC R14 ;  /* 0x000000000e007343 */ /* 0x014fea0003c00000 */
.L_x_239:
[----:B------:R-:W-:Y:S05]  /*b9b0*/  WARPSYNC.ALL ;  /* 0x0000000000007948 */ /* 0x000fea0003800000 */
[----:B------:R-:W-:Y:S01]  /*b9c0*/  R2UR UR4, R117 ;  /* 0x00000000750472ca */ /* 0x000fe200000e0000 */
[----:B------:R-:W-:Y:S01]  /*b9d0*/  BSSY.RECONVERGENT B6, `(.L_x_240) ;  /* 0x0000014000067945 */ /* 0x000fe20003800200 */
[----:B------:R-:W-:-:S11]  /*b9e0*/  ISETP.NE.AND P0, PT, R116, R121, PT ;  /* 0x000000797400720c */ /* 0x000fd60003f05270 */
[----:B------:R-:W5:Y:S02]  /*b9f0*/  LDTM.x32 R24, tmem[UR4] ;  /* 0x00000004001879ee */ /* 0x000f6400082c0000 */
[----:B-----5:R-:W-:Y:S05]  /*ba00*/  @!P0 BRA `(.L_x_241) ;  /* 0x0000000000408947 */ /* 0x020fea0003800000 */
        /* <DEDUP_REMOVED lines=16> */
.L_x_241:
[----:B-12---:R-:W-:Y:S05]  /*bb10*/  BSYNC.RECONVERGENT B6 ;  /* 0x0000000000067941 */ /* 0x006fea0003800200 */
.L_x_240:
[C---:B----4-:R-:W-:Y:S01]  /*bb20*/  VIADD R0, R18.reuse, 0x2 ;  /* 0x0000000212007836 */ /* 0x050fe20000000000 */
[----:B------:R-:W-:Y:S05]  /*bb30*/  WARPSYNC.ALL ;  /* 0x0000000000007948 */ /* 0x000fea0003800000 */
[----:B------:R-:W-:Y:S01]  /*bb40*/  VIADD R4, R18, 0x5 ;  /* 0x0000000512047836 */ /* 0x000fe20000000000 */
[----:B------:R-:W-:Y:S01]  /*bb50*/  ISETP.GE.AND P1, PT, R0, UR39, PT ;  /* 0x0000002700007c0c */ /* 0x000fe2000bf26270 */
[C---:B------:R-:W-:Y:S01]  /*bb60*/  VIADD R6, R18.reuse, 0x4 ;  /* 0x0000000412067836 */ /* 0x040fe20000000000 */
[C---:B------:R-:W-:Y:S01]  /*bb70*/  ISETP.GE.U32.AND P3, PT, R123.reuse, R0, PT ;  /* 0x000000007b00720c */ /* 0x040fe20003f66070 */
[C---:B------:R-:W-:Y:S01]  /*bb80*/  VIADD R0, R18.reuse, 0x6 ;  /* 0x0000000612007836 */ /* 0x040fe20000000000 */
[C---:B------:R-:W-:Y:S01]  /*bb90*/  ISETP.GE.U32.AND P6, PT, R123.reuse, R4, PT ;  /* 0x000000047b00720c */ /* 0x040fe20003fc6070 */
[----:B------:R-:W-:Y:S01]  /*bba0*/  VIADD R10, R18, 0x39 ;  /* 0x00000039120a7836 */ /* 0x000fe20000000000 */
[----:B------:R-:W-:Y:S01]  /*bbb0*/  ISETP.GE.AND P0, PT, R4, UR39, PT ;  /* 0x0000002704007c0c */ /* 0x000fe2000bf06270 */
[----:B------:R-:W-:Y:S01]  /*bbc0*/  VIADD R4, R18, 0x8 ;  /* 0x0000000812047836 */ /* 0x000fe20000000000 */
[----:B------:R-:W-:Y:S01]  /*bbd0*/  ISETP.GE.AND P2, PT, R6, UR39, PT ;  /* 0x0000002706007c0c */ /* 0x000fe2000bf46270 */
[----:B------:R-:W-:Y:S01]  /*bbe0*/  VIADD R8, R18, 0x3a ;  /* 0x0000003a12087836 */ /* 0x000fe20000000000 */
[----:B------:R-:W-:Y:S01]  /*bbf0*/  FSEL R26, R26, -INF , !P1 ;  /* 0xff8000001a1a7808 */ /* 0x000fe20004800000 */
[C---:B------:R-:W-:Y:S01]  /*bc00*/  VIADD R3, R18.reuse, 0x1 ;  /* 0x0000000112037836 */ /* 0x040fe20000000000 */
[C---:B------:R-:W-:Y:S01]  /*bc10*/  ISETP.GE.U32.AND P4, PT, R123.reuse, R0, PT ;  /* 0x000000007b00720c */ /* 0x040fe20003f86070 */
[----:B------:R-:W-:Y:S01]  /*bc20*/  VIADD R12, R18, 0x38 ;  /* 0x00000038120c7836 */ /* 0x000fe20000000000 */
[----:B------:R-:W-:Y:S01]  /*bc30*/  ISETP.GE.AND P1, PT, R0, UR39, PT ;  /* 0x0000002700007c0c */ /* 0x000fe2000bf26270 */
[C---:B------:R-:W-:Y:S01]  /*bc40*/  VIADD R0, R18.reuse, 0x9 ;  /* 0x0000000912007836 */ /* 0x040fe20000000000 */
[----:B------:R-:W-:Y:S01]  /*bc50*/  ISETP.GE.U32.AND P5, PT, R123, R6, PT ;  /* 0x000000067b00720c */ /* 0x000fe20003fa6070 */
[----:B------:R-:W-:Y:S01]  /*bc60*/  VIADD R6, R18, 0x3c ;  /* 0x0000003c12067836 */ /* 0x000fe20000000000 */
[----:B------:R-:W-:-:S02]  /*bc70*/  FSEL R22, R28, -INF , !P2 ;  /* 0xff8000001c167808 */ /* 0x000fc40005000000 */
[----:B------:R-:W-:Y:S02]  /*bc80*/  FSEL R26, R26, -INF , P3 ;  /* 0xff8000001a1a7808 */ /* 0x000fe40001800000 */
[----:B------:R-:W-:Y:S02]  /*bc90*/  ISETP.GE.U32.AND P3, PT, R123, R4, PT ;  /* 0x000000047b00720c */ /* 0x000fe40003f66070 */
[----:B------:R-:W-:Y:S01]  /*bca0*/  ISETP.GE.AND P2, PT, R4, UR39, PT ;  /* 0x0000002704007c0c */ /* 0x000fe2000bf46270 */
[----:B------:R-:W-:Y:S01]  /*bcb0*/  VIADD R4, R18, 0xa ;  /* 0x0000000a12047836 */ /* 0x000fe20000000000 */
[----:B------:R-:W-:Y:S02]  /*bcc0*/  FSEL R23, R29, -INF , !P0 ;  /* 0xff8000001d177808 */ /* 0x000fe40004000000 */
[----:B------:R-:W-:Y:S02]  /*bcd0*/  FSEL R22, R22, -INF , P5 ;  /* 0xff80000016167808 */ /* 0x000fe40002800000 */
[----:B------:R-:W-:-:S02]  /*bce0*/  ISETP.GE.U32.AND P5, PT, R123, R0, PT ;  /* 0x000000007b00720c */ /* 0x000fc40003fa6070 */
[----:B------:R-:W-:Y:S01]  /*bcf0*/  ISETP.GE.AND P0, PT, R0, UR39, PT ;  /* 0x0000002700007c0c */ /* 0x000fe2000bf06270 */
[----:B------:R-:W-:Y:S01]  /*bd00*/  VIADD R0, R18, 0xc ;  /* 0x0000000c12007836 */ /* 0x000fe20000000000 */
[----:B------:R-:W-:Y:S02]  /*bd10*/  FSEL R30, R30, -INF , !P1 ;  /* 0xff8000001e1e7808 */ /* 0x000fe40004800000 */
[----:B------:R-:W-:Y:S02]  /*bd20*/  FSEL R23, R23, -INF , P6 ;  /* 0xff80000017177808 */ /* 0x000fe40003000000 */
[----:B------:R-:W-:Y:S02]  /*bd30*/  ISETP.GE.U32.AND P6, PT, R123, R4, PT ;  /* 0x000000047b00720c */ /* 0x000fe40003fc6070 */
[----:B------:R-:W-:Y:S01]  /*bd40*/  ISETP.GE.AND P1, PT, R4, UR39, PT ;  /* 0x0000002704007c0c */ /* 0x000fe2000bf26270 */
        /* <DEDUP_REMOVED lines=31> */
[----:B------:R-:W-:-:S02]  /*bf40*/  R2UR UR4, R117 ;  /* 0x00000000750472ca */ /* 0x000fc400000e0000 */
[----:B------:R-:W-:Y:S02]  /*bf50*/  FSEL R36, R40, -INF , !P2 ;  /* 0xff80000028247808 */ /* 0x000fe40005000000 */
[----:B------:R-:W-:Y:S02]  /*bf60*/  FSEL R38, R38, -INF , P5 ;  /* 0xff80000026267808 */ /* 0x000fe40002800000 */
[----:B------:R-:W-:Y:S02]  /*bf70*/  ISETP.GE.U32.AND P5, PT, R123, R0, PT ;  /* 0x000000007b00720c */ /* 0x000fe40003fa6070 */
[----:B------:R-:W-:Y:S01]  /*bf80*/  ISETP.GE.AND P2, PT, R0, UR39, PT ;  /* 0x0000002700007c0c */ /* 0x000fe2000bf46270 */
[----:B------:R-:W-:Y:S01]  /*bf90*/  VIADD R0, R18, 0x16 ;  /* 0x0000001612007836 */ /* 0x000fe20000000000 */
[----:B------:R-:W-:Y:S02]  /*bfa0*/  FSEL R37, R41, -INF , !P0 ;  /* 0xff80000029257808 */ /* 0x000fe40004000000 */
[----:B------:R-:W-:Y:S01]  /*bfb0*/  FSEL R36, R36, -INF , P6 ;  /* 0xff80000024247808 */ /* 0x000fe20003000000 */
[----:B------:R-:W1:Y:S01]  /*bfc0*/  LDTM.x32 R56, tmem[UR4+0x20] ;  /* 0x00002004003879ee */ /* 0x000e6200082c0000 */
        /* <DEDUP_REMOVED lines=53> */
[----:B-1----:R-:W-:-:S02]  /*c320*/  FSEL R52, R56, -INF , !P2 ;  /* 0xff80000038347808 */ /* 0x002fc40005000000 */
        /* <DEDUP_REMOVED lines=59> */
[----:B------:R-:W-:-:S02]  /*c6e0*/  FSEL R94, R70, -INF , P5 ;  /* 0xff800000465e7808 */ /* 0x000fc40002800000 */
[----:B------:R-:W-:Y:S02]  /*c6f0*/  FSEL R68, R72, -INF , !P6 ;  /* 0xff80000048447808 */ /* 0x000fe40007000000 */
[----:B------:R-:W-:Y:S02]  /*c700*/  ISETP.GE.U32.AND P5, PT, R123, R0, PT ;  /* 0x000000007b00720c */ /* 0x000fe40003fa6070 */
[----:B------:R-:W-:Y:S01]  /*c710*/  ISETP.GE.AND P6, PT, R0, UR39, PT ;  /* 0x0000002700007c0c */ /* 0x000fe2000bfc6270 */
[----:B------:R-:W-:Y:S01]  /*c720*/  VIADD R0, R18, 0x36 ;  /* 0x0000003612007836 */ /* 0x000fe20000000000 */
[----:B------:R-:W-:Y:S02]  /*c730*/  FSEL R69, R73, -INF , !P0 ;  /* 0xff80000049457808 */ /* 0x000fe40004000000 */
[----:B------:R-:W-:Y:S02]  /*c740*/  ISETP.GE.AND P0, PT, R4, UR39, PT ;  /* 0x0000002704007c0c */ /* 0x000fe4000bf06270 */
[----:B------:R-:W-:-:S02]  /*c750*/  FSEL R68, R68, -INF , P3 ;  /* 0xff80000044447808 */ /* 0x000fc40001800000 */
[----:B------:R-:W-:Y:S02]  /*c760*/  FSEL R74, R74, -INF , !P1 ;  /* 0xff8000004a4a7808 */ /* 0x000fe40004800000 */
[----:B------:R-:W-:Y:S01]  /*c770*/  ISETP.GE.U32.AND P3, PT, R123, R4, PT ;  /* 0x000000047b00720c */ /* 0x000fe20003f66070 */
[----:B------:R-:W-:Y:S01]  /*c780*/  VIADD R4, R18, 0x3d ;  /* 0x0000003d12047836 */ /* 0x000fe20000000000 */
[----:B------:R-:W-:Y:S02]  /*c790*/  ISETP.GE.AND P1, PT, R0, UR39, PT ;  /* 0x0000002700007c0c */ /* 0x000fe4000bf26270 */
[----:B------:R-:W-:Y:S02]  /*c7a0*/  FSEL R77, R77, -INF , !P0 ;  /* 0xff8000004d4d7808 */ /* 0x000fe40004000000 */
[----:B------:R-:W-:Y:S02]  /*c7b0*/  ISETP.GE.AND P0, PT, R10, UR39, PT ;  /* 0x000000270a007c0c */ /* 0x000fe4000bf06270 */
[----:B------:R-:W-:-:S02]  /*c7c0*/  FSEL R69, R69, -INF , P4 ;  /* 0xff80000045457808 */ /* 0x000fc40002000000 */
[----:B------:R-:W-:Y:S01]  /*c7d0*/  ISETP.GE.U32.AND P4, PT, R123, R0, PT ;  /* 0x000000007b00720c */ /* 0x000fe20003f86070 */
[----:B------:R-:W-:Y:S01]  /*c7e0*/  VIADD R0, R18, 0x3e ;  /* 0x0000003e12007836 */ /* 0x000fe20000000000 */
[----:B------:R-:W-:Y:S02]  /*c7f0*/  FSEL R78, R78, -INF , !P1 ;  /* 0xff8000004e4e7808 */ /* 0x000fe40004800000 */
[----:B------:R-:W-:Y:S02]  /*c800*/  ISETP.GE.AND P1, PT, R8, UR39, PT ;  /* 0x0000002708007c0c */ /* 0x000fe4000bf26270 */
[----:B------:R-:W-:Y:S02]  /*c810*/  FSEL R81, R81, -INF , !P0 ;  /* 0xff80000051517808 */ /* 0x000fe40004000000 */
[----:B------:R-:W-:Y:S02]  /*c820*/  ISETP.GE.AND P0, PT, R4, UR39, PT ;  /* 0x0000002704007c0c */ /* 0x000fe4000bf06270 */
[----:B------:R-:W-:-:S02]  /*c830*/  FSEL R82, R82, -INF , !P1 ;  /* 0xff80000052527808 */ /* 0x000fc40004800000 */
[----:B------:R-:W-:Y:S02]  /*c840*/  ISETP.GE.AND P1, PT, R0, UR39, PT ;  /* 0x0000002700007c0c */ /* 0x000fe4000bf26270 */
[----:B------:R-:W-:Y:S02]  /*c850*/  FSEL R85, R85, -INF , !P0 ;  /* 0xff80000055557808 */ /* 0x000fe40004000000 */
[----:B------:R-:W-:Y:S02]  /*c860*/  ISETP.GE.AND P0, PT, R18, UR39, PT ;  /* 0x0000002712007c0c */ /* 0x000fe4000bf06270 */
[----:B------:R-:W-:Y:S02]  /*c870*/  FSEL R86, R86, -INF , !P1 ;  /* 0xff80000056567808 */ /* 0x000fe40004800000 */
[----:B------:R-:W-:Y:S02]  /*c880*/  ISETP.GE.U32.AND P1, PT, R123, R18, PT ;  /* 0x000000127b00720c */ /* 0x000fe40003f26070 */
[----:B------:R-:W-:-:S02]  /*c890*/  FSEL R24, R24, -INF , !P0 ;  /* 0xff80000018187808 */ /* 0x000fc40004000000 */
[----:B------:R-:W-:Y:S02]  /*c8a0*/  FSEL R96, R74, -INF , P2 ;  /* 0xff8000004a607808 */ /* 0x000fe40001000000 */
[----:B------:R-:W-:Y:S02]  /*c8b0*/  FSEL R76, R76, -INF , !P6 ;  /* 0xff8000004c4c7808 */ /* 0x000fe40007000000 */
[----:B------:R-:W-:Y:S01]  /*c8c0*/  ISETP.GE.U32.AND P2, PT, R123, R10, PT ;  /* 0x0000000a7b00720c */ /* 0x000fe20003f46070 */
[----:B------:R-:W-:Y:S01]  /*c8d0*/  VIADD R10, R18, 0x3 ;  /* 0x00000003120a7836 */ /* 0x000fe20000000000 */
[----:B------:R-:W-:Y:S02]  /*c8e0*/  ISETP.GE.AND P0, PT, R3, UR39, PT ;  /* 0x0000002703007c0c */ /* 0x000fe4000bf06270 */
[----:B------:R-:W-:Y:S02]  /*c8f0*/  FSEL R72, R24, -INF , P1 ;  /* 0xff80000018487808 */ /* 0x000fe40000800000 */
[----:B------:R-:W-:-:S02]  /*c900*/  ISETP.GT.U32.AND P1, PT, R123, R18, PT ;  /* 0x000000127b00720c */ /* 0x000fc40003f24070 */
[----:B------:R-:W-:Y:S02]  /*c910*/  FSEL R25, R25, -INF , !P0 ;  /* 0xff80000019197808 */ /* 0x000fe40004000000 */
[----:B------:R-:W-:Y:S02]  /*c920*/  FSEL R24, R76, -INF , P5 ;  /* 0xff8000004c187808 */ /* 0x000fe40002800000 */
[----:B------:R-:W-:Y:S02]  /*c930*/  ISETP.GE.AND P6, PT, R12, UR39, PT ;  /* 0x000000270c007c0c */ /* 0x000fe4000bfc6270 */
[----:B------:R-:W-:Y:S01]  /*c940*/  ISETP.GE.U32.AND P5, PT, R123, R8, PT ;  /* 0x000000087b00720c */ /* 0x000fe20003fa6070 */
[----:B------:R-:W-:Y:S01]  /*c950*/  VIADD R8, R18, 0x7 ;  /* 0x0000000712087836 */ /* 0x000fe20000000000 */
[----:B------:R-:W-:Y:S02]  /*c960*/  ISETP.GE.AND P0, PT, R10, UR39, PT ;  /* 0x000000270a007c0c */ /* 0x000fe4000bf06270 */
[----:B------:R-:W-:-:S02]  /*c970*/  FSEL R73, R25, -INF , P1 ;  /* 0xff80000019497808 */ /* 0x000fc40000800000 */
[----:B------:R-:W-:Y:S02]  /*c980*/  FSEL R80, R80, -INF , !P6 ;  /* 0xff80000050507808 */ /* 0x000fe40007000000 */
[----:B------:R-:W-:Y:S02]  /*c990*/  FSEL R25, R77, -INF , P3 ;  /* 0xff8000004d197808 */ /* 0x000fe40001800000 */
[----:B------:R-:W-:Y:S02]  /*c9a0*/  ISETP.GE.AND P6, PT, R6, UR39, PT ;  /* 0x0000002706007c0c */ /* 0x000fe4000bfc6270 */
[----:B------:R-:W-:Y:S02]  /*c9b0*/  ISETP.GE.U32.AND P1, PT, R123, R10, PT ;  /* 0x0000000a7b00720c */ /* 0x000fe40003f26070 */
[----:B------:R-:W-:Y:S02]  /*c9c0*/  FSEL R27, R27, -INF , !P0 ;  /* 0xff8000001b1b7808 */ /* 0x000fe40004000000 */
[----:B------:R-:W-:Y:S01]  /*c9d0*/  ISETP.GE.U32.AND P3, PT, R123, R6, PT ;  /* 0x000000067b00720c */ /* 0x000fe20003f66070 */
[----:B------:R-:W-:Y:S01]  /*c9e0*/  VIADD R6, R18, 0xb ;  /* 0x0000000b12067836 */ /* 0x000fe20000000000 */
[----:B------:R-:W-:-:S02]  /*c9f0*/  ISETP.GE.AND P0, PT, R8, UR39, PT ;  /* 0x0000002708007c0c */ /* 0x000fc4000bf06270 */
[----:B------:R-:W-:Y:S02]  /*ca00*/  FSEL R27, R27, -INF , P1 ;  /* 0xff8000001b1b7808 */ /* 0x000fe40000800000 */
[----:B------:R-:W-:Y:S02]  /*ca10*/  ISETP.GE.U32.AND P1, PT, R123, R8, PT ;  /* 0x000000087b00720c */ /* 0x000fe40003f26070 */
[----:B------:R-:W-:Y:S02]  /*ca20*/  FSEL R31, R31, -INF , !P0 ;  /* 0xff8000001f1f7808 */ /* 0x000fe40004000000 */
[----:B------:R-:W-:Y:S02]  /*ca30*/  ISETP.GE.AND P0, PT, R6, UR39, PT ;  /* 0x0000002706007c0c */ /* 0x000fe4000bf06270 */
[----:B------:R-:W-:Y:S02]  /*ca40*/  FSEL R98, R78, -INF , P4 ;  /* 0xff8000004e627808 */ /* 0x000fe40002000000 */
[----:B------:R-:W-:Y:S01]  /*ca50*/  ISETP.GE.U32.AND P4, PT, R123, R4, PT ;  /* 0x000000047b00720c */ /* 0x000fe20003f86070 */
[----:B------:R-:W-:Y:S01]  /*ca60*/  VIADD R4, R18, 0xf ;  /* 0x0000000f12047836 */ /* 0x000fe20000000000 */
[----:B------:R-:W-:-:S02]  /*ca70*/  FSEL R31, R31, -INF , P1 ;  /* 0xff8000001f1f7808 */ /* 0x000fc40000800000 */
[----:B------:R-:W-:Y:S02]  /*ca80*/  ISETP.GE.U32.AND P1, PT, R123, R6, PT ;  /* 0x000000067b00720c */ /* 0x000fe40003f26070 */
[----:B------:R-:W-:Y:S02]  /*ca90*/  FSEL R35, R35, -INF , !P0 ;  /* 0xff80000023237808 */ /* 0x000fe40004000000 */
[----:B------:R-:W-:Y:S02]  /*caa0*/  ISETP.GE.AND P0, PT, R4, UR39, PT ;  /* 0x0000002704007c0c */ /* 0x000fe4000bf06270 */
[----:B------:R-:W-:Y:S02]  /*cab0*/  FSEL R35, R35, -INF , P1 ;  /* 0xff80000023237808 */ /* 0x000fe40000800000 */
[----:B------:R-:W-:Y:S01]  /*cac0*/  ISETP.GE.U32.AND P1, PT, R123, R4, PT ;  /* 0x000000047b00720c */ /* 0x000fe20003f26070 */
[----:B------:R-:W-:Y:S01]  /*cad0*/  VIADD R4, R18, 0x13 ;  /* 0x0000001312047836 */ /* 0x000fe20000000000 */
[----:B------:R-:W-:-:S02]  /*cae0*/  FSEL R84, R84, -INF , !P6 ;  /* 0xff80000054547808 */ /* 0x000fc40007000000 */
[----:B------:R-:W-:Y:S02]  /*caf0*/  ISETP.GE.U32.AND P6, PT, R123, R12, PT ;  /* 0x0000000c7b00720c */ /* 0x000fe40003fc6070 */
[----:B------:R-:W-:Y:S02]  /*cb00*/  FSEL R39, R39, -INF , !P0 ;  /* 0xff80000027277808 */ /* 0x000fe40004000000 */
[----:B------:R-:W-:Y:S02]  /*cb10*/  ISETP.GE.AND P0, PT, R4, UR39, PT ;  /* 0x0000002704007c0c */ /* 0x000fe4000bf06270 */
[----:B------:R-:W-:Y:S02]  /*cb20*/  FSEL R81, R81, -INF , P2 ;  /* 0xff80000051517808 */ /* 0x000fe40001000000 */
[----:B------:R-:W-:Y:S02]  /*cb30*/  FSEL R80, R80, -INF , P6 ;  /* 0xff80000050507808 */ /* 0x000fe40003000000 */
[C---:B------:R-:W-:Y:S01]  /*cb40*/  ISETP.GE.U32.AND P2, PT, R123.reuse, R4, PT ;  /* 0x000000047b00720c */ /* 0x040fe20003f46070 */
[C---:B------:R-:W-:Y:S01]  /*cb50*/  VIADD R4, R18.reuse, 0x1b ;  /* 0x0000001b12047836 */ /* 0x040fe20000000000 */
[----:B------:R-:W-:Y:S01]  /*cb60*/  ISETP.GE.U32.AND P6, PT, R123, R0, PT ;  /* 0x000000007b00720c */ /* 0x000fe20003fc6070 */
[----:B------:R-:W-:Y:S01]  /*cb70*/  VIADD R0, R18, 0x17 ;  /* 0x0000001712007836 */ /* 0x000fe20000000000 */
[----:B------:R-:W-:-:S02]  /*cb80*/  FSEL R43, R43, -INF , !P0 ;  /* 0xff8000002b2b7808 */ /* 0x000fc40004000000 */
[----:B------:R-:W-:Y:S02]  /*cb90*/  FSEL R39, R39, -INF , P1 ;  /* 0xff80000027277808 */ /* 0x000fe40000800000 */
[----:B------:R-:W-:Y:S02]  /*cba0*/  FSEL R43, R43, -INF , P2 ;  /* 0xff8000002b2b7808 */ /* 0x000fe40001000000 */
[----:B------:R-:W-:Y:S02]  /*cbb0*/  ISETP.GE.AND P0, PT, R4, UR39, PT ;  /* 0x0000002704007c0c */ /* 0x000fe4000bf06270 */
[----:B------:R-:W-:Y:S01]  /*cbc0*/  ISETP.GE.U32.AND P2, PT, R123, R4, PT ;  /* 0x000000047b00720c */ /* 0x000fe20003f46070 */
[----:B------:R-:W-:Y:S01]  /*cbd0*/  VIADD R4, R18, 0x1f ;  /* 0x0000001f12047836 */ /* 0x000fe20000000000 */
[----:B------:R-:W-:Y:S02]  /*cbe0*/  ISETP.GE.AND P1, PT, R0, UR39, PT ;  /* 0x0000002700007c0c */ /* 0x000fe4000bf26270 */
[----:B------:R-:W-:-:S02]  /*cbf0*/  FSEL R84, R84, -INF , P3 ;  /* 0xff80000054547808 */ /* 0x000fc40001800000 */
[----:B------:R-:W-:Y:S02]  /*cc00*/  FSEL R47, R47, -INF , !P1 ;  /* 0xff8000002f2f7808 */ /* 0x000fe40004800000 */
[----:B------:R-:W-:Y:S02]  /*cc10*/  ISETP.GE.AND P3, PT, R4, UR39, PT ;  /* 0x0000002704007c0c */ /* 0x000fe4000bf66270 */
[----:B------:R-:W-:Y:S01]  /*cc20*/  ISETP.GE.U32.AND P1, PT, R123, R4, PT ;  /* 0x000000047b00720c */ /* 0x000fe20003f26070 */
[----:B------:R-:W-:Y:S01]  /*cc30*/  VIADD R4, R18, 0x27 ;  /* 0x0000002712047836 */ /* 0x000fe20000000000 */
[----:B------:R-:W-:Y:S02]  /*cc40*/  FSEL R102, R82, -INF , P5 ;  /* 0xff80000052667808 */ /* 0x000fe40002800000 */
[----:B------:R-:W-:Y:S02]  /*cc50*/  FSEL R51, R51, -INF , !P0 ;  /* 0xff80000033337808 */ /* 0x000fe40004000000 */
[----:B------:R-:W-:Y:S01]  /*cc60*/  ISETP.GE.U32.AND P5, PT, R123, R0, PT ;  /* 0x000000007b00720c */ /* 0x000fe20003fa6070 */
[----:B------:R-:W-:Y:S01]  /*cc70*/  VIADD R0, R18, 0x23 ;  /* 0x0000002312007836 */ /* 0x000fe20000000000 */
[----:B------:R-:W-:-:S02]  /*cc80*/  FSEL R51, R51, -INF , P2 ;  /* 0xff80000033337808 */ /* 0x000fc40001000000 */
[----:B------:R-:W-:Y:S02]  /*cc90*/  ISETP.GE.AND P0, PT, R4, UR39, PT ;  /* 0x0000002704007c0c */ /* 0x000fe4000bf06270 */
[----:B------:R-:W-:Y:S01]  /*cca0*/  ISETP.GE.U32.AND P2, PT, R123, R4, PT ;  /* 0x000000047b00720c */ /* 0x000fe20003f46070 */
[----:B------:R-:W-:Y:S01]  /*ccb0*/  VIADD R4, R18, 0x2b ;  /* 0x0000002b12047836 */ /* 0x000fe20000000000 */
[----:B------:R-:W-:Y:S02]  /*ccc0*/  FSEL R47, R47, -INF , P5 ;  /* 0xff8000002f2f7808 */ /* 0x000fe40002800000 */
[----:B------:R-:W-:Y:S02]  /*ccd0*/  FSEL R85, R85, -INF , P4 ;  /* 0xff80000055557808 */ /* 0x000fe40002000000 */
[----:B------:R-:W-:Y:S02]  /*cce0*/  ISETP.GE.AND P5, PT, R0, UR39, PT ;  /* 0x0000002700007c0c */ /* 0x000fe4000bfa6270 */
[----:B------:R-:W-:Y:S01]  /*ccf0*/  ISETP.GE.U32.AND P4, PT, R123, R0, PT ;  /* 0x000000007b00720c */ /* 0x000fe20003f86070 */
[----:B------:R-:W-:Y:S01]  /*cd00*/  VIADD R0, R18, 0x2f ;  /* 0x0000002f12007836 */ /* 0x000fe20000000000 */
[----:B------:R-:W-:-:S02]  /*cd10*/  FSEL R55, R55, -INF , !P3 ;  /* 0xff80000037377808 */ /* 0x000fc40005800000 */
[----:B------:R-:W-:Y:S02]  /*cd20*/  FSEL R106, R86, -INF , P6 ;  /* 0xff800000566a7808 */ /* 0x000fe40003000000 */
[----:B------:R-:W-:Y:S02]  /*cd30*/  ISETP.GE.AND P3, PT, R4, UR39, PT ;  /* 0x0000002704007c0c */ /* 0x000fe4000bf66270 */
[----:B------:R-:W-:Y:S01]  /*cd40*/  ISETP.GE.U32.AND P6, PT, R123, R4, PT ;  /* 0x000000047b00720c */ /* 0x000fe20003fc6070 */
[----:B------:R-:W-:Y:S01]  /*cd50*/  VIADD R4, R18, 0x33 ;  /* 0x0000003312047836 */ /* 0x000fe20000000000 */
[----:B------:R-:W-:Y:S02]  /*cd60*/  FSEL R55, R55, -INF , P1 ;  /* 0xff80000037377808 */ /* 0x000fe40000800000 */
[----:B------:R-:W-:Y:S02]  /*cd70*/  FSEL R59, R59, -INF , !P5 ;  /* 0xff8000003b3b7808 */ /* 0x000fe40006800000 */
[----:B------:R-:W-:-:S02]  /*cd80*/  ISETP.GE.AND P1, PT, R0, UR39, PT ;  /* 0x0000002700007c0c */ /* 0x000fc4000bf26270 */
[----:B------:R-:W-:Y:S01]  /*cd90*/  ISETP.GE.U32.AND P5, PT, R123, R0, PT ;  /* 0x000000007b00720c */ /* 0x000fe20003fa6070 */
[----:B------:R-:W-:Y:S01]  /*cda0*/  VIADD R0, R18, 0x37 ;  /* 0x0000003712007836 */ /* 0x000fe20000000000 */
[----:B------:R-:W-:Y:S02]  /*cdb0*/  FSEL R63, R63, -INF , !P0 ;  /* 0xff8000003f3f7808 */ /* 0x000fe40004000000 */
[----:B------:R-:W-:Y:S02]  /*cdc0*/  FSEL R89, R59, -INF , P4 ;  /* 0xff8000003b597808 */ /* 0x000fe40002000000 */
[----:B------:R-:W-:Y:S02]  /*cdd0*/  ISETP.GE.AND P0, PT, R4, UR39, PT ;  /* 0x0000002704007c0c */ /* 0x000fe4000bf06270 */
[----:B------:R-:W-:Y:S01]  /*cde0*/  ISETP.GE.U32.AND P4, PT, R123, R4, PT ;  /* 0x000000047b00720c */ /* 0x000fe20003f86070 */
[----:B------:R-:W-:Y:S01]  /*cdf0*/  VIADD R4, R18, 0x3b ;  /* 0x0000003b12047836 */ /* 0x000fe20000000000 */
[----:B------:R-:W-:-:S02]  /*ce00*/  FSEL R91, R63, -INF , P2 ;  /* 0xff8000003f5b7808 */ /* 0x000fc40001000000 */
[----:B------:R-:W-:Y:S02]  /*ce10*/  ISETP.GE.AND P2, PT, R0, UR39, PT ;  /* 0x0000002700007c0c */ /* 0x000fe4000bf46270 */
[----:B------:R-:W-:Y:S02]  /*ce20*/  FSEL R67, R67, -INF , !P3 ;  /* 0xff80000043437808 */ /* 0x000fe40005800000 */
[----:B------:R-:W-:Y:S01]  /*ce30*/  ISETP.GE.U32.AND P3, PT, R123, R0, PT ;  /* 0x000000007b00720c */ /* 0x000fe20003f66070 */
[----:B------:R-:W-:Y:S01]  /*ce40*/  VIADD R0, R18, 0x3f ;  /* 0x0000003f12007836 */ /* 0x000fe20000000000 */
[----:B------:R-:W-:Y:S02]  /*ce50*/  FSEL R71, R71, -INF , !P1 ;  /* 0xff80000047477808 */ /* 0x000fe40004800000 */
[----:B------:R-:W-:Y:S02]  /*ce60*/  ISETP.GE.AND P1, PT, R4, UR39, PT ;  /* 0x0000002704007c0c */ /* 0x000fe4000bf26270 */
[----:B------:R-:W-:-:S02]  /*ce70*/  FSEL R79, R79, -INF , !P2 ;  /* 0xff8000004f4f7808 */ /* 0x000fc40005000000 */
[----:B------:R-:W-:Y:S02]  /*ce80*/  ISETP.GE.U32.AND P2, PT, R123, R4, PT ;  /* 0x000000047b00720c */ /* 0x000fe40003f46070 */
[C---:B------:R-:W-:Y:S02]  /*ce90*/  FMNMX3 R5, R17.reuse, R72, R22, !PT ;  /* 0x0000004811057276 */ /* 0x040fe40007800016 */
[C---:B------:R-:W-:Y:S02]  /*cea0*/  FMNMX3 R4, R17.reuse, R73, R23, !PT ;  /* 0x0000004911047276 */ /* 0x040fe40007800017 */
[----:B------:R-:W-:Y:S02]  /*ceb0*/  FMNMX3 R3, R17, R26, R30, !PT ;  /* 0x0000001a11037276 */ /* 0x000fe4000780001e */
[----:B------:R-:W-:Y:S02]  /*cec0*/  FSEL R75, R75, -INF , !P0 ;  /* 0xff8000004b4b7808 */ /* 0x000fe40004000000 */
[----:B------:R-:W-:-:S02]  /*ced0*/  FSEL R83, R83, -INF , !P1 ;  /* 0xff80000053537808 */ /* 0x000fc40004800000 */
[----:B------:R-:W-:Y:S02]  /*cee0*/  ISETP.GE.AND P0, PT, R0, UR39, PT ;  /* 0x0000002700007c0c */ /* 0x000fe4000bf06270 */
[----:B------:R-:W-:Y:S02]  /*cef0*/  ISETP.GE.U32.AND P1, PT, R123, R0, PT ;  /* 0x000000007b00720c */ /* 0x000fe40003f26070 */
        /* <DEDUP_REMOVED lines=16> */
[----:B------:R-:W-:Y:S02]  /*d000*/  FSEL R93, R67, -INF , P6 ;  /* 0xff800000435d7808 */ /* 0x000fe40003000000 */
[----:B------:R-:W-:Y:S02]  /*d010*/  FSEL R95, R71, -INF , P5 ;  /* 0xff800000475f7808 */ /* 0x000fe40002800000 */
[----:B------:R-:W-:Y:S02]  /*d020*/  FMNMX3 R0, R0, R89, R91, !PT ;  /* 0x0000005900007276 */ /* 0x000fe4000780005b */
[----:B------:R-:W-:Y:S02]  /*d030*/  FMNMX3 R5, R5, R60, R64, !PT ;  /* 0x0000003c05057276 */ /* 0x000fe40007800040 */
[----:B------:R-:W-:Y:S02]  /*d040*/  FMNMX3 R4, R4, R61, R65, !PT ;  /* 0x0000003d04047276 */ /* 0x000fe40007800041 */
[----:B------:R-:W-:-:S02]  /*d050*/  FMNMX3 R3, R3, R92, R94, !PT ;  /* 0x0000005c03037276 */ /* 0x000fc4000780005e */
[----:B------:R-:W-:Y:S02]  /*d060*/  FSEL R87, R87, -INF , !P0 ;  /* 0xff80000057577808 */ /* 0x000fe40004000000 */
[----:B------:R-:W-:Y:S02]  /*d070*/  FSEL R97, R75, -INF , P4 ;  /* 0xff8000004b617808 */ /* 0x000fe40002000000 */
[----:B------:R-:W-:Y:S02]  /*d080*/  FSEL R99, R79, -INF , P3 ;  /* 0xff8000004f637808 */ /* 0x000fe40001800000 */
[----:B------:R-:W-:Y:S02]  /*d090*/  FMNMX3 R0, R0, R93, R95, !PT ;  /* 0x0000005d00007276 */ /* 0x000fe4000780005f */
[----:B------:R-:W-:Y:S02]  /*d0a0*/  FMNMX3 R5, R5, R68, R24, !PT ;  /* 0x0000004405057276 */ /* 0x000fe40007800018 */
[----:B------:R-:W-:-:S02]  /*d0b0*/  FMNMX3 R4, R4, R69, R25, !PT ;  /* 0x0000004504047276 */ /* 0x000fc40007800019 */
[----:B------:R-:W-:Y:S02]  /*d0c0*/  FMNMX3 R3, R3, R96, R98, !PT ;  /* 0x0000006003037276 */ /* 0x000fe40007800062 */
[----:B------:R-:W-:Y:S02]  /*d0d0*/  FSEL R103, R83, -INF , P2 ;  /* 0xff80000053677808 */ /* 0x000fe40001000000 */
[----:B------:R-:W-:Y:S02]  /*d0e0*/  FSEL R107, R87, -INF , P1 ;  /* 0xff800000576b7808 */ /* 0x000fe40000800000 */
[----:B------:R-:W-:Y:S02]  /*d0f0*/  FMNMX3 R0, R0, R97, R99, !PT ;  /* 0x0000006100007276 */ /* 0x000fe40007800063 */
[----:B------:R-:W-:Y:S02]  /*d100*/  FMNMX3 R5, R5, R80, R84, !PT ;  /* 0x0000005005057276 */ /* 0x000fe40007800054 */
[----:B------:R-:W-:-:S02]  /*d110*/  FMNMX3 R4, R4, R81, R85, !PT ;  /* 0x0000005104047276 */ /* 0x000fc40007800055 */
[----:B------:R-:W-:Y:S02]  /*d120*/  FMNMX3 R3, R3, R102, R106, !PT ;  /* 0x0000006603037276 */ /* 0x000fe4000780006a */
[----:B------:R-:W-:Y:S02]  /*d130*/  ISETP.NE.AND P0, PT, R116, R19, PT ;  /* 0x000000137400720c */ /* 0x000fe40003f05270 */
[----:B------:R-:W-:Y:S02]  /*d140*/  FMNMX3 R0, R0, R103, R107, !PT ;  /* 0x0000006700007276 */ /* 0x000fe4000780006b */
        /* <DEDUP_REMOVED lines=9> */
[----:B------:R-:W2:Y:S01]  /*d1e0*/  LDCU.64 UR6, c[0x4][0xb8] ;  /* 0x01001700ff0677ac */ /* 0x000ea20008000a00 */
[----:B------:R-:W4:Y:S01]  /*d1f0*/  LDC.64 R14, c[0x4][R14] ;  /* 0x010000000e0e7b82 */ /* 0x000f220000000a00 */
[----:B------:R-:W-:Y:S01]  /*d200*/  IMAD.MOV.U32 R13, RZ, RZ, RZ ;  /* 0x000000ffff0d7224 */ /* 0x000fe200078e00ff */
[----:B------:R-:W5:Y:S01]  /*d210*/  LDCU.64 UR4, c[0x4][0x18] ;  /* 0x01000300ff0477ac */ /* 0x000f620008000a00 */
[----:B-1----:R-:W-:Y:S01]  /*d220*/  IMAD.U32 R4, RZ, RZ, UR8 ;  /* 0x00000008ff047e24 */ /* 0x002fe2000f8e00ff */
[----:B------:R-:W-:Y:S01]  /*d230*/  MOV R5, UR9 ;  /* 0x0000000900057c02 */ /* 0x000fe20008000f00 */
[----:B--2---:R-:W-:Y:S01]  /*d240*/  IMAD.U32 R6, RZ, RZ, UR6 ;  /* 0x00000006ff067e24 */ /* 0x004fe2000f8e00ff */
[----:B------:R-:W-:Y:S01]  /*d250*/  MOV R7, UR7 ;  /* 0x0000000700077c02 */ /* 0x000fe20008000f00 */
[----:B-----5:R-:W-:Y:S01]  /*d260*/  IMAD.U32 R10, RZ, RZ, UR4 ;  /* 0x00000004ff0a7e24 */ /* 0x020fe2000f8e00ff */
[----:B------:R-:W-:-:S02]  /*d270*/  MOV R11, UR5 ;  /* 0x00000005000b7c02 */ /* 0x000fc40008000f00 */
[----:B------:R-:W-:-:S07]  /*d280*/  LEPC R20, `(.L_x_242) ;  /* 0x000000001014794e */ /* 0x000fce0000000000 */
[----:B---34-:R-:W-:Y:S05]  /*d290*/  CALL.ABS.NOINC R14 ;  /* 0x000000000e007343 */ /* 0x018fea0003c00000 */
.L_x_242:
[----:B------:R-:W-:Y:S05]  /*d2a0*/  WARPSYNC.ALL ;  /* 0x0000000000007948 */ /* 0x000fea0003800000 */
[----:B------:R-:W-:Y:S01]  /*d2b0*/  R2UR UR4, R117 ;  /* 0x00000000750472ca */ /* 0x000fe200000e0000 */
[----:B------:R-:W-:Y:S01]  /*d2c0*/  IMAD.MOV.U32 R114, RZ, RZ, R17 ;  /* 0x000000ffff727224 */ /* 0x000fe200078e0011 */
[----:B------:R-:W-:-:S11]  /*d2d0*/  ISETP.NE.AND P0, PT, RZ, UR49, PT ;  /* 0x00000031ff007c0c */ /* 0x000fd6000bf05270 */
[----:B------:R1:W-:Y:S02]  /*d2e0*/  STTM.x2 tmem[UR4], R114 ;  /* 0x00000072000079ed */ /* 0x0003e400080c0004 */
[----:B------:R-:W-:Y:S05]  /*d2f0*/  @P0 BRA `(.L_x_243) ;  /* 0x0000000000040947 */ /* 0x000fea0003800000 */
[----:B------:R-:W-:Y:S05]  /*d300*/  BPT.TRAP 0x1 ;  /* 0x000000040000795c */ /* 0x000fea0000300000 */
.L_x_243:
[----:B------:R-:W-:Y:S01]  /*d310*/  UISETP.NE.AND UP0, UPT, UR62, URZ, UPT ;  /* 0x000000ff3e00728c */ /* 0x000fe2000bf05270 */
[----:B------:R-:W-:Y:S01]  /*d320*/  MOV R3, UR61 ;  /* 0x0000003d00037c02 */ /* 0x000fe20008000f00 */
[----:B------:R-:W-:Y:S01]  /*d330*/  UIADD3 UR4, UPT, UPT, UR37, 0x3880, URZ ;  /* 0x0000388025047890 */ /* 0x000fe2000fffe0ff */
[----:B------:R-:W-:Y:S01]  /*d340*/  MOV R4, UR48 ;  /* 0x0000003000047c02 */ /* 0x000fe20008000f00 */
[----:B------:R-:W-:Y:S01]  /*d350*/  FMUL R0, R115, -UR36 ;  /* 0x8000002473007c20 */ /* 0x000fe20008400000 */
        /* <DEDUP_REMOVED lines=20> */
[----:B------:R-:W4:Y:S08]  /*d4a0*/  MUFU.EX2 R58, R58 ;  /* 0x0000003a003a7308 */ /* 0x000f300000000800 */
[----:B------:R-:W5:Y:S08]  /*d4b0*/  MUFU.EX2 R59, R59 ;  /* 0x0000003b003b7308 */ /* 0x000f700000000800 */
[----:B------:R1:W1:Y:S08]  /*d4c0*/  MUFU.EX2 R62, R26 ;  /* 0x0000001a003e7308 */ /* 0x0002700000000800 */
[----:B------:R1:W1:Y:S02]  /*d4d0*/  MUFU.EX2 R63, R27 ;  /* 0x0000001b003f7308 */ /* 0x0002640000000800 */
[----:B-12-45:R-:W-:Y:S05]  /*d4e0*/  @!P2 BRA `(.L_x_244) ;  /* 0x000000500054a947 */ /* 0x036fea0003800000 */
.L_x_398:
        /* <DEDUP_REMOVED lines=19> */
[----:B------:R-:W-:Y:S01]  /*d620*/  FSETP.GEU.AND P6, PT, R29, -126, PT ;  /* 0xc2fc00001d00780b */ /* 0x000fe20003fce000 */
[----:B------:R-:W-:Y:S01]  /*d630*/  @!P5 FMUL R63, R63, R63 ;  /* 0x0000003f3f3fd220 */ /* 0x000fe20000400000 */
[----:B------:R-:W-:Y:S01]  /*d640*/  FSETP.GEU.AND P5, PT, R34, -126, PT ;  /* 0xc2fc00002200780b */ /* 0x000fe20003fae000 */
[--C-:B------:R-:W-:Y:S01]  /*d650*/  FFMA2 R36, R36.F32x2.HI_LO, UR36.F32, R0.reuse.F32 ;  /* 0x0000002424247c49 */ /* 0x100fe20009200000 */
[----:B------:R-:W-:Y:S01]  /*d660*/  USEL UR58, UR44, UR58, UP0 ;  /* 0x0000003a2c3a7287 */ /* 0x000fe20008000000 */
[----:B------:R-:W-:Y:S01]  /*d670*/  @!P0 FMUL R28, R28, 0.5 ;  /* 0x3f0000001c1c8820 */ /* 0x000fe20000400000 */
[----:B------:R-:W4:Y:S01]  /*d680*/  MUFU.EX2 R66, R30 ;  /* 0x0000001e00427308 */ /* 0x000f220000000800 */
[----:B--2---:R-:W-:Y:S01]  /*d690*/  @!P4 FMUL R22, R22, R22 ;  /* 0x000000161616c220 */ /* 0x004fe20000400000 */
[----:B------:R-:W-:Y:S01]  /*d6a0*/  FSETP.GEU.AND P4, PT, R35, -126, PT ;  /* 0xc2fc00002300780b */ /* 0x000fe20003f8e000 */
[--C-:B------:R-:W-:Y:S01]  /*d6b0*/  FFMA2 R42, R42.F32x2.HI_LO, UR36.F32, R0.reuse.F32 ;  /* 0x000000242a2a7c49 */ /* 0x100fe20009200000 */
[----:B------:R-:W-:Y:S01]  /*d6c0*/  USEL UR55, UR55, UR44, UP0 ;  /* 0x0000002c37377287 */ /* 0x000fe20008000000 */
[----:B------:R-:W-:-:S02]  /*d6d0*/  FFMA2 R40, R40.F32x2.HI_LO, UR36.F32, R0.F32 ;  /* 0x0000002428287c49 */ /* 0x000fc40009200000 */
[----:B------:R-:W-:Y:S01]  /*d6e0*/  @!P6 FMUL R29, R29, 0.5 ;  /* 0x3f0000001d1de820 */ /* 0x000fe20000400000 */
[----:B------:R-:W2:Y:S01]  /*d6f0*/  MUFU.EX2 R67, R31 ;  /* 0x0000001f00437308 */ /* 0x000ea20000000800 */
[----:B-1----:R-:W-:Y:S01]  /*d700*/  @!P3 FMUL R23, R23, R23 ;  /* 0x000000171717b220 */ /* 0x002fe20000400000 */
[----:B------:R-:W-:Y:S01]  /*d710*/  FSETP.GEU.AND P3, PT, R32, -126, PT ;  /* 0xc2fc00002000780b */ /* 0x000fe20003f6e000 */
[----:B------:R-:W-:Y:S01]  /*d720*/  @!P5 FMUL R34, R34, 0.5 ;  /* 0x3f0000002222d820 */ /* 0x000fe20000400000 */
[--C-:B------:R-:W-:Y:S02]  /*d730*/  FFMA2 R46, R46.F32x2.HI_LO, UR36.F32, R0.reuse.F32 ;  /* 0x000000242e2e7c49 */ /* 0x100fe40009200000 */
[--C-:B------:R-:W-:Y:S01]  /*d740*/  FFMA2 R44, R44.F32x2.HI_LO, UR36.F32, R0.reuse.F32 ;  /* 0x000000242c2c7c49 */ /* 0x100fe20009200000 */
[----:B------:R-:W-:Y:S01]  /*d750*/  F2FP.F16.F32.PACK_AB R26, R23, R22 ;  /* 0x00000016171a723e */ /* 0x000fe200000000ff */
[----:B------:R-:W1:Y:S01]  /*d760*/  MUFU.EX2 R70, R28 ;  /* 0x0000001c00467308 */ /* 0x000e620000000800 */
[----:B----4-:R-:W-:Y:S01]  /*d770*/  @!P2 FMUL R66, R66, R66 ;  /* 0x000000424242a220 */ /* 0x010fe20000400000 */
[----:B------:R-:W-:Y:S01]  /*d780*/  FSETP.GEU.AND P2, PT, R33, -126, PT ;  /* 0xc2fc00002100780b */ /* 0x000fe20003f4e000 */
[----:B------:R-:W-:Y:S01]  /*d790*/  @!P4 FMUL R35, R35, 0.5 ;  /* 0x3f0000002323c820 */ /* 0x000fe20000400000 */
[----:B------:R-:W-:-:S02]  /*d7a0*/  FFMA2 R50, R50.F32x2.HI_LO, UR36.F32, R0.F32 ;  /* 0x0000002432327c49 */ /* 0x000fc40009200000 */
[--C-:B------:R-:W-:Y:S02]  /*d7b0*/  FFMA2 R48, R48.F32x2.HI_LO, UR36.F32, R0.reuse.F32 ;  /* 0x0000002430307c49 */ /* 0x100fe40009200000 */
[----:B------:R-:W-:Y:S01]  /*d7c0*/  @!P3 FMUL R32, R32, 0.5 ;  /* 0x3f0000002020b820 */ /* 0x000fe20000400000 */
[----:B--2---:R-:W-:Y:S01]  /*d7d0*/  @!P1 FMUL R67, R67, R67 ;  /* 0x0000004343439220 */ /* 0x004fe20000400000 */
[----:B------:R-:W-:Y:S01]  /*d7e0*/  FSETP.GEU.AND P1, PT, R38, -126, PT ;  /* 0xc2fc00002600780b */ /* 0x000fe20003f2e000 */
[----:B------:R-:W2:Y:S01]  /*d7f0*/  MUFU.EX2 R71, R29 ;  /* 0x0000001d00477308 */ /* 0x000ea20000000800 */
[--C-:B------:R-:W-:Y:S02]  /*d800*/  FFMA2 R54, R54.F32x2.HI_LO, UR36.F32, R0.reuse.F32 ;  /* 0x0000002436367c49 */ /* 0x100fe40009200000 */
[--C-:B------:R-:W-:Y:S01]  /*d810*/  FFMA2 R52, R52.F32x2.HI_LO, UR36.F32, R0.reuse.F32 ;  /* 0x0000002434347c49 */ /* 0x100fe20009200000 */
[----:B------:R-:W-:Y:S01]  /*d820*/  F2FP.F16.F32.PACK_AB R27, R67, R66 ;  /* 0x00000042431b723e */ /* 0x000fe200000000ff */
[----:B------:R-:W-:Y:S01]  /*d830*/  @!P2 FMUL R33, R33, 0.5 ;  /* 0x3f0000002121a820 */ /* 0x000fe20000400000 */
[----:B-1----:R-:W-:Y:S01]  /*d840*/  @!P0 FMUL R70, R70, R70 ;  /* 0x0000004646468220 */ /* 0x002fe20000400000 */
[----:B------:R-:W-:Y:S01]  /*d850*/  FSETP.GEU.AND P0, PT, R39, -126, PT ;  /* 0xc2fc00002700780b */ /* 0x000fe20003f0e000 */
[----:B------:R-:W1:Y:S01]  /*d860*/  MUFU.EX2 R73, R35 ;  /* 0x0000002300497308 */ /* 0x000e620000000800 */
[----:B------:R-:W-:-:S02]  /*d870*/  FFMA2 R10, R88.F32x2.HI_LO, UR36.F32, R0.F32 ;  /* 0x00000024580a7c49 */ /* 0x000fc40009200000 */
[--C-:B------:R-:W-:Y:S02]  /*d880*/  FFMA2 R8, R56.F32x2.HI_LO, UR36.F32, R0.reuse.F32 ;  /* 0x0000002438087c49 */ /* 0x100fe40009200000 */
[----:B------:R-:W-:Y:S01]  /*d890*/  @!P1 FMUL R38, R38, 0.5 ;  /* 0x3f00000026269820 */ /* 0x000fe20000400000 */
[--C-:B------:R-:W-:Y:S02]  /*d8a0*/  FFMA2 R6, R90.F32x2.HI_LO, UR36.F32, R0.reuse.F32 ;  /* 0x000000245a067c49 */ /* 0x100fe40009200000 */
[----:B------:R-:W4:Y:S01]  /*d8b0*/  MUFU.EX2 R74, R32 ;  /* 0x00000020004a7308 */ /* 0x000f220000000800 */
[----:B--2---:R-:W-:Y:S01]  /*d8c0*/  @!P6 FMUL R71, R71, R71 ;  /* 0x000000474747e220 */ /* 0x004fe20000400000 */
[----:B------:R-:W-:Y:S01]  /*d8d0*/  FSETP.GEU.AND P6, PT, R36, -126, PT ;  /* 0xc2fc00002400780b */ /* 0x000fe20003fce000 */
[--C-:B------:R-:W-:Y:S02]  /*d8e0*/  FFMA2 R4, R60.F32x2.HI_LO, UR36.F32, R0.reuse.F32 ;  /* 0x000000243c047c49 */ /* 0x100fe40009200000 */
[----:B------:R-:W-:Y:S01]  /*d8f0*/  @!P0 FMUL R39, R39, 0.5 ;  /* 0x3f00000027278820 */ /* 0x000fe20000400000 */
[--C-:B------:R-:W-:Y:S01]  /*d900*/  FFMA2 R118, R96.F32x2.HI_LO, UR36.F32, R0.reuse.F32 ;  /* 0x0000002460767c49 */ /* 0x100fe20009200000 */
[----:B------:R-:W-:Y:S01]  /*d910*/  F2FP.F16.F32.PACK_AB R28, R71, R70 ;  /* 0x00000046471c723e */ /* 0x000fe200000000ff */
[----:B------:R-:W2:Y:S01]  /*d920*/  MUFU.EX2 R75, R33 ;  /* 0x00000021004b7308 */ /* 0x000ea20000000800 */
[----:B-1----:R-:W-:Y:S01]  /*d930*/  @!P4 FMUL R73, R73, R73 ;  /* 0x000000494949c220 */ /* 0x002fe20000400000 */
[----:B------:R-:W-:Y:S01]  /*d940*/  FSETP.GEU.AND P4, PT, R42, -126, PT ;  /* 0xc2fc00002a00780b */ /* 0x000fe20003f8e000 */
[----:B------:R-:W-:-:S02]  /*d950*/  FFMA2 R24, R24.F32x2.HI_LO, UR36.F32, R0.F32 ;  /* 0x0000002418187c49 */ /* 0x000fc40009200000 */
[--C-:B------:R-:W-:Y:S02]  /*d960*/  FFMA2 R124, R84.F32x2.HI_LO, UR36.F32, R0.reuse.F32 ;  /* 0x00000024547c7c49 */ /* 0x100fe40009200000 */
[----:B------:R-:W-:Y:S01]  /*d970*/  @!P6 FMUL R36, R36, 0.5 ;  /* 0x3f0000002424e820 */ /* 0x000fe20000400000 */
[----:B------:R-:W1:Y:S01]  /*d980*/  MUFU.EX2 R76, R38 ;  /* 0x00000026004c7308 */ /* 0x000e620000000800 */
[----:B----4-:R-:W-:Y:S01]  /*d990*/  @!P3 FMUL R74, R74, R74 ;  /* 0x0000004a4a4ab220 */ /* 0x010fe20000400000 */
[----:B------:R-:W-:Y:S01]  /*d9a0*/  FSETP.GEU.AND P3, PT, R43, -126, PT ;  /* 0xc2fc00002b00780b */ /* 0x000fe20003f6e000 */
[----:B------:R-:W-:-:S04]  /*d9b0*/  FFMA2 R106, R106.F32x2.HI_LO, UR36.F32, R0.F32 ;  /* 0x000000246a6a7c49 */ /* 0x000fc80009200000 */
[----:B------:R-:W-:Y:S01]  /*d9c0*/  @!P4 FMUL R42, R42, 0.5 ;  /* 0x3f0000002a2ac820 */ /* 0x000fe20000400000 */
[----:B------:R-:W4:Y:S01]  /*d9d0*/  MUFU.EX2 R72, R34 ;  /* 0x0000002200487308 */ /* 0x000f220000000800 */
[----:B--2---:R-:W-:Y:S01]  /*d9e0*/  @!P2 FMUL R75, R75, R75 ;  /* 0x0000004b4b4ba220 */ /* 0x004fe20000400000 */
[----:B------:R-:W-:-:S04]  /*d9f0*/  FSETP.GEU.AND P2, PT, R40, -126, PT ;  /* 0xc2fc00002800780b */ /* 0x000fc80003f4e000 */
[----:B------:R-:W-:Y:S01]  /*da00*/  F2FP.F16.F32.PACK_AB R30, R75, R74 ;  /* 0x0000004a4b1e723e */ /* 0x000fe200000000ff */
[----:B------:R-:W-:Y:S01]  /*da10*/  @!P3 FMUL R43, R43, 0.5 ;  /* 0x3f0000002b2bb820 */ /* 0x000fe20000400000 */
[----:B------:R-:W2:Y:S01]  /*da20*/  MUFU.EX2 R77, R39 ;  /* 0x00000027004d7308 */ /* 0x000ea20000000800 */
[----:B-1----:R-:W-:Y:S01]  /*da30*/  @!P1 FMUL R76, R76, R76 ;  /* 0x0000004c4c4c9220 */ /* 0x002fe20000400000 */
[----:B------:R-:W-:-:S05]  /*da40*/  FSETP.GEU.AND P1, PT, R41, -126, PT ;  /* 0xc2fc00002900780b */ /* 0x000fca0003f2e000 */
[----:B------:R-:W-:Y:S01]  /*da50*/  @!P2 FMUL R40, R40, 0.5 ;  /* 0x3f0000002828a820 */ /* 0x000fe20000400000 */
[----:B------:R-:W1:Y:S01]  /*da60*/  MUFU.EX2 R78, R36 ;  /* 0x00000024004e7308 */ /* 0x000e620000000800 */
[----:B----4-:R-:W-:Y:S01]  /*da70*/  @!P5 FMUL R72, R72, R72 ;  /* 0x000000484848d220 */ /* 0x010fe20000400000 */
[----:B------:R-:W-:-:S04]  /*da80*/  FSETP.GEU.AND P5, PT, R37, -126, PT ;  /* 0xc2fc00002500780b */ /* 0x000fc80003fae000 */
[----:B------:R-:W-:Y:S01]  /*da90*/  F2FP.F16.F32.PACK_AB R29, R73, R72 ;  /* 0x00000048491d723e */ /* 0x000fe200000000ff */
        /* <DEDUP_REMOVED lines=61> */
[----:B------:R-:W-:-:S04]  /*de70*/  FSETP.GEU.AND P5, PT, R55, -126, PT ;  /* 0xc2fc00003700780b */ /* 0x000fc80003fae000 */
[----:B------:R-:W-:Y:S01]  /*de80*/  F2FP.F16.F32.PACK_AB R36, R105, R104 ;  /* 0x000000686924723e */ /* 0x000fe200000000ff */
        /* <DEDUP_REMOVED lines=14> */
[----:B------:R1:W5:Y:S01]  /*df70*/  MUFU.EX2 R57, R11 ;  /* 0x0000000b00397308 */ /* 0x0003620000000800 */
        /* <DEDUP_REMOVED lines=9> */
[----:B-1----:R-:W-:Y:S02]  /*e010*/  FFMA2 R10, R92.F32x2.HI_LO, UR36.F32, R0.F32 ;  /* 0x000000245c0a7c49 */ /* 0x002fe40009200000 */
[----:B-----5:R-:W-:-:S03]  /*e020*/  @!P1 FMUL R57, R57, R57 ;  /* 0x0000003939399220 */ /* 0x020fc60000400000 */
[----:B------:R-:W-:Y:S01]  /*e030*/  FSETP.GEU.AND P1, PT, R10, -126, PT ;  /* 0xc2fc00000a00780b */ /* 0x000fe20003f2e000 */
[----:B------:R-:W-:Y:S01]  /*e040*/  @!P2 FMUL R5, R5, 0.5 ;  /* 0x3f0000000505a820 */ /* 0x000fe20000400000 */
[----:B------:R1:W5:Y:S01]  /*e050*/  MUFU.EX2 R91, R9 ;  /* 0x00000009005b7308 */ /* 0x0003620000000800 */
[----:B----4-:R-:W-:Y:S01]  /*e060*/  @!P5 FMUL R113, R113, R113 ;  /* 0x000000717171d220 */ /* 0x010fe20000400000 */
[----:B------:R-:W-:Y:S02]  /*e070*/  FSETP.GEU.AND P5, PT, R6, -126, PT ;  /* 0xc2fc00000600780b */ /* 0x000fe40003fae000 */
[----:B------:R-:W-:Y:S02]  /*e080*/  F2FP.F16.F32.PACK_AB R41, R57, R56 ;  /* 0x000000383929723e */ /* 0x000fe400000000ff */
[----:B------:R-:W-:Y:S02]  /*e090*/  F2FP.F16.F32.PACK_AB R39, R113, R112 ;  /* 0x000000707127723e */ /* 0x000fe400000000ff */
[----:B------:R-:W4:Y:S01]  /*e0a0*/  MUFU.EX2 R61, R7 ;  /* 0x00000007003d7308 */ /* 0x000f220000000800 */
[----:B--2---:R-:W-:Y:S01]  /*e0b0*/  @!P0 FMUL R90, R90, R90 ;  /* 0x0000005a5a5a8220 */ /* 0x004fe20000400000 */
[----:B------:R-:W-:Y:S01]  /*e0c0*/  FSETP.GEU.AND P0, PT, R11, -126, PT ;  /* 0xc2fc00000b00780b */ /* 0x000fe20003f0e000 */
[----:B------:R-:W-:-:S04]  /*e0d0*/  @!P1 FMUL R10, R10, 0.5 ;  /* 0x3f0000000a0a9820 */ /* 0x000fc80000400000 */
        /* <DEDUP_REMOVED lines=8> */
[----:B------:R-:W-:-:S06]  /*e160*/  F2FP.F16.F32.PACK_AB R42, R91, R90 ;  /* 0x0000005a5b2a723e */ /* 0x000fcc00000000ff */
[----:B------:R-:W4:Y:S01]  /*e170*/  MUFU.EX2 R64, R10 ;  /* 0x0000000a00407308 */ /* 0x000f220000000800 */
[----:B--2---:R-:W-:Y:S02]  /*e180*/  @!P3 FMUL R92, R92, R92 ;  /* 0x0000005c5c5cb220 */ /* 0x004fe40000400000 */
[----:B------:R-:W-:-:S05]  /*e190*/  @!P6 FMUL R8, R8, 0.5 ;  /* 0x3f0000000808e820 */ /* 0x000fca0000400000 */
[----:B------:R2:W3:Y:S01]  /*e1a0*/  MUFU.EX2 R60, R6 ;  /* 0x00000006003c7308 */ /* 0x0004e20000000800 */
[----:B-1----:R-:W-:Y:S02]  /*e1b0*/  FFMA2 R4, R68.F32x2.HI_LO, UR36.F32, R0.F32 ;  /* 0x0000002444047c49 */ /* 0x002fe40009200000 */
[----:B-----5:R-:W-:-:S03]  /*e1c0*/  @!P2 FMUL R93, R93, R93 ;  /* 0x0000005d5d5da220 */ /* 0x020fc60000400000 */
[----:B------:R-:W-:Y:S02]  /*e1d0*/  FSETP.GEU.AND P2, PT, R4, -126, PT ;  /* 0xc2fc00000400780b */ /* 0x000fe40003f4e000 */
[----:B------:R-:W1:Y:S01]  /*e1e0*/  MUFU.EX2 R65, R11 ;  /* 0x0000000b00417308 */ /* 0x000e620000000800 */
[----:B----4-:R-:W-:Y:S01]  /*e1f0*/  @!P1 FMUL R64, R64, R64 ;  /* 0x0000004040409220 */ /* 0x010fe20000400000 */
[----:B------:R-:W-:Y:S02]  /*e200*/  FSETP.GEU.AND P1, PT, R5, -126, PT ;  /* 0xc2fc00000500780b */ /* 0x000fe40003f2e000 */
[----:B------:R-:W-:Y:S01]  /*e210*/  F2FP.F16.F32.PACK_AB R44, R93, R92 ;  /* 0x0000005c5d2c723e */ /* 0x000fe200000000ff */
[----:B--2---:R-:W-:Y:S02]  /*e220*/  FFMA2 R6, R94.F32x2.HI_LO, UR36.F32, R0.F32 ;  /* 0x000000245e067c49 */ /* 0x004fe40009200000 */
[----:B---3--:R-:W-:Y:S01]  /*e230*/  @!P5 FMUL R60, R60, R60 ;  /* 0x0000003c3c3cd220 */ /* 0x008fe20000400000 */
[----:B------:R-:W-:-:S03]  /*e240*/  FSETP.GEU.AND P5, PT, R9, -126, PT ;  /* 0xc2fc00000900780b */ /* 0x000fc60003fae000 */
[----:B------:R-:W-:Y:S01]  /*e250*/  @!P2 FMUL R4, R4, 0.5 ;  /* 0x3f0000000404a820 */ /* 0x000fe20000400000 */
[----:B------:R-:W-:-:S03]  /*e260*/  FSETP.GEU.AND P4, PT, R6, -126, PT ;  /* 0xc2fc00000600780b */ /* 0x000fc60003f8e000 */
[----:B------:R-:W-:Y:S01]  /*e270*/  @!P1 FMUL R5, R5, 0.5 ;  /* 0x3f00000005059820 */ /* 0x000fe20000400000 */
[----:B------:R-:W-:Y:S01]  /*e280*/  FSETP.GEU.AND P3, PT, R7, -126, PT ;  /* 0xc2fc00000700780b */ /* 0x000fe20003f6e000 */
[----:B------:R-:W2:Y:S01]  /*e290*/  MUFU.EX2 R94, R8 ;  /* 0x00000008005e7308 */ /* 0x000ea20000000800 */
[----:B-1----:R-:W-:Y:S01]  /*e2a0*/  @!P0 FMUL R65, R65, R65 ;  /* 0x0000004141418220 */ /* 0x002fe20000400000 */
[----:B------:R-:W-:Y:S02]  /*e2b0*/  FSETP.GEU.AND P0, PT, R118, -126, PT ;  /* 0xc2fc00007600780b */ /* 0x000fe40003f0e000 */
[----:B------:R-:W-:Y:S02]  /*e2c0*/  F2FP.F16.F32.PACK_AB R43, R61, R60 ;  /* 0x0000003c3d2b723e */ /* 0x000fe400000000ff */
[----:B------:R-:W-:Y:S01]  /*e2d0*/  F2FP.F16.F32.PACK_AB R45, R65, R64 ;  /* 0x00000040412d723e */ /* 0x000fe200000000ff */
[----:B------:R-:W-:Y:S01]  /*e2e0*/  @!P5 FMUL R9, R9, 0.5 ;  /* 0x3f0000000909d820 */ /* 0x000fe20000400000 */
[----:B------:R-:W1:Y:S01]  /*e2f0*/  MUFU.EX2 R96, R4 ;  /* 0x0000000400607308 */ /* 0x000e620000000800 */
[----:B------:R-:W-:-:S03]  /*e300*/  @!P4 FMUL R6, R6, 0.5 ;  /* 0x3f0000000606c820 */ /* 0x000fc60000400000 */
[----:B------:R-:W-:-:S03]  /*e310*/  @!P3 FMUL R7, R7, 0.5 ;  /* 0x3f0000000707b820 */ /* 0x000fc60000400000 */
[----:B------:R-:W-:Y:S01]  /*e320*/  @!P0 FMUL R118, R118, 0.5 ;  /* 0x3f00000076768820 */ /* 0x000fe20000400000 */
[----:B------:R-:W3:Y:S01]  /*e330*/  MUFU.EX2 R68, R6 ;  /* 0x0000000600447308 */ /* 0x000ee20000000800 */
[----:B--2---:R-:W-:Y:S01]  /*e340*/  @!P6 FMUL R94, R94, R94 ;  /* 0x0000005e5e5ee220 */ /* 0x004fe20000400000 */
[----:B------:R-:W-:-:S06]  /*e350*/  FSETP.GEU.AND P6, PT, R119, -126, PT ;  /* 0xc2fc00007700780b */ /* 0x000fcc0003fce000 */
[----:B------:R2:W4:Y:S01]  /*e360*/  MUFU.EX2 R69, R7 ;  /* 0x0000000700457308 */ /* 0x0005220000000800 */
[----:B-1----:R-:W-:-:S06]  /*e370*/  @!P2 FMUL R96, R96, R96 ;  /* 0x000000606060a220 */ /* 0x002fcc0000400000 */
[----:B------:R-:W-:Y:S01]  /*e380*/  @!P6 FMUL R119, R119, 0.5 ;  /* 0x3f0000007777e820 */ /* 0x000fe20000400000 */
[----:B------:R-:W1:Y:S01]  /*e390*/  MUFU.EX2 R97, R5 ;  /* 0x0000000500617308 */ /* 0x000e620000000800 */
[----:B---3--:R-:W-:Y:S01]  /*e3a0*/  @!P4 FMUL R68, R68, R68 ;  /* 0x000000444444c220 */ /* 0x008fe20000400000 */
[----:B------:R-:W-:-:S06]  /*e3b0*/  FSETP.GEU.AND P4, PT, R25, -126, PT ;  /* 0xc2fc00001900780b */ /* 0x000fcc0003f8e000 */
[----:B------:R3:W5:Y:S01]  /*e3c0*/  MUFU.EX2 R95, R9 ;  /* 0x00000009005f7308 */ /* 0x0007620000000800 */
[----:B--2---:R-:W-:Y:S02]  /*e3d0*/  FFMA2 R6, R80.F32x2.HI_LO, UR36.F32, R0.F32 ;  /* 0x0000002450067c49 */ /* 0x004fe40009200000 */
[----:B----4-:R-:W-:-:S04]  /*e3e0*/  @!P3 FMUL R69, R69, R69 ;  /* 0x000000454545b220 */ /* 0x010fc80000400000 */
[----:B------:R-:W-:Y:S01]  /*e3f0*/  @!P4 FMUL R25, R25, 0.5 ;  /* 0x3f0000001919c820 */ /* 0x000fe20000400000 */
[----:B------:R-:W2:Y:S01]  /*e400*/  MUFU.EX2 R118, R118 ;  /* 0x0000007600767308 */ /* 0x000ea20000000800 */
[----:B-1----:R-:W-:Y:S01]  /*e410*/  @!P1 FMUL R97, R97, R97 ;  /* 0x0000006161619220 */ /* 0x002fe20000400000 */
[----:B------:R-:W-:Y:S01]  /*e420*/  FSETP.GEU.AND P1, PT, R6, -126, PT ;  /* 0xc2fc00000600780b */ /* 0x000fe20003f2e000 */
[--C-:B------:R-:W-:Y:S01]  /*e430*/  FFMA2 R4, R102.F32x2.HI_LO, UR36.F32, R0.reuse.F32 ;  /* 0x0000002466047c49 */ /* 0x100fe20009200000 */
[----:B------:R-:W-:Y:S02]  /*e440*/  F2FP.F16.F32.PACK_AB R47, R69, R68 ;  /* 0x00000044452f723e */ /* 0x000fe400000000ff */
[----:B------:R-:W-:Y:S02]  /*e450*/  F2FP.F16.F32.PACK_AB R48, R97, R96 ;  /* 0x000000606130723e */ /* 0x000fe400000000ff */
[----:B------:R-:W1:Y:S01]  /*e460*/  MUFU.EX2 R119, R119 ;  /* 0x0000007700777308 */ /* 0x000e620000000800 */
[----:B---3--:R-:W-:Y:S01]  /*e470*/  FFMA2 R8, R98.F32x2.HI_LO, UR36.F32, R0.F32 ;  /* 0x0000002462087c49 */ /* 0x008fe20009200000 */
[----:B------:R-:W-:Y:S01]  /*e480*/  MOV R0, UR41 ;  /* 0x0000002900007c02 */ /* 0x000fe20008000f00 */
[----:B-----5:R-:W-:Y:S01]  /*e490*/  @!P5 FMUL R95, R95, R95 ;  /* 0x0000005f5f5fd220 */ /* 0x020fe20000400000 */
[----:B------:R-:W-:-:S02]  /*e4a0*/  FSETP.GEU.AND P5, PT, R24, -126, PT ;  /* 0xc2fc00001800780b */ /* 0x000fc40003fae000 */
[----:B------:R-:W-:Y:S01]  /*e4b0*/  FSETP.GEU.AND P3, PT, R8, -126, PT ;  /* 0xc2fc00000800780b */ /* 0x000fe20003f6e000 */
[----:B------:R-:W-:Y:S01]  /*e4c0*/  @!P1 FMUL R6, R6, 0.5 ;  /* 0x3f00000006069820 */ /* 0x000fe20000400000 */
[----:B------:R-:W-:Y:S01]  /*e4d0*/  FSETP.GEU.AND P2, PT, R9, -126, PT ;  /* 0xc2fc00000900780b */ /* 0x000fe20003f4e000 */
[----:B------:R-:W3:Y:S01]  /*e4e0*/  MUFU.EX2 R99, R25 ;  /* 0x0000001900637308 */ /* 0x000ee20000000800 */
[----:B--2---:R-:W-:Y:S01]  /*e4f0*/  @!P0 FMUL R118, R118, R118 ;  /* 0x0000007676768220 */ /* 0x004fe20000400000 */
[----:B------:R-:W-:Y:S01]  /*e500*/  FSETP.GEU.AND P0, PT, R7, -126, PT ;  /* 0xc2fc00000700780b */ /* 0x000fe20003f0e000 */
[----:B------:R2:W-:Y:S01]  /*e510*/  SYNCS.ARRIVE.TRANS64.A1T0 RZ, [R0+UR37+0x38d0], RZ ;  /* 0x0038d0ff00ff79a7 */ /* 0x0005e20008100025 */
[----:B------:R-:W-:-:S04]  /*e520*/  F2FP.F16.F32.PACK_AB R46, R95, R94 ;  /* 0x0000005e5f2e723e */ /* 0x000fc800000000ff */
[----:B------:R-:W-:Y:S01]  /*e530*/  @!P5 FMUL R24, R24, 0.5 ;  /* 0x3f0000001818d820 */ /* 0x000fe20000400000 */
[----:B------:R-:W4:Y:S01]  /*e540*/  MUFU.EX2 R102, R6 ;  /* 0x0000000600667308 */ /* 0x000f220000000800 */
[----:B------:R-:W-:Y:S01]  /*e550*/  @!P3 FMUL R8, R8, 0.5 ;  /* 0x3f0000000808b820 */ /* 0x000fe20000400000 */
[----:B-1----:R-:W-:Y:S01]  /*e560*/  @!P6 FMUL R119, R119, R119 ;  /* 0x000000777777e220 */ /* 0x002fe20000400000 */
[----:B------:R-:W-:Y:S01]  /*e570*/  @!P2 FMUL R9, R9, 0.5 ;  /* 0x3f0000000909a820 */ /* 0x000fe20000400000 */
[----:B------:R-:W-:Y:S02]  /*e580*/  FSETP.GEU.AND P6, PT, R4, -126, PT ;  /* 0xc2fc00000400780b */ /* 0x000fe40003fce000 */
[----:B------:R-:W-:Y:S01]  /*e590*/  @!P0 FMUL R7, R7, 0.5 ;  /* 0x3f00000007078820 */ /* 0x000fe20000400000 */
[----:B------:R-:W-:Y:S01]  /*e5a0*/  F2FP.F16.F32.PACK_AB R49, R119, R118 ;  /* 0x000000767731723e */ /* 0x000fe200000000ff */
[----:B------:R-:W1:Y:S01]  /*e5b0*/  MUFU.EX2 R80, R8 ;  /* 0x0000000800507308 */ /* 0x000e620000000800 */
[----:B---3--:R-:W-:Y:S01]  /*e5c0*/  @!P4 FMUL R99, R99, R99 ;  /* 0x000000636363c220 */ /* 0x008fe20000400000 */
[----:B------:R-:W-:-:S02]  /*e5d0*/  FSETP.GEU.AND P4, PT, R124, -126, PT ;  /* 0xc2fc00007c00780b */ /* 0x000fc40003f8e000 */
[----:B------:R-:W-:-:S04]  /*e5e0*/  F2FP.F16.F32.PACK_AB R25, R63, R62 ;  /* 0x0000003e3f19723e */ /* 0x000fc800000000ff */
[----:B------:R-:W3:Y:S01]  /*e5f0*/  MUFU.EX2 R81, R9 ;  /* 0x0000000900517308 */ /* 0x000ee20000000800 */
[----:B----4-:R-:W-:Y:S01]  /*e600*/  @!P1 FMUL R102, R102, R102 ;  /* 0x0000006666669220 */ /* 0x010fe20000400000 */
[----:B------:R-:W-:Y:S01]  /*e610*/  FSETP.GEU.AND P1, PT, R107, -126, PT ;  /* 0xc2fc00006b00780b */ /* 0x000fe20003f2e000 */
[----:B------:R-:W-:-:S04]  /*e620*/  @!P6 FMUL R4, R4, 0.5 ;  /* 0x3f0000000404e820 */ /* 0x000fc80000400000 */
[----:B------:R-:W-:Y:S01]  /*e630*/  @!P4 FMUL R124, R124, 0.5 ;  /* 0x3f0000007c7cc820 */ /* 0x000fe20000400000 */
[----:B------:R-:W4:Y:S01]  /*e640*/  MUFU.EX2 R98, R24 ;  /* 0x0000001800627308 */ /* 0x000f220000000800 */
[----:B-1----:R-:W-:Y:S01]  /*e650*/  @!P3 FMUL R80, R80, R80 ;  /* 0x000000505050b220 */ /* 0x002fe20000400000 */
[----:B------:R-:W-:-:S05]  /*e660*/  FSETP.GEU.AND P3, PT, R125, -126, PT ;  /* 0xc2fc00007d00780b */ /* 0x000fca0003f6e000 */
[----:B------:R-:W-:Y:S01]  /*e670*/  @!P1 FMUL R107, R107, 0.5 ;  /* 0x3f0000006b6b9820 */ /* 0x000fe20000400000 */
[----:B------:R-:W1:Y:S01]  /*e680*/  MUFU.EX2 R103, R7 ;  /* 0x0000000700677308 */ /* 0x000e620000000800 */
[----:B---3--:R-:W-:Y:S01]  /*e690*/  @!P2 FMUL R81, R81, R81 ;  /* 0x000000515151a220 */ /* 0x008fe20000400000 */
[----:B------:R-:W-:-:S04]  /*e6a0*/  FSETP.GEU.AND P2, PT, R106, -126, PT ;  /* 0xc2fc00006a00780b */ /* 0x000fc80003f4e000 */
[----:B------:R-:W-:Y:S01]  /*e6b0*/  F2FP.F16.F32.PACK_AB R51, R81, R80 ;  /* 0x000000505133723e */ /* 0x000fe200000000ff */
[----:B------:R-:W-:Y:S01]  /*e6c0*/  @!P3 FMUL R125, R125, 0.5 ;  /* 0x3f0000007d7db820 */ /* 0x000fe20000400000 */
[----:B------:R-:W3:Y:S01]  /*e6d0*/  MUFU.EX2 R84, R4 ;  /* 0x0000000400547308 */ /* 0x000ee20000000800 */
[----:B----4-:R-:W-:Y:S01]  /*e6e0*/  @!P5 FMUL R98, R98, R98 ;  /* 0x000000626262d220 */ /* 0x010fe20000400000 */
[----:B------:R-:W-:Y:S02]  /*e6f0*/  FSETP.GEU.AND P5, PT, R5, -126, PT ;  /* 0xc2fc00000500780b */ /* 0x000fe40003fae000 */
[----:B------:R-:W-:Y:S02]  /*e700*/  F2FP.F16.F32.PACK_AB R24, R59, R58 ;  /* 0x0000003a3b18723e */ /* 0x000fe400000000ff */
[----:B------:R-:W-:Y:S01]  /*e710*/  F2FP.F16.F32.PACK_AB R50, R99, R98 ;  /* 0x000000626332723e */ /* 0x000fe200000000ff */
[----:B------:R-:W-:Y:S01]  /*e720*/  @!P2 FMUL R106, R106, 0.5 ;  /* 0x3f0000006a6aa820 */ /* 0x000fe20000400000 */
[----:B------:R-:W4:Y:S01]  /*e730*/  MUFU.EX2 R124, R124 ;  /* 0x0000007c007c7308 */ /* 0x000f220000000800 */
[----:B-1----:R-:W-:Y:S01]  /*e740*/  @!P0 FMUL R103, R103, R103 ;  /* 0x0000006767678220 */ /* 0x002fe20000400000 */
[----:B------:R-:W-:-:S04]  /*e750*/  LOP3.LUT P0, RZ, R3, 0x3, R2, 0x48, !PT ;  /* 0x0000000303ff7812 */ /* 0x000fc80007804802 */
[----:B------:R-:W-:Y:S01]  /*e760*/  F2FP.F16.F32.PACK_AB R52, R103, R102 ;  /* 0x000000666734723e */ /* 0x000fe200000000ff */
[----:B------:R-:W-:Y:S01]  /*e770*/  @!P5 FMUL R5, R5, 0.5 ;  /* 0x3f0000000505d820 */ /* 0x000fe20000400000 */
[----:B------:R-:W1:Y:S01]  /*e780*/  MUFU.EX2 R125, R125 ;  /* 0x0000007d007d7308 */ /* 0x000e620000000800 */
[----:B---3--:R-:W-:-:S07]  /*e790*/  @!P6 FMUL R84, R84, R84 ;  /* 0x000000545454e220 */ /* 0x008fce0000400000 */
[----:B------:R-:W3:Y:S01]  /*e7a0*/  MUFU.EX2 R85, R5 ;  /* 0x0000000500557308 */ /* 0x000ee20000000800 */
[----:B----4-:R-:W-:-:S07]  /*e7b0*/  @!P4 FMUL R124, R124, R124 ;  /* 0x0000007c7c7cc220 */ /* 0x010fce0000400000 */
[----:B------:R-:W4:Y:S01]  /*e7c0*/  MUFU.EX2 R106, R106 ;  /* 0x0000006a006a7308 */ /* 0x000f220000000800 */
[----:B-1----:R-:W-:-:S05]  /*e7d0*/  @!P3 FMUL R125, R125, R125 ;  /* 0x0000007d7d7db220 */ /* 0x002fca0000400000 */
[----:B------:R-:W-:Y:S02]  /*e7e0*/  F2FP.F16.F32.PACK_AB R54, R125, R124 ;  /* 0x0000007c7d36723e */ /* 0x000fe400000000ff */
[----:B------:R-:W1:Y:S01]  /*e7f0*/  MUFU.EX2 R107, R107 ;  /* 0x0000006b006b7308 */ /* 0x000e620000000800 */
[----:B---3--:R-:W-:-:S05]  /*e800*/  @!P5 FMUL R85, R85, R85 ;  /* 0x000000555555d220 */ /* 0x008fca0000400000 */
[----:B------:R-:W-:Y:S01]  /*e810*/  F2FP.F16.F32.PACK_AB R53, R85, R84 ;  /* 0x000000545535723e */ /* 0x000fe200000000ff */
[----:B----4-:R-:W-:Y:S01]  /*e820*/  @!P2 FMUL R106, R106, R106 ;  /* 0x0000006a6a6aa220 */ /* 0x010fe20000400000 */
[----:B-1----:R-:W-:-:S05]  /*e830*/  @!P1 FMUL R107, R107, R107 ;  /* 0x0000006b6b6b9220 */ /* 0x002fca0000400000 */
[----:B------:R-:W-:Y:S01]  /*e840*/  F2FP.F16.F32.PACK_AB R55, R107, R106 ;  /* 0x0000006a6b37723e */ /* 0x000fe200000000ff */
[----:B--2---:R-:W-:Y:S06]  /*e850*/  @!P0 BRA `(.L_x_245) ;  /* 0x0000000000408947 */ /* 0x004fec0003800000 */
        /* <DEDUP_REMOVED lines=16> */
.L_x_245:
        /* <DEDUP_REMOVED lines=8> */
.L_x_246:
[----:B------:R-:W-:Y:S02]  /*e9e0*/  UISETP.NE.AND UP0, UPT, UR62, URZ, UPT ;  /* 0x000000ff3e00728c */ /* 0x000fe4000bf05270 */
[----:B------:R-:W-:Y:S02]  /*e9f0*/  UIADD3 UR4, UPT, UPT, UR37, 0x3858, URZ ;  /* 0x0000385825047890 */ /* 0x000fe4000fffe0ff */
[----:B------:R-:W-:-:S07]  /*ea00*/  ULOP3.LUT UR45, UR45, 0x1, URZ, 0x3c, !UPT ;  /* 0x000000012d2d7892 */ /* 0x000fce000f8e3cff */
[----:B------:R-:W-:Y:S02]  /*ea10*/  @!UP0 UIADD3 UR4, UPT, UPT, UR37, 0x3868, URZ ;  /* 0x0000386825048890 */ /* 0x000fe4000fffe0ff */
[----:B------:R-:W-:Y:S02]  /*ea20*/  UISETP.NE.AND UP0, UPT, UR49, URZ, UPT ;  /* 0x000000ff3100728c */ /* 0x000fe4000bf05270 */
[----:B------:R-:W-:-:S09]  /*ea30*/  UPRMT UR4, UR38, 0x654, UR4 ;  /* 0x0000065426047896 */ /* 0x000fd20008000004 */
[----:B--2---:R-:W-:Y:S01]  /*ea40*/  SYNCS.ARRIVE.TRANS64.RED.A1T0 RZ, [UR4], RZ ;  /* 0x000000ffffff79a7 */ /* 0x004fe20008100404 */
[----:B------:R-:W-:Y:S05]  /*ea50*/  BRA.U UP0, `(.L_x_247) ;  /* 0x0000000100047547 */ /* 0x000fea000b800000 */
[----:B------:R-:W-:Y:S05]  /*ea60*/  BPT.TRAP 0x1 ;  /* 0x000000040000795c */ /* 0x000fea0000300000 */
.L_x_247:
        /* <DEDUP_REMOVED lines=13> */
.L_x_399:
        /* <DEDUP_REMOVED lines=10> */
.L_x_250:
[----:B------:R-:W-:Y:S05]  /*ebe0*/  BSYNC.RECONVERGENT B0 ;  /* 0x0000000000007941 */ /* 0x000fea0003800200 */
.L_x_249:
[----:B------:R-:W-:Y:S01]  /*ebf0*/  FMUL R16, R3, R16 ;  /* 0x0000001003107220 */ /* 0x000fe20000400000 */
[----:B------:R-:W-:Y:S01]  /*ec00*/  FADD2 R66, R66.F32x2.HI_LO, R100.F32x2.HI_LO ;  /* 0x000000644242724b */ /* 0x000fe20000000000 */
[----:B------:R-:W-:Y:S01]  /*ec10*/  UISETP.NE.AND UP0, UPT, UR60, URZ, UPT ;  /* 0x000000ff3c00728c */ /* 0x000fe2000bf05270 */
        /* <DEDUP_REMOVED lines=30> */
.L_x_252:
[----:B------:R-:W-:Y:S01]  /*ee00*/  IMAD.U32 R3, RZ, RZ, UR45 ;  /* 0x0000002dff037e24 */ /* 0x000fe2000f8e00ff */
[----:B------:R-:W-:-:S04]  /*ee10*/  ISETP.NE.AND P0, PT, R116, R19, PT ;  /* 0x000000137400720c */ /* 0x000fc80003f05270 */
[----:B------:R-:W-:-:S04]  /*ee20*/  SHF.L.U32 R3, R3, 0x1f, RZ ;  /* 0x0000001f03037819 */ /* 0x000fc800000006ff */
[----:B------:R-:W2:Y:S02]  /*ee30*/  SYNCS.PHASECHK.TRANS64.TRYWAIT P1, [UR42], R3 ;  /* 0x00000003ff0075a7 */ /* 0x000ea4000802112a */
[----:B--2---:R-:W-:Y:S05]  /*ee40*/  @!P1 BRA `(.L_x_253) ;  /* 0x00000038002c9947 */ /* 0x004fea0003800000 */
.L_x_400:
        /* <DEDUP_REMOVED lines=17> */
.L_x_254:
[----:B------:R-:W-:Y:S05]  /*ef60*/  WARPSYNC.ALL ;  /* 0x0000000000007948 */ /* 0x000fea0003800000 */
[----:B------:R-:W-:Y:S02]  /*ef70*/  R2UR UR4, R117 ;  /* 0x00000000750472ca */ /* 0x000fe400000e0000 */
[----:B------:R-:W-:-:S11]  /*ef80*/  MOV R126, R16 ;  /* 0x00000010007e7202 */ /* 0x000fd60000000f00 */
[----:B------:R3:W-:Y:S02]  /*ef90*/  STTM.x2 tmem[UR4], R126 ;  /* 0x0000007e000079ed */ /* 0x0007e400080c0004 */
.L_x_251:
[----:B------:R-:W-:Y:S01]  /*efa0*/  UISETP.NE.AND UP0, UPT, UR62, URZ, UPT ;  /* 0x000000ff3e00728c */ /* 0x000fe2000bf05270 */
[----:B------:R-:W-:Y:S01]  /*efb0*/  IADD3 R18, PT, PT, R18, 0x40, RZ ;  /* 0x0000004012127810 */ /* 0x000fe20007ffe0ff */
[----:B------:R-:W-:Y:S01]  /*efc0*/  UIADD3 UR5, UPT, UPT, UR60, 0x1, URZ ;  /* 0x000000013c057890 */ /* 0x000fe2000fffe0ff */
[----:B------:R-:W-:Y:S01]  /*efd0*/  MOV R17, R127 ;  /* 0x0000007f00117202 */ /* 0x000fe20000000f00 */
[----:B------:R-:W-:Y:S02]  /*efe0*/  USEL UR56, UR56, UR45, UP0 ;  /* 0x0000002d38387287 */ /* 0x000fe40008000000 */
[----:B------:R-:W-:Y:S02]  /*eff0*/  USEL UR57, UR45, UR57, UP0 ;  /* 0x000000392d397287 */ /* 0x000fe40008000000 */
[----:B------:R-:W-:Y:S02]  /*f000*/  UISETP.GT.AND UP0, UPT, UR5, 0x1, UPT ;  /* 0x000000010500788c */ /* 0x000fe4000bf04270 */
[----:B------:R-:W-:-:S02]  /*f010*/  UIADD3 UR4, UPT, UPT, UR60, -0x1, URZ ;  /* 0xffffffff3c047890 */ /* 0x000fc4000fffe0ff */
[----:B------:R-:W-:-:S05]  /*f020*/  ULOP3.LUT UR61, UR61, 0x1, URZ, 0x3c, !UPT ;  /* 0x000000013d3d7892 */ /* 0x000fca000f8e3cff */
[----:B------:R-:W-:Y:S01]  /*f030*/  UMOV UR60, UR4 ;  /* 0x00000004003c7c82 */ /* 0x000fe20008000000 */
[----:B------:R-:W-:Y:S06]  /*f040*/  BRA.U UP0, `(.L_x_255) ;  /* 0xffffffc500e07547 */ /* 0x000fec000b83ffff */
.L_x_236:
[----:B------:R-:W-:-:S09]  /*f050*/  UISETP.NE.AND UP0, UPT, UR49, URZ, UPT ;  /* 0x000000ff3100728c */ /* 0x000fd2000bf05270 */
[----:B------:R-:W-:Y:S05]  /*f060*/  BRA.U UP0, `(.L_x_256) ;  /* 0x0000000100047547 */ /* 0x000fea000b800000 */
[----:B------:R-:W-:Y:S05]  /*f070*/  BPT.TRAP 0x1 ;  /* 0x000000040000795c */ /* 0x000fea0000300000 */
.L_x_256:
[----:B------:R-:W-:Y:S02]  /*f080*/  UISETP.NE.AND UP1, UPT, UR62, URZ, UPT ;  /* 0x000000ff3e00728c */ /* 0x000fe4000bf25270 */
[----:B------:R-:W-:-:S09]  /*f090*/  UIADD3 UR4, UPT, UPT, UR37, 0x3880, URZ ;  /* 0x0000388025047890 */ /* 0x000fd2000fffe0ff */
[----:B------:R-:W-:-:S09]  /*f0a0*/  @UP1 UIADD3 UR4, UPT, UPT, UR37, 0x3870, URZ ;  /* 0x0000387025041890 */ /* 0x000fd2000fffe0ff */
[----:B------:R-:W-:Y:S01]  /*f0b0*/  SYNCS.ARRIVE.TRANS64.A1T0 RZ, [UR4], RZ ;  /* 0x000000ffffff79a7 */ /* 0x000fe20008100004 */
[----:B------:R-:W-:Y:S01]  /*f0c0*/  USEL UR4, UR58, UR55, UP1 ;  /* 0x000000373a047287 */ /* 0x000fe20008800000 */
[----:B------:R-:W-:Y:S11]  /*f0d0*/  BRA.U UP0, `(.L_x_257) ;  /* 0x0000000100047547 */ /* 0x000ff6000b800000 */
[----:B------:R-:W-:Y:S05]  /*f0e0*/  BPT.TRAP 0x1 ;  /* 0x000000040000795c */ /* 0x000fea0000300000 */
.L_x_257:
[----:B------:R-:W-:-:S06]  /*f0f0*/  ULOP3.LUT UR4, UR4, 0x1, URZ, 0x3c, !UPT ;  /* 0x0000000104047892 */ /* 0x000fcc000f8e3cff */
[----:B-12---:R-:W-:-:S04]  /*f100*/  MOV R3, UR4 ;  /* 0x0000000400037c02 */ /* 0x006fc80008000f00 */
[----:B------:R-:W-:-:S04]  /*f110*/  SHF.L.U32 R3, R3, 0x1f, RZ ;  /* 0x0000001f03037819 */ /* 0x000fc800000006ff */
[----:B------:R-:W1:Y:S02]  /*f120*/  SYNCS.PHASECHK.TRANS64.TRYWAIT P0, [UR59], R3 ;  /* 0x00000003ff0075a7 */ /* 0x000e64000800113b */
[----:B-1----:R-:W-:Y:S05]  /*f130*/  @!P0 BRA `(.L_x_258) ;  /* 0x0000003400888947 */ /* 0x002fea0003800000 */
.L_x_401:
[----:B------:R-:W-:-:S04]  /*f140*/  UISETP.NE.AND UP0, UPT, UR62, URZ, UPT ;  /* 0x000000ff3e00728c */ /* 0x000fc8000bf05270 */
[----:B------:R-:W-:-:S04]  /*f150*/  USEL UR51, UR52, UR51, UP0 ;  /* 0x0000003334337287 */ /* 0x000fc80008000000 */
[----:B------:R-:W-:-:S09]  /*f160*/  UISETP.GT.U32.AND UP0, UPT, UR51, 0x1, UPT ;  /* 0x000000013300788c */ /* 0x000fd2000bf04070 */
[----:B------:R-:W-:Y:S05]  /*f170*/  BRA.U UP0, `(.L_x_259) ;  /* 0x0000000100087547 */ /* 0x000fea000b800000 */
[----:B------:R-:W-:Y:S05]  /*f180*/  BPT.TRAP 0x1 ;  /* 0x000000040000795c */ /* 0x000fea0000300000 */
[----:B------:R-:W-:Y:S05]  /*f190*/  BPT.TRAP 0x1 ;  /* 0x000000040000795c */ /* 0x000fea0000300000 */
.L_x_259:
[----:B------:R-:W-:Y:S02]  /*f1a0*/  UISETP.NE.AND UP0, UPT, UR62, URZ, UPT ;  /* 0x000000ff3e00728c */ /* 0x000fe4000bf05270 */
[----:B------:R-:W-:-:S09]  /*f1b0*/  UIADD3 UR4, UPT, UPT, UR37, 0x3868, URZ ;  /* 0x0000386825047890 */ /* 0x000fd2000fffe0ff */
[----:B------:R-:W-:-:S04]  /*f1c0*/  @UP0 UIADD3 UR4, UPT, UPT, UR37, 0x3858, URZ ;  /* 0x0000385825040890 */ /* 0x000fc8000fffe0ff */
[----:B------:R-:W-:-:S09]  /*f1d0*/  UPRMT UR4, UR38, 0x654, UR4 ;  /* 0x0000065426047896 */ /* 0x000fd20008000004 */
[----:B------:R-:W-:Y:S01]  /*f1e0*/  SYNCS.ARRIVE.TRANS64.RED.A1T0 RZ, [UR4], RZ ;  /* 0x000000ffffff79a7 */ /* 0x000fe20008100404 */
[----:B------:R-:W-:Y:S05]  /*f1f0*/  EXIT ;  /* 0x000000000000794d */ /* 0x000fea0003800000 */
.L_x_26:
[----:B------:R-:W-:-:S05]  /*f200*/  IMAD.MOV.U32 R3, RZ, RZ, -0x4 ;  /* 0xfffffffcff037424 */ /* 0x000fca00078e00ff */
[----:B------:R-:W-:-:S05]  /*f210*/  VIADDMNMX.U32 R0, R2, R3, 0x2, PT ;  /* 0x0000000202007446 */ /* 0x000fca0003800003 */
[----:B------:R-:W-:-:S04]  /*f220*/  IMAD.SHL.U32 R0, R0, 0x4, RZ ;  /* 0x0000000400007824 */ /* 0x000fc800078e00ff */
[----:B------:R-:W1:Y:S02]  /*f230*/  LDC R2, c[0x2][R0] ;  /* 0x0080000000027b82 */ /* 0x000e640000000800 */
[----:B-1----:R-:W-:-:S04]  /*f240*/  SHF.R.S32.HI R3, RZ, 0x1f, R2 ;  /* 0x0000001fff037819 */ /* 0x002fc80000011402 */
.L_x_446:
[----:B------:R-:W-:Y:S05]  /*f250*/  BRX R2 -0xf260                                                                                                                                                                                                                                                                                                                                                                                                                                                                                                                                                                                                 (*"BRANCH_TARGETS .L_x_447,.L_x_448,.L_x_449"*) ;  /* 0xffffff0c02687949 */ /* 0x000fea000383ffff */
.L_x_449:
[----:B------:R-:W-:-:S08]  /*f260*/  NOP ;  /* 0x0000000000007918 */ /* 0x000fd00000000000 */
[----:B------:R-:W-:-:S00]  /*f270*/  USETMAXREG.DEALLOC.CTAPOOL 0x18 ;  /* 0x00000018000079c8 */ /* 0x000fc000080e0500 */
[----:B------:R-:W-:Y:S05]  /*f280*/  EXIT ;  /* 0x000000000000794d */ /* 0x000fea0003800000 */
.L_x_447:
[----:B------:R-:W-:-:S08]  /*f290*/  NOP ;  /* 0x0000000000007918 */ /* 0x000fd00000000000 */
[----:B------:R-:W1:-:S00]  /*f2a0*/  USETMAXREG.DEALLOC.CTAPOOL 0x20 ;  /* 0x00000020000079c8 */ /* 0x000e4000080e0500 */
[----:B------:R-:W2:Y:S01]  /*f2b0*/  S2UR UR7, SR_CTAID.X ;  /* 0x00000000000779c3 */ /* 0x000ea20000002500 */
[----:B------:R-:W3:Y:S07]  /*f2c0*/  LDCU.64 UR4, c[0x0][0x380] ;  /* 0x00007000ff0477ac */ /* 0x000eee0008000a00 */
[----:B------:R-:W4:Y:S01]  /*f2d0*/  S2UR UR37, SR_CTAID.Z ;  /* 0x00000000002579c3 */ /* 0x000f220000002700 */
[----:B---3--:R-:W-:Y:S02]  /*f2e0*/  UISETP.NE.AND UP1, UPT, UR5, URZ, UPT ;  /* 0x000000ff0500728c */ /* 0x008fe4000bf25270 */
[----:B--2---:R-:W-:-:S04]  /*f2f0*/  USHF.L.U32 UR11, UR7, 0x8, URZ ;  /* 0x00000008070b7899 */ /* 0x004fc800080006ff */
[----:B------:R-:W-:-:S06]  /*f300*/  UISETP.GE.U32.OR UP1, UPT, UR11, UR4, !UP1 ;  /* 0x000000040b00728c */ /* 0x000fcc000cf26470 */
[----:B------:R-:W-:-:S13]  /*f310*/  PLOP3.LUT P1, PT, PT, PT, UP1, 0x80, 0x8 ;  /* 0x000000000008781c */ /* 0x000fda0003f2f018 */
[----:B-1--4-:R-:W-:Y:S05]  /*f320*/  @P1 EXIT ;  /* 0x000000000000194d */ /* 0x012fea0003800000 */
[----:B------:R-:W1:Y:S01]  /*f330*/  LDCU UR4, c[0x0][0x38c] ;  /* 0x00007180ff0477ac */ /* 0x000e620008000800 */
[----:B------:R-:W2:Y:S01]  /*f340*/  S2UR UR8, SR_CTAID.Y ;  /* 0x00000000000879c3 */ /* 0x000ea20000002600 */
[----:B------:R-:W-:Y:S01]  /*f350*/  BSSY.RECONVERGENT B0, `(.L_x_260) ;  /* 0x0000021000007945 */ /* 0x000fe20003800200 */
[----:B------:R-:W-:Y:S01]  /*f360*/  UMOV UR12, URZ ;  /* 0x000000ff000c7c82 */ /* 0x000fe20008000000 */
[----:B------:R-:W-:-:S04]  /*f370*/  UIADD3 UR10, UPT, UPT, UR5, 0x3f, URZ ;  /* 0x0000003f050a7890 */ /* 0x000fc8000fffe0ff */
[----:B------:R-:W-:-:S04]  /*f380*/  USHF.R.S32.HI UR9, URZ, 0x1f, UR10 ;  /* 0x0000001fff097899 */ /* 0x000fc8000801140a */
[----:B------:R-:W-:-:S04]  /*f390*/  ULEA.HI UR9, UR9, UR10, URZ, 0x6 ;  /* 0x0000000a09097291 */ /* 0x000fc8000f8f30ff */
[----:B------:R-:W-:Y:S01]  /*f3a0*/  USHF.R.S32.HI UR9, URZ, 0x6, UR9 ;  /* 0x00000006ff097899 */ /* 0x000fe20008011409 */
[----:B-1----:R-:W1:Y:S01]  /*f3b0*/  I2F.U32.RP R2, UR4 ;  /* 0x0000000400027d06 */ /* 0x002e620008209000 */
[----:B------:R-:W-:-:S07]  /*f3c0*/  UISETP.NE.U32.AND UP1, UPT, UR4, URZ, UPT ;  /* 0x000000ff0400728c */ /* 0x000fce000bf25070 */
[----:B-1----:R-:W1:Y:S02]  /*f3d0*/  MUFU.RCP R0, R2 ;  /* 0x0000000200007308 */ /* 0x002e640000001000 */
[----:B-1----:R-:W-:-:S06]  /*f3e0*/  IADD3 R0, PT, PT, R0, 0xffffffe, RZ ;  /* 0x0ffffffe00007810 */ /* 0x002fcc0007ffe0ff */
[----:B------:R-:W1:Y:S02]  /*f3f0*/  F2I.FTZ.U32.TRUNC.NTZ R0, R0 ;  /* 0x0000000000007305 */ /* 0x000e64000021f000 */
[----:B-1----:R-:W-:-:S13]  /*f400*/  R2UR UR13, R0 ;  /* 0x00000000000d72ca */ /* 0x002fda00000e0000 */
[----:B------:R-:W-:-:S04]  /*f410*/  UIADD3 UR6, UPT, UPT, URZ, -UR13, URZ ;  /* 0x8000000dff067290 */ /* 0x000fc8000fffe0ff */
[----:B------:R-:W-:-:S04]  /*f420*/  UIMAD UR6, UR6, UR4, URZ ;  /* 0x00000004060672a4 */ /* 0x000fc8000f8e02ff */
[----:B------:R-:W-:-:S04]  /*f430*/  UIMAD.WIDE.U32 UR12, UR13, UR6, UR12 ;  /* 0x000000060d0c72a5 */ /* 0x000fc8000f8e000c */
[----:B--2---:R-:W-:-:S07]  /*f440*/  UIMAD.WIDE.U32 UR12, UR13, UR8, URZ ;  /* 0x000000080d0c72a5 */ /* 0x004fce000f8e00ff */
[----:B------:R-:W-:Y:S02]  /*f450*/  UMOV UR36, UR13 ;  /* 0x0000000d00247c82 */ /* 0x000fe40008000000 */
[----:B------:R-:W-:-:S04]  /*f460*/  UIADD3 UR6, UPT, UPT, -UR36, URZ, URZ ;  /* 0x000000ff24067290 */ /* 0x000fc8000fffe1ff */
[----:B------:R-:W-:-:S04]  /*f470*/  UIMAD UR6, UR4, UR6, UR8 ;  /* 0x00000006040672a4 */ /* 0x000fc8000f8e0208 */
[----:B------:R-:W-:-:S11]  /*f480*/  UISETP.GE.U32.AND UP5, UPT, UR6, UR4, UPT ;  /* 0x000000040600728c */ /* 0x000fd6000bfa6070 */
[----:B------:R-:W-:Y:S02]  /*f490*/  @UP5 UIADD3 UR6, UPT, UPT, UR6, -UR4, URZ ;  /* 0x8000000406065290 */ /* 0x000fe4000fffe0ff */
[----:B------:R-:W-:Y:S02]  /*f4a0*/  @UP5 UIADD3 UR36, UPT, UPT, UR36, 0x1, URZ ;  /* 0x0000000124245890 */ /* 0x000fe4000fffe0ff */
[----:B------:R-:W-:Y:S02]  /*f4b0*/  UISETP.GE.U32.AND UP4, UPT, UR6, UR4, UPT ;  /* 0x000000040600728c */ /* 0x000fe4000bf86070 */
[----:B------:R-:W-:-:S04]  /*f4c0*/  ULEA UR6, UR7, 0x4, 0x2 ;  /* 0x0000000407067891 */ /* 0x000fc8000f8e10ff */
[----:B------:R-:W-:-:S05]  /*f4d0*/  ULOP3.LUT UR6, UR6, 0x3fffffc, URZ, 0xc0, !UPT ;  /* 0x03fffffc06067892 */ /* 0x000fca000f8ec0ff */
[----:B------:R-:W-:Y:S02]  /*f4e0*/  @UP4 UIADD3 UR36, UPT, UPT, UR36, 0x1, URZ ;  /* 0x0000000124244890 */ /* 0x000fe4000fffe0ff */
[----:B------:R-:W-:Y:S02]  /*f4f0*/  @!UP1 ULOP3.LUT UR36, URZ, UR4, URZ, 0x33, !UPT ;  /* 0x00000004ff249292 */ /* 0x000fe4000f8e33ff */
[----:B------:R-:W-:Y:S02]  /*f500*/  UISETP.LT.AND UP1, UPT, UR9, UR6, UPT ;  /* 0x000000060900728c */ /* 0x000fe4000bf21270 */
[----:B------:R-:W-:Y:S02]  /*f510*/  UIADD3 UR12, UPT, UPT, -UR36, URZ, URZ ;  /* 0x000000ff240c7290 */ /* 0x000fe4000fffe1ff */
[----:B------:R-:W-:Y:S02]  /*f520*/  USEL UR6, UR9, UR6, UP1 ;  /* 0x0000000609067287 */ /* 0x000fe40008800000 */
[----:B------:R-:W-:Y:S01]  /*f530*/  UIMAD UR12, UR4, UR12, UR8 ;  /* 0x0000000c040c72a4 */ /* 0x000fe2000f8e0208 */
[----:B------:R-:W-:Y:S11]  /*f540*/  @!P3 BRA `(.L_x_261) ;  /* 0x000000000004b947 */ /* 0x000ff60003800000 */
[----:B------:R-:W-:Y:S05]  /*f550*/  BPT.TRAP 0x1 ;  /* 0x000000040000795c */ /* 0x000fea0000300000 */
.L_x_261:
[----:B------:R-:W-:Y:S05]  /*f560*/  BSYNC.RECONVERGENT B0 ;  /* 0x0000000000007941 */ /* 0x000fea0003800200 */
.L_x_260:
[----:B------:R-:W1:Y:S01]  /*f570*/  S2UR UR8, SR_CgaCtaId ;  /* 0x00000000000879c3 */ /* 0x000e620000008800 */
[----:B------:R-:W-:Y:S01]  /*f580*/  HFMA2 R3, -RZ, RZ, 0, 5.9604644775390625e-08 ;  /* 0x00000001ff037431 */ /* 0x000fe200000001ff */
[----:B------:R-:W-:-:S04]  /*f590*/  UMOV UR4, 0x400 ;  /* 0x0000040000047882 */ /* 0x000fc80000000000 */
[----:B------:R-:W-:Y:S01]  /*f5a0*/  SHF.L.U32 R3, R3, 0x1f, RZ ;  /* 0x0000001f03037819 */ /* 0x000fe200000006ff */
[----:B-1----:R-:W-:-:S09]  /*f5b0*/  ULEA UR8, UR8, UR4, 0x18 ;  /* 0x0000000408087291 */ /* 0x002fd2000f8ec0ff */
[----:B------:R-:W1:Y:S02]  /*f5c0*/  SYNCS.PHASECHK.TRANS64.TRYWAIT P1, [UR8+0x3810], R3 ;  /* 0x00381003ff0075a7 */ /* 0x000e640008021108 */
[----:B-1----:R-:W-:Y:S05]  /*f5d0*/  @!P1 BRA `(.L_x_262) ;  /* 0x0000003000789947 */ /* 0x002fea0003800000 */
.L_x_403:
[----:B------:R-:W-:Y:S01]  /*f5e0*/  PLOP3.LUT P5, PT, P5, P6, PT, 0xf8, 0x8f ;  /* 0x00000000008f781c */ /* 0x000fe20002fadf70 */
[----:B------:R-:W-:Y:S01]  /*f5f0*/  BSSY.RECONVERGENT B0, `(.L_x_263) ;  /* 0x0000005000007945 */ /* 0x000fe20003800200 */
[----:B-1----:R-:W-:-:S04]  /*f600*/  @!P0 MOV R0, 0x1000 ;  /* 0x0000100000008802 */ /* 0x002fc80000000f00 */
[----:B------:R1:W-:Y:S07]  /*f610*/  @!P0 SYNCS.ARRIVE.TRANS64 RZ, [UR8+0x3800], R0 ;  /* 0x00380000ffff89a7 */ /* 0x0003ee0008000008 */
[----:B------:R-:W-:Y:S05]  /*f620*/  @!P5 BRA `(.L_x_264) ;  /* 0x000000000004d947 */ /* 0x000fea0003800000 */
[----:B------:R-:W-:Y:S05]  /*f630*/  BPT.TRAP 0x1 ;  /* 0x000000040000795c */ /* 0x000fea0000300000 */
.L_x_264:
[----:B------:R-:W-:Y:S05]  /*f640*/  BSYNC.RECONVERGENT B0 ;  /* 0x0000000000007941 */ /* 0x000fea0003800200 */
.L_x_263:
[----:B------:R-:W-:Y:S01]  /*f650*/  LOP3.LUT P1, RZ, R16, 0x1f, RZ, 0xc0, !PT ;  /* 0x0000001f10ff7812 */ /* 0x000fe2000782c0ff */
[----:B------:R-:W-:Y:S03]  /*f660*/  BSSY.RECONVERGENT B0, `(.L_x_265) ;  /* 0x0000004000007945 */ /* 0x000fe60003800200 */
[----:B------:R-:W-:-:S13]  /*f670*/  PLOP3.LUT P1, PT, P1, P0, PT, 0x8f, 0xf8 ;  /* 0x0000000000f8781c */ /* 0x000fda0000f21177 */
[----:B------:R-:W-:Y:S05]  /*f680*/  @P1 BRA `(.L_x_266) ;  /* 0x0000000000041947 */ /* 0x000fea0003800000 */
[----:B------:R-:W-:Y:S05]  /*f690*/  BPT.TRAP 0x1 ;  /* 0x000000040000795c */ /* 0x000fea0000300000 */
.L_x_266:
[----:B------:R-:W-:Y:S05]  /*f6a0*/  BSYNC.RECONVERGENT B0 ;  /* 0x0000000000007941 */ /* 0x000fea0003800200 */
.L_x_265:
[----:B------:R-:W2:Y:S01]  /*f6b0*/  LDCU.64 UR4, c[0x0][0x348] ;  /* 0x00006900ff0477ac */ /* 0x000ea20008000a00 */
[----:B------:R-:W-:Y:S01]  /*f6c0*/  UIADD3 UR9, UPT, UPT, UR8, 0x3800, URZ ;  /* 0x0000380008097890 */ /* 0x000fe2000fffe0ff */
[----:B------:R-:W-:Y:S01]  /*f6d0*/  UMOV UR10, URZ ;  /* 0x000000ff000a7c82 */ /* 0x000fe20008000000 */
[----:B------:R-:W-:Y:S01]  /*f6e0*/  UMOV UR13, UR36 ;  /* 0x00000024000d7c82 */ /* 0x000fe20008000000 */
[----:B------:R-:W-:Y:S01]  /*f6f0*/  UMOV UR14, UR37 ;  /* 0x00000025000e7c82 */ /* 0x000fe20008000000 */
[----:B--2---:R-:W-:-:S03]  /*f700*/  UIADD3 UR16, UP1, UPT, UR4, 0x80, URZ ;  /* 0x0000008004107890 */ /* 0x004fc6000ff3e0ff */
[----:B------:R-:W-:Y:S01]  /*f710*/  UMOV UR4, 0x0 ;  /* 0x0000000000047882 */ /* 0x000fe20000000000 */
[----:B------:R-:W-:-:S03]  /*f720*/  UIADD3.X UR17, UPT, UPT, URZ, UR5, URZ, UP1, !UPT ;  /* 0x00000005ff117290 */ /* 0x000fc60008ffe4ff */
[----:B------:R-:W-:-:S06]  /*f730*/  UMOV UR5, 0x10000000 ;  /* 0x1000000000057882 */ /* 0x000fcc0000000000 */
[----:B------:R2:W-:Y:S02]  /*f740*/  UTMALDG.5D [UR8], [UR16], desc[UR4] ;  /* 0x00000408100075b4 */ /* 0x0005e40008021000 */
[----:B--2---:R-:W-:Y:S05]  /*f750*/  BRA.U !UP0, `(.L_x_267) ;  /* 0x0000000108047547 */ /* 0x004fea000b800000 */
[----:B------:R-:W-:Y:S05]  /*f760*/  BPT.TRAP 0x1 ;  /* 0x000000040000795c */ /* 0x000fea0000300000 */
.L_x_267:
[----:B------:R-:W2:Y:S02]  /*f770*/  SYNCS.PHASECHK.TRANS64.TRYWAIT P1, [UR8+0x3838], R3 ;  /* 0x00383803ff0075a7 */ /* 0x000ea40008021108 */
[----:B--2---:R-:W-:Y:S05]  /*f780*/  @!P1 BRA `(.L_x_268) ;  /* 0x0000003000249947 */ /* 0x004fea0003800000 */
.L_x_405:
[----:B-1----:R-:W-:Y:S01]  /*f790*/  @!P0 MOV R0, 0x800 ;  /* 0x0000080000008802 */ /* 0x002fe20000000f00 */
[----:B------:R-:W-:-:S03]  /*f7a0*/  UPLOP3.LUT UP2, UPT, UP2, UP3, UPT, 0xf8, 0x8f ;  /* 0x00000000008f789c */ /* 0x000fc60001747f70 */
[----:B------:R1:W-:Y:S06]  /*f7b0*/  @!P0 SYNCS.ARRIVE.TRANS64 RZ, [UR8+0x3820], R0 ;  /* 0x00382000ffff89a7 */ /* 0x0003ec0008000008 */
[----:B------:R-:W-:Y:S05]  /*f7c0*/  BRA.U !UP2, `(.L_x_269) ;  /* 0x000000010a047547 */ /* 0x000fea000b800000 */
[----:B------:R-:W-:Y:S05]  /*f7d0*/  BPT.TRAP 0x1 ;  /* 0x000000040000795c */ /* 0x000fea0000300000 */
.L_x_269:
[----:B------:R-:W-:Y:S01]  /*f7e0*/  LOP3.LUT P1, R16, R16, 0x1f, RZ, 0xc0, !PT ;  /* 0x0000001f10107812 */ /* 0x000fe2000782c0ff */
[----:B------:R-:W-:Y:S03]  /*f7f0*/  BSSY.RECONVERGENT B0, `(.L_x_270) ;  /* 0x0000004000007945 */ /* 0x000fe60003800200 */
[----:B------:R-:W-:-:S13]  /*f800*/  PLOP3.LUT P1, PT, P1, P0, PT, 0x8f, 0xf8 ;  /* 0x0000000000f8781c */ /* 0x000fda0000f21177 */
[----:B------:R-:W-:Y:S05]  /*f810*/  @P1 BRA `(.L_x_271) ;  /* 0x0000000000041947 */ /* 0x000fea0003800000 */
[----:B------:R-:W-:Y:S05]  /*f820*/  BPT.TRAP 0x1 ;  /* 0x000000040000795c */ /* 0x000fea0000300000 */
.L_x_271:
[----:B------:R-:W-:Y:S05]  /*f830*/  BSYNC.RECONVERGENT B0 ;  /* 0x0000000000007941 */ /* 0x000fea0003800200 */
.L_x_270:
[----:B------:R-:W2:Y:S01]  /*f840*/  LDCU.64 UR4, c[0x0][0x348] ;  /* 0x00006900ff0477ac */ /* 0x000ea20008000a00 */
[----:B------:R-:W-:Y:S01]  /*f850*/  BSSY.RECONVERGENT B0, `(.L_x_272) ;  /* 0x000000e000007945 */ /* 0x000fe20003800200 */
[----:B------:R-:W-:Y:S02]  /*f860*/  UIADD3 UR16, UPT, UPT, UR8, 0x2000, URZ ;  /* 0x0000200008107890 */ /* 0x000fe4000fffe0ff */
[----:B------:R-:W-:Y:S01]  /*f870*/  UIADD3 UR17, UPT, UPT, UR8, 0x3820, URZ ;  /* 0x0000382008117890 */ /* 0x000fe2000fffe0ff */
[----:B------:R-:W-:Y:S01]  /*f880*/  UMOV UR18, URZ ;  /* 0x000000ff00127c82 */ /* 0x000fe20008000000 */
[----:B------:R-:W-:Y:S01]  /*f890*/  UMOV UR19, URZ ;  /* 0x000000ff00137c82 */ /* 0x000fe20008000000 */
[----:B------:R-:W-:Y:S01]  /*f8a0*/  UMOV UR20, UR36 ;  /* 0x0000002400147c82 */ /* 0x000fe20008000000 */
[----:B------:R-:W-:Y:S01]  /*f8b0*/  UMOV UR21, UR37 ;  /* 0x0000002500157c82 */ /* 0x000fe20008000000 */
[----:B--2---:R-:W-:-:S03]  /*f8c0*/  UIADD3 UR14, UP1, UPT, UR4, 0x180, URZ ;  /* 0x00000180040e7890 */ /* 0x004fc6000ff3e0ff */
[----:B------:R-:W-:Y:S01]  /*f8d0*/  UMOV UR4, 0x0 ;  /* 0x0000000000047882 */ /* 0x000fe20000000000 */
[----:B------:R-:W-:-:S03]  /*f8e0*/  UIADD3.X UR15, UPT, UPT, URZ, UR5, URZ, UP1, !UPT ;  /* 0x00000005ff0f7290 */ /* 0x000fc60008ffe4ff */
[----:B------:R-:W-:-:S06]  /*f8f0*/  UMOV UR5, 0x10000000 ;  /* 0x1000000000057882 */ /* 0x000fcc0000000000 */
[----:B------:R2:W-:Y:S02]  /*f900*/  UTMALDG.4D [UR16], [UR14], desc[UR4] ;  /* 0x000004100e0075b4 */ /* 0x0005e40008019000 */
[----:B--2---:R-:W-:Y:S05]  /*f910*/  @!P3 BRA `(.L_x_273) ;  /* 0x000000000004b947 */ /* 0x004fea0003800000 */
[----:B------:R-:W-:Y:S05]  /*f920*/  BPT.TRAP 0x1 ;  /* 0x000000040000795c */ /* 0x000fea0000300000 */
.L_x_273:
[----:B------:R-:W-:Y:S05]  /*f930*/  BSYNC.RECONVERGENT B0 ;  /* 0x0000000000007941 */ /* 0x000fea0003800200 */
.L_x_272:
[----:B------:R-:W2:Y:S02]  /*f940*/  SYNCS.PHASECHK.TRANS64.TRYWAIT P1, [UR8+0x3818], R3 ;  /* 0x00381803ff0075a7 */ /* 0x000ea40008021108 */
[----:B--2---:R-:W-:Y:S05]  /*f950*/  @!P1 BRA `(.L_x_274) ;  /* 0x0000002c00c89947 */ /* 0x004fea0003800000 */
.L_x_407:
[----:B-1----:R-:W-:Y:S01]  /*f960*/  @!P0 MOV R0, 0x1000 ;  /* 0x0000100000008802 */ /* 0x002fe20000000f00 */
[----:B------:R-:W-:Y:S03]  /*f970*/  BSSY.RECONVERGENT B0, `(.L_x_275) ;  /* 0x0000004000007945 */ /* 0x000fe60003800200 */
[----:B------:R1:W-:Y:S01]  /*f980*/  @!P0 SYNCS.ARRIVE.TRANS64 RZ, [UR8+0x3808], R0 ;  /* 0x00380800ffff89a7 */ /* 0x0003e20008000008 */
[----:B------:R-:W-:Y:S05]  /*f990*/  @!P5 BRA `(.L_x_276) ;  /* 0x000000000004d947 */ /* 0x000fea0003800000 */
[----:B------:R-:W-:Y:S05]  /*f9a0*/  BPT.TRAP 0x1 ;  /* 0x000000040000795c */ /* 0x000fea0000300000 */
.L_x_276:
[----:B------:R-:W-:Y:S05]  /*f9b0*/  BSYNC.RECONVERGENT B0 ;  /* 0x0000000000007941 */ /* 0x000fea0003800200 */
.L_x_275:
[----:B------:R-:W-:Y:S01]  /*f9c0*/  ISETP.EQ.OR P2, PT, R16, RZ, P0 ;  /* 0x000000ff1000720c */ /* 0x000fe20000742670 */
[----:B------:R-:W-:-:S12]  /*f9d0*/  BSSY.RECONVERGENT B0, `(.L_x_277) ;  /* 0x0000003000007945 */ /* 0x000fd80003800200 */
[----:B------:R-:W-:Y:S05]  /*f9e0*/  @P2 BRA `(.L_x_278) ;  /* 0x0000000000042947 */ /* 0x000fea0003800000 */
[----:B------:R-:W-:Y:S05]  /*f9f0*/  BPT.TRAP 0x1 ;  /* 0x000000040000795c */ /* 0x000fea0000300000 */
.L_x_278:
[----:B------:R-:W-:Y:S05]  /*fa00*/  BSYNC.RECONVERGENT B0 ;  /* 0x0000000000007941 */ /* 0x000fea0003800200 */
.L_x_277:
[----:B------:R-:W2:Y:S01]  /*fa10*/  LDCU.64 UR4, c[0x0][0x348] ;  /* 0x00006900ff0477ac */ /* 0x000ea20008000a00 */
[----:B------:R-:W-:Y:S02]  /*fa20*/  UIADD3 UR19, UPT, UPT, UR11, 0x80, URZ ;  /* 0x000000800b137890 */ /* 0x000fe4000fffe0ff */
[----:B------:R-:W-:Y:S02]  /*fa30*/  UIADD3 UR16, UPT, UPT, UR8, 0x1000, URZ ;  /* 0x0000100008107890 */ /* 0x000fe4000fffe0ff */
[----:B------:R-:W-:Y:S01]  /*fa40*/  UIADD3 UR17, UPT, UPT, UR8, 0x3808, URZ ;  /* 0x0000380808117890 */ /* 0x000fe2000fffe0ff */
[----:B------:R-:W-:Y:S01]  /*fa50*/  UMOV UR18, URZ ;  /* 0x000000ff00127c82 */ /* 0x000fe20008000000 */
[----:B------:R-:W-:Y:S01]  /*fa60*/  UMOV UR20, UR12 ;  /* 0x0000000c00147c82 */ /* 0x000fe20008000000 */
        /* <DEDUP_REMOVED lines=9> */
.L_x_279:
[----:B------:R-:W2:Y:S02]  /*fb00*/  SYNCS.PHASECHK.TRANS64.TRYWAIT P1, [UR8+0x3840], R3 ;  /* 0x00384003ff0075a7 */ /* 0x000ea40008021108 */
[----:B--2---:R-:W-:Y:S05]  /*fb10*/  @!P1 BRA `(.L_x_280) ;  /* 0x0000002c00709947 */ /* 0x004fea0003800000 */
.L_x_409:
[----:B-1----:R-:W-:-:S04]  /*fb20*/  @!P0 MOV R0, 0x800 ;  /* 0x0000080000008802 */ /* 0x002fc80000000f00 */
[----:B------:R1:W-:Y:S01]  /*fb30*/  @!P0 SYNCS.ARRIVE.TRANS64 RZ, [UR8+0x3828], R0 ;  /* 0x00382800ffff89a7 */ /* 0x0003e20008000008 */
[----:B------:R-:W-:Y:S05]  /*fb40*/  BRA.U !UP2, `(.L_x_281) ;  /* 0x000000010a047547 */ /* 0x000fea000b800000 */
[----:B------:R-:W-:Y:S05]  /*fb50*/  BPT.TRAP 0x1 ;  /* 0x000000040000795c */ /* 0x000fea0000300000 */
.L_x_281:
[----:B------:R-:W-:Y:S04]  /*fb60*/  BSSY.RECONVERGENT B0, `(.L_x_282) ;  /* 0x0000003000007945 */ /* 0x000fe80003800200 */
[----:B------:R-:W-:Y:S05]  /*fb70*/  @P2 BRA `(.L_x_283) ;  /* 0x0000000000042947 */ /* 0x000fea0003800000 */
[----:B------:R-:W-:Y:S05]  /*fb80*/  BPT.TRAP 0x1 ;  /* 0x000000040000795c */ /* 0x000fea0000300000 */
.L_x_283:
[----:B------:R-:W-:Y:S05]  /*fb90*/  BSYNC.RECONVERGENT B0 ;  /* 0x0000000000007941 */ /* 0x000fea0003800200 */
.L_x_282:
[----:B------:R-:W2:Y:S01]  /*fba0*/  LDCU.64 UR4, c[0x0][0x348] ;  /* 0x00006900ff0477ac */ /* 0x000ea20008000a00 */
[----:B------:R-:W-:Y:S02]  /*fbb0*/  UIADD3 UR32, UPT, UPT, UR8, 0x2800, URZ ;  /* 0x0000280008207890 */ /* 0x000fe4000fffe0ff */
[----:B------:R-:W-:Y:S01]  /*fbc0*/  UIADD3 UR33, UPT, UPT, UR8, 0x3828, URZ ;  /* 0x0000382808217890 */ /* 0x000fe2000fffe0ff */
[----:B------:R-:W-:Y:S01]  /*fbd0*/  UMOV UR34, URZ ;  /* 0x000000ff00227c82 */ /* 0x000fe20008000000 */
[----:B------:R-:W-:Y:S01]  /*fbe0*/  UMOV UR35, URZ ;  /* 0x000000ff00237c82 */ /* 0x000fe20008000000 */
[----:B--2---:R-:W-:-:S03]  /*fbf0*/  UIADD3 UR10, UP1, UPT, UR4, 0x280, URZ ;  /* 0x00000280040a7890 */ /* 0x004fc6000ff3e0ff */
[----:B------:R-:W-:Y:S01]  /*fc00*/  UMOV UR4, 0x0 ;  /* 0x0000000000047882 */ /* 0x000fe20000000000 */
[----:B------:R-:W-:-:S03]  /*fc10*/  UIADD3.X UR11, UPT, UPT, URZ, UR5, URZ, UP1, !UPT ;  /* 0x00000005ff0b7290 */ /* 0x000fc60008ffe4ff */
[----:B------:R-:W-:-:S06]  /*fc20*/  UMOV UR5, 0x10000000 ;  /* 0x1000000000057882 */ /* 0x000fcc0000000000 */
[----:B------:R2:W-:Y:S01]  /*fc30*/  UTMALDG.4D [UR32], [UR10], desc[UR4] ;  /* 0x000004200a0075b4 */ /* 0x0005e20008019000 */
[----:B------:R-:W-:Y:S01]  /*fc40*/  NOP ;  /* 0x0000000000007918 */ /* 0x000fe20000000000 */
[----:B------:R-:W-:-:S06]  /*fc50*/  UISETP.GE.AND UP1, UPT, UR6, 0x2, UPT ;  /* 0x000000020600788c */ /* 0x000fcc000bf26270 */
[----:B------:R-:W-:-:S13]  /*fc60*/  PLOP3.LUT P1, PT, PT, PT, UP1, 0x80, 0x8 ;  /* 0x000000000008781c */ /* 0x000fda0003f2f018 */
[----:B--2---:R-:W-:Y:S05]  /*fc70*/  @!P1 EXIT ;  /* 0x000000000000994d */ /* 0x004fea0003800000 */
[----:B------:R-:W-:Y:S01]  /*fc80*/  UIADD3 UR9, UPT, UPT, UR6, -0x2, URZ ;  /* 0xfffffffe06097890 */ /* 0x000fe2000fffe0ff */
[----:B------:R-:W-:Y:S01]  /*fc90*/  HFMA2 R2, -RZ, RZ, 0, 5.9604644775390625e-08 ;  /* 0x00000001ff027431 */ /* 0x000fe200000001ff */
[----:B------:R-:W-:Y:S02]  /*fca0*/  UIADD3 UR7, UPT, UPT, UR6, -0x1, URZ ;  /* 0xffffffff06077890 */ /* 0x000fe4000fffe0ff */
[----:B------:R-:W-:Y:S01]  /*fcb0*/  UISETP.GE.U32.AND UP1, UPT, UR9, 0x3, UPT ;  /* 0x000000030900788c */ /* 0x000fe2000bf26070 */
[----:B------:R-:W2:Y:S01]  /*fcc0*/  LDCU.64 UR4, c[0x0][0x348] ;  /* 0x00006900ff0477ac */ /* 0x000ea20008000a00 */
[----:B------:R-:W-:Y:S01]  /*fcd0*/  ULOP3.LUT UR6, UR7, 0x3, URZ, 0xc0, !UPT ;  /* 0x0000000307067892 */ /* 0x000fe2000f8ec0ff */
[----:B------:R-:W-:Y:S01]  /*fce0*/  UMOV UR10, 0x2 ;  /* 0x00000002000a7882 */ /* 0x000fe20000000000 */
[----:B------:R-:W-:-:S05]  /*fcf0*/  UMOV UR9, 0x1 ;  /* 0x0000000100097882 */ /* 0x000fca0000000000 */
[----:B------:R-:W-:Y:S05]  /*fd00*/  BRA.U !UP1, `(.L_x_284) ;  /* 0x0000001109107547 */ /* 0x000fea000b800000 */
[----:B------:R-:W-:Y:S01]  /*fd10*/  ULOP3.LUT UR7, UR7, 0xfffffffc, URZ, 0xc0, !UPT ;  /* 0xfffffffc07077892 */ /* 0x000fe2000f8ec0ff */
[----:B------:R-:W-:Y:S01]  /*fd20*/  MOV R2, 0x1 ;  /* 0x0000000100027802 */ /* 0x000fe20000000f00 */
[----:B------:R-:W-:Y:S01]  /*fd30*/  UMOV UR10, 0x2 ;  /* 0x00000002000a7882 */ /* 0x000fe20000000000 */
[----:B------:R-:W-:Y:S01]  /*fd40*/  UMOV UR27, 0x80 ;  /* 0x00000080001b7882 */ /* 0x000fe20000000000 */
[----:B------:R-:W-:-:S03]  /*fd50*/  UIADD3 UR9, UPT, UPT, -UR7, URZ, URZ ;  /* 0x000000ff07097290 */ /* 0x000fc6000fffe1ff */
[----:B------:R-:W-:-:S09]  /*fd60*/  UMOV UR7, URZ ;  /* 0x000000ff00077c82 */ /* 0x000fd20008000000 */
.L_x_325:
[----:B------:R-:W-:Y:S05]  /*fd70*/  BRA.U !UP0, `(.L_x_285) ;  /* 0x0000000108047547 */ /* 0x000fea000b800000 */
[----:B--2---:R-:W-:Y:S05]  /*fd80*/  BPT.TRAP 0x1 ;  /* 0x000000040000795c */ /* 0x004fea0000300000 */
.L_x_285:
[----:B------:R-:W3:Y:S01]  /*fd90*/  S2UR UR8, SR_CgaCtaId ;  /* 0x00000000000879c3 */ /* 0x000ee20000008800 */
[----:B------:R-:W-:Y:S01]  /*fda0*/  UMOV UR11, 0x400 ;  /* 0x00000400000b7882 */ /* 0x000fe20000000000 */
[----:B------:R-:W-:Y:S01]  /*fdb0*/  SHF.L.U32 R3, R2, 0x1f, RZ ;  /* 0x0000001f02037819 */ /* 0x000fe200000006ff */
[----:B---3--:R-:W-:-:S04]  /*fdc0*/  ULEA UR8, UR8, UR11, 0x18 ;  /* 0x0000000b08087291 */ /* 0x008fc8000f8ec0ff */
[----:B------:R-:W-:-:S09]  /*fdd0*/  ULEA UR33, UR10, UR8, 0x3 ;  /* 0x000000080a217291 */ /* 0x000fd2000f8e18ff */
[----:B------:R-:W3:Y:S02]  /*fde0*/  SYNCS.PHASECHK.TRANS64.TRYWAIT P1, [UR33+0x3838], R3 ;  /* 0x00383803ff0075a7 */ /* 0x000ee40008021121 */
[----:B---3--:R-:W-:Y:S05]  /*fdf0*/  @!P1 BRA `(.L_x_286) ;  /* 0x0000002800d09947 */ /* 0x008fea0003800000 */
.L_x_411:
[----:B-1----:R-:W-:-:S04]  /*fe00*/  @!P0 MOV R0, 0x800 ;  /* 0x0000080000008802 */ /* 0x002fc80000000f00 */
[----:B------:R1:W-:Y:S01]  /*fe10*/  @!P0 SYNCS.ARRIVE.TRANS64 RZ, [UR33+0x3820], R0 ;  /* 0x00382000ffff89a7 */ /* 0x0003e20008000021 */
[----:B------:R-:W-:Y:S05]  /*fe20*/  BRA.U !UP2, `(.L_x_287) ;  /* 0x000000010a047547 */ /* 0x000fea000b800000 */
[----:B--2---:R-:W-:Y:S05]  /*fe30*/  BPT.TRAP 0x1 ;  /* 0x000000040000795c */ /* 0x004fea0000300000 */
.L_x_287:
[----:B------:R-:W-:Y:S04]  /*fe40*/  BSSY.RECONVERGENT B0, `(.L_x_288) ;  /* 0x0000003000007945 */ /* 0x000fe80003800200 */
[----:B------:R-:W-:Y:S05]  /*fe50*/  @P2 BRA `(.L_x_289) ;  /* 0x0000000000042947 */ /* 0x000fea0003800000 */
[----:B--2---:R-:W-:Y:S05]  /*fe60*/  BPT.TRAP 0x1 ;  /* 0x000000040000795c */ /* 0x004fea0000300000 */
.L_x_289:
[----:B--2---:R-:W-:Y:S05]  /*fe70*/  BSYNC.RECONVERGENT B0 ;  /* 0x0000000000007941 */ /* 0x004fea0003800200 */
.L_x_288:
[----:B------:R-:W-:Y:S02]  /*fe80*/  ULEA UR32, UR10, UR8, 0xb ;  /* 0x000000080a207291 */ /* 0x000fe4000f8e58ff */
[----:B------:R-:W-:Y:S02]  /*fe90*/  UIADD3 UR14, UP1, UPT, UR4, 0x180, URZ ;  /* 0x00000180040e7890 */ /* 0x000fe4000ff3e0ff */
[----:B------:R-:W-:Y:S02]  /*fea0*/  UIADD3 UR35, UPT, UPT, UR27, -0x40, URZ ;  /* 0xffffffc01b237890 */ /* 0x000fe4000fffe0ff */
[----:B------:R-:W-:Y:S02]  /*feb0*/  UIADD3 UR33, UPT, UPT, UR33, 0x3820, URZ ;  /* 0x0000382021217890 */ /* 0x000fe4000fffe0ff */
[----:B------:R-:W-:Y:S02]  /*fec0*/  UIADD3 UR32, UPT, UPT, UR32, 0x2000, URZ ;  /* 0x0000200020207890 */ /* 0x000fe4000fffe0ff */
[----:B------:R-:W-:Y:S01]  /*fed0*/  UIADD3.X UR15, UPT, UPT, URZ, UR5, URZ, UP1, !UPT ;  /* 0x00000005ff0f7290 */ /* 0x000fe20008ffe4ff */
[----:B------:R-:W-:Y:S01]  /*fee0*/  UMOV UR12, 0x0 ;  /* 0x00000000000c7882 */ /* 0x000fe20000000000 */
[----:B------:R-:W-:Y:S01]  /*fef0*/  UMOV UR13, 0x10000000 ;  /* 0x10000000000d7882 */ /* 0x000fe20000000000 */
[----:B------:R-:W-:Y:S01]  /*ff00*/  UMOV UR34, URZ ;  /* 0x000000ff00227c82 */ /* 0x000fe20008000000 */
[----:B------:R-:W-:-:S05]  /*ff10*/  UIADD3 UR10, UPT, UPT, UR10, 0x1, URZ ;  /* 0x000000010a0a7890 */ /* 0x000fca000fffe0ff */
[----:B------:R2:W-:Y:S01]  /*ff20*/  UTMALDG.4D [UR32], [UR14], desc[UR12] ;  /* 0x00000c200e0075b4 */ /* 0x0005e20008019000 */
[----:B------:R-:W-:-:S04]  /*ff30*/  UISETP.NE.AND UP1, UPT, UR10, 0x3, UPT ;  /* 0x000000030a00788c */ /* 0x000fc8000bf25270 */
[----:B------:R-:W-:Y:S02]  /*ff40*/  USEL UR11, URZ, 0x1, UP1 ;  /* 0x00000001ff0b7887 */ /* 0x000fe40008800000 */
[----:B------:R-:W-:-:S04]  /*ff50*/  USEL UR10, UR10, URZ, UP1 ;  /* 0x000000ff0a0a7287 */ /* 0x000fc80008800000 */
[----:B------:R-:W-:Y:S01]  /*ff60*/  LOP3.LUT R2, R2, UR11, RZ, 0x3c, !PT ;  /* 0x0000000b02027c12 */ /* 0x000fe2000f8e3cff */
[----:B--2---:R-:W-:Y:S07]  /*ff70*/  BRA.U !UP0, `(.L_x_290) ;  /* 0x0000000108047547 */ /* 0x004fee000b800000 */
[----:B------:R-:W-:Y:S05]  /*ff80*/  BPT.TRAP 0x1 ;  /* 0x000000040000795c */ /* 0x000fea0000300000 */
.L_x_290:
[----:B------:R-:W-:Y:S01]  /*ff90*/  ULEA UR17, UR10, UR8, 0x3 ;  /* 0x000000080a117291 */ /* 0x000fe2000f8e18ff */
[----:B------:R-:W-:-:S08]  /*ffa0*/  SHF.L.U32 R3, R2, 0x1f, RZ ;  /* 0x0000001f02037819 */ /* 0x000fd000000006ff */
[----:B------:R-:W2:Y:S02]  /*ffb0*/  SYNCS.PHASECHK.TRANS64.TRYWAIT P1, [UR17+0x3838], R3 ;  /* 0x00383803ff0075a7 */ /* 0x000ea40008021111 */
[----:B--2---:R-:W-:Y:S05]  /*ffc0*/  @!P1 BRA `(.L_x_291) ;  /* 0x0000002800749947 */ /* 0x004fea0003800000 */
.L_x_413:
[----:B-1----:R-:W-:-:S04]  /*ffd0*/  @!P0 MOV R0, 0x800 ;  /* 0x0000080000008802 */ /* 0x002fc80000000f00 */
[----:B------:R1:W-:Y:S01]  /*ffe0*/  @!P0 SYNCS.ARRIVE.TRANS64 RZ, [UR17+0x3820], R0 ;  /* 0x00382000ffff89a7 */ /* 0x0003e20008000011 */
[----:B------:R-:W-:Y:S05]  /*fff0*/  BRA.U !UP2, `(.L_x_292) ;  /* 0x000000010a047547 */ /* 0x000fea000b800000 */
[----:B------:R-:W-:Y:S05]  /*10000*/  BPT.TRAP 0x1 ;  /* 0x000000040000795c */ /* 0x000fea0000300000 */
.L_x_292:
[----:B------:R-:W-:Y:S04]  /*10010*/  BSSY.RECONVERGENT B0, `(.L_x_293) ;  /* 0x0000003000007945 */ /* 0x000fe80003800200 */
[----:B------:R-:W-:Y:S05]  /*10020*/  @P2 BRA `(.L_x_294) ;  /* 0x0000000000042947 */ /* 0x000fea0003800000 */
[----:B------:R-:W-:Y:S05]  /*10030*/  BPT.TRAP 0x1 ;  /* 0x000000040000795c */ /* 0x000fea0000300000 */
.L_x_294:
[----:B------:R-:W-:Y:S05]  /*10040*/  BSYNC.RECONVERGENT B0 ;  /* 0x0000000000007941 */ /* 0x000fea0003800200 */
.L_x_293:
        /* <DEDUP_REMOVED lines=9> */
[----:B------:R-:W-:Y:S01]  /*100e0*/  UMOV UR20, UR36 ;  /* 0x0000002400147c82 */ /* 0x000fe20008000000 */
[----:B------:R-:W-:Y:S01]  /*100f0*/  UMOV UR21, UR37 ;  /* 0x0000002500157c82 */ /* 0x000fe20008000000 */
[----:B------:R-:W-:-:S03]  /*10100*/  UIADD3 UR10, UPT, UPT, UR10, 0x1, URZ ;  /* 0x000000010a0a7890 */ /* 0x000fc6000fffe0ff */
[----:B------:R2:W-:Y:S01]  /*10110*/  UTMALDG.4D [UR16], [UR14], desc[UR12] ;  /* 0x00000c100e0075b4 */ /* 0x0005e20008019000 */
[----:B------:R-:W-:-:S04]  /*10120*/  UISETP.NE.AND UP1, UPT, UR10, 0x3, UPT ;  /* 0x000000030a00788c */ /* 0x000fc8000bf25270 */
[----:B------:R-:W-:Y:S02]  /*10130*/  USEL UR11, URZ, 0x1, UP1 ;  /* 0x00000001ff0b7887 */ /* 0x000fe40008800000 */
[----:B------:R-:W-:-:S04]  /*10140*/  USEL UR10, UR10, URZ, UP1 ;  /* 0x000000ff0a0a7287 */ /* 0x000fc80008800000 */
[----:B------:R-:W-:Y:S01]  /*10150*/  LOP3.LUT R2, R2, UR11, RZ, 0x3c, !PT ;  /* 0x0000000b02027c12 */ /* 0x000fe2000f8e3cff */
[----:B--2---:R-:W-:Y:S07]  /*10160*/  BRA.U !UP0, `(.L_x_295) ;  /* 0x0000000108047547 */ /* 0x004fee000b800000 */
[----:B------:R-:W-:Y:S05]  /*10170*/  BPT.TRAP 0x1 ;  /* 0x000000040000795c */ /* 0x000fea0000300000 */
.L_x_295:
[----:B------:R-:W-:Y:S01]  /*10180*/  ULEA UR25, UR10, UR8, 0x3 ;  /* 0x000000080a197291 */ /* 0x000fe2000f8e18ff */
[----:B------:R-:W-:-:S08]  /*10190*/  SHF.L.U32 R3, R2, 0x1f, RZ ;  /* 0x0000001f02037819 */ /* 0x000fd000000006ff */
[----:B------:R-:W2:Y:S02]  /*101a0*/  SYNCS.PHASECHK.TRANS64.TRYWAIT P1, [UR25+0x3838], R3 ;  /* 0x00383803ff0075a7 */ /* 0x000ea40008021119 */
[----:B--2---:R-:W-:Y:S05]  /*101b0*/  @!P1 BRA `(.L_x_296) ;  /* 0x0000002800109947 */ /* 0x004fea0003800000 */
.L_x_415:
[----:B-1----:R-:W-:-:S04]  /*101c0*/  @!P0 MOV R0, 0x800 ;  /* 0x0000080000008802 */ /* 0x002fc80000000f00 */
[----:B------:R1:W-:Y:S01]  /*101d0*/  @!P0 SYNCS.ARRIVE.TRANS64 RZ, [UR25+0x3820], R0 ;  /* 0x00382000ffff89a7 */ /* 0x0003e20008000019 */
[----:B------:R-:W-:Y:S05]  /*101e0*/  BRA.U !UP2, `(.L_x_297) ;  /* 0x000000010a047547 */ /* 0x000fea000b800000 */
[----:B------:R-:W-:Y:S05]  /*101f0*/  BPT.TRAP 0x1 ;  /* 0x000000040000795c */ /* 0x000fea0000300000 */
.L_x_297:
[----:B------:R-:W-:Y:S04]  /*10200*/  BSSY.RECONVERGENT B0, `(.L_x_298) ;  /* 0x0000003000007945 */ /* 0x000fe80003800200 */
[----:B------:R-:W-:Y:S05]  /*10210*/  @P2 BRA `(.L_x_299) ;  /* 0x0000000000042947 */ /* 0x000fea0003800000 */
[----:B------:R-:W-:Y:S05]  /*10220*/  BPT.TRAP 0x1 ;  /* 0x000000040000795c */ /* 0x000fea0000300000 */
.L_x_299:
[----:B------:R-:W-:Y:S05]  /*10230*/  BSYNC.RECONVERGENT B0 ;  /* 0x0000000000007941 */ /* 0x000fea0003800200 */
.L_x_298:
[----:B------:R-:W-:Y:S02]  /*10240*/  ULEA UR24, UR10, UR8, 0xb ;  /* 0x000000080a187291 */ /* 0x000fe4000f8e58ff */
[----:B------:R-:W-:Y:S02]  /*10250*/  UIADD3 UR14, UP1, UPT, UR4, 0x180, URZ ;  /* 0x00000180040e7890 */ /* 0x000fe4000ff3e0ff */
        /* <DEDUP_REMOVED lines=16> */
.L_x_300:
[----:B------:R-:W-:Y:S01]  /*10360*/  ULEA UR17, UR10, UR8, 0x3 ;  /* 0x000000080a117291 */ /* 0x000fe2000f8e18ff */
[----:B------:R-:W-:-:S08]  /*10370*/  SHF.L.U32 R3, R2, 0x1f, RZ ;  /* 0x0000001f02037819 */ /* 0x000fd000000006ff */
[----:B------:R-:W2:Y:S02]  /*10380*/  SYNCS.PHASECHK.TRANS64.TRYWAIT P1, [UR17+0x3838], R3 ;  /* 0x00383803ff0075a7 */ /* 0x000ea40008021111 */
[----:B--2---:R-:W-:Y:S05]  /*10390*/  @!P1 BRA `(.L_x_301) ;  /* 0x0000002400b09947 */ /* 0x004fea0003800000 */
.L_x_417:
[----:B-1----:R-:W-:-:S04]  /*103a0*/  @!P0 MOV R0, 0x800 ;  /* 0x0000080000008802 */ /* 0x002fc80000000f00 */
[----:B------:R1:W-:Y:S01]  /*103b0*/  @!P0 SYNCS.ARRIVE.TRANS64 RZ, [UR17+0x3820], R0 ;  /* 0x00382000ffff89a7 */ /* 0x0003e20008000011 */
[----:B------:R-:W-:Y:S05]  /*103c0*/  BRA.U !UP2, `(.L_x_302) ;  /* 0x000000010a047547 */ /* 0x000fea000b800000 */
[----:B------:R-:W-:Y:S05]  /*103d0*/  BPT.TRAP 0x1 ;  /* 0x000000040000795c */ /* 0x000fea0000300000 */
.L_x_302:
[----:B------:R-:W-:Y:S04]  /*103e0*/  BSSY.RECONVERGENT B0, `(.L_x_303) ;  /* 0x0000003000007945 */ /* 0x000fe80003800200 */
[----:B------:R-:W-:Y:S05]  /*103f0*/  @P2 BRA `(.L_x_304) ;  /* 0x0000000000042947 */ /* 0x000fea0003800000 */
[----:B------:R-:W-:Y:S05]  /*10400*/  BPT.TRAP 0x1 ;  /* 0x000000040000795c */ /* 0x000fea0000300000 */
.L_x_304:
[----:B------:R-:W-:Y:S05]  /*10410*/  BSYNC.RECONVERGENT B0 ;  /* 0x0000000000007941 */ /* 0x000fea0003800200 */
.L_x_303:
        /* <DEDUP_REMOVED lines=10> */
[----:B------:R-:W-:Y:S01]  /*104c0*/  UMOV UR21, UR37 ;  /* 0x0000002500157c82 */ /* 0x000fe20008000000 */
[----:B------:R-:W-:-:S02]  /*104d0*/  UIADD3 UR10, UPT, UPT, UR10, 0x1, URZ ;  /* 0x000000010a0a7890 */ /* 0x000fc4000fffe0ff */
[----:B------:R2:W-:Y:S02]  /*104e0*/  UTMALDG.4D [UR16], [UR14], desc[UR12] ;  /* 0x00000c100e0075b4 */ /* 0x0005e40008019000 */
[----:B------:R-:W-:-:S04]  /*104f0*/  UISETP.NE.AND UP1, UPT, UR10, 0x3, UPT ;  /* 0x000000030a00788c */ /* 0x000fc8000bf25270 */
[----:B------:R-:W-:Y:S02]  /*10500*/  USEL UR11, URZ, 0x1, UP1 ;  /* 0x00000001ff0b7887 */ /* 0x000fe40008800000 */
[----:B------:R-:W-:-:S04]  /*10510*/  USEL UR10, UR10, URZ, UP1 ;  /* 0x000000ff0a0a7287 */ /* 0x000fc80008800000 */
[----:B------:R-:W-:Y:S01]  /*10520*/  LOP3.LUT R2, R2, UR11, RZ, 0x3c, !PT ;  /* 0x0000000b02027c12 */ /* 0x000fe2000f8e3cff */
[----:B--2---:R-:W-:Y:S07]  /*10530*/  BRA.U !UP0, `(.L_x_305) ;  /* 0x0000000108047547 */ /* 0x004fee000b800000 */
[----:B------:R-:W-:Y:S05]  /*10540*/  BPT.TRAP 0x1 ;  /* 0x000000040000795c */ /* 0x000fea0000300000 */
.L_x_305:
[----:B------:R-:W-:Y:S01]  /*10550*/  ULEA UR17, UR10, UR8, 0x3 ;  /* 0x000000080a117291 */ /* 0x000fe2000f8e18ff */
[----:B------:R-:W-:-:S08]  /*10560*/  SHF.L.U32 R3, R2, 0x1f, RZ ;  /* 0x0000001f02037819 */ /* 0x000fd000000006ff */
[----:B------:R-:W2:Y:S02]  /*10570*/  SYNCS.PHASECHK.TRANS64.TRYWAIT P1, [UR17+0x3838], R3 ;  /* 0x00383803ff0075a7 */ /* 0x000ea40008021111 */
[----:B--2---:R-:W-:Y:S05]  /*10580*/  @!P1 BRA `(.L_x_306) ;  /* 0x00000024004c9947 */ /* 0x004fea0003800000 */
.L_x_419:
[----:B-1----:R-:W-:-:S04]  /*10590*/  @!P0 MOV R0, 0x800 ;  /* 0x0000080000008802 */ /* 0x002fc80000000f00 */
[----:B------:R1:W-:Y:S01]  /*105a0*/  @!P0 SYNCS.ARRIVE.TRANS64 RZ, [UR17+0x3820], R0 ;  /* 0x00382000ffff89a7 */ /* 0x0003e20008000011 */
[----:B------:R-:W-:Y:S05]  /*105b0*/  BRA.U !UP2, `(.L_x_307) ;  /* 0x000000010a047547 */ /* 0x000fea000b800000 */
[----:B------:R-:W-:Y:S05]  /*105c0*/  BPT.TRAP 0x1 ;  /* 0x000000040000795c */ /* 0x000fea0000300000 */
.L_x_307:
[----:B------:R-:W-:Y:S04]  /*105d0*/  BSSY.RECONVERGENT B0, `(.L_x_308) ;  /* 0x0000003000007945 */ /* 0x000fe80003800200 */
[----:B------:R-:W-:Y:S05]  /*105e0*/  @P2 BRA `(.L_x_309) ;  /* 0x0000000000042947 */ /* 0x000fea0003800000 */
[----:B------:R-:W-:Y:S05]  /*105f0*/  BPT.TRAP 0x1 ;  /* 0x000000040000795c */ /* 0x000fea0000300000 */
.L_x_309:
[----:B------:R-:W-:Y:S05]  /*10600*/  BSYNC.RECONVERGENT B0 ;  /* 0x0000000000007941 */ /* 0x000fea0003800200 */
.L_x_308:
[----:B------:R-:W-:Y:S02]  /*10610*/  ULEA UR16, UR10, UR8, 0xb ;  /* 0x000000080a107291 */ /* 0x000fe4000f8e58ff */
[----:B------:R-:W-:Y:S02]  /*10620*/  UIADD3 UR14, UP1, UPT, UR4, 0x180, URZ ;  /* 0x00000180040e7890 */ /* 0x000fe4000ff3e0ff */
[----:B------:R-:W-:Y:S02]  /*10630*/  UIADD3 UR19, UPT, UPT, UR27, 0x40, URZ ;  /* 0x000000401b137890 */ /* 0x000fe4000fffe0ff */
        /* <DEDUP_REMOVED lines=16> */
.L_x_310:
[----:B------:R-:W-:Y:S01]  /*10740*/  ULEA UR17, UR10, UR8, 0x3 ;  /* 0x000000080a117291 */ /* 0x000fe2000f8e18ff */
[----:B------:R-:W-:-:S08]  /*10750*/  SHF.L.U32 R3, R2, 0x1f, RZ ;  /* 0x0000001f02037819 */ /* 0x000fd000000006ff */
[----:B------:R-:W2:Y:S02]  /*10760*/  SYNCS.PHASECHK.TRANS64.TRYWAIT P1, [UR17+0x3838], R3 ;  /* 0x00383803ff0075a7 */ /* 0x000ea40008021111 */
[----:B--2---:R-:W-:Y:S05]  /*10770*/  @!P1 BRA `(.L_x_311) ;  /* 0x0000002000e89947 */ /* 0x004fea0003800000 */
.L_x_421:
[----:B-1----:R-:W-:-:S04]  /*10780*/  @!P0 MOV R0, 0x800 ;  /* 0x0000080000008802 */ /* 0x002fc80000000f00 */
[----:B------:R1:W-:Y:S01]  /*10790*/  @!P0 SYNCS.ARRIVE.TRANS64 RZ, [UR17+0x3820], R0 ;  /* 0x00382000ffff89a7 */ /* 0x0003e20008000011 */
[----:B------:R-:W-:Y:S05]  /*107a0*/  BRA.U !UP2, `(.L_x_312) ;  /* 0x000000010a047547 */ /* 0x000fea000b800000 */
[----:B------:R-:W-:Y:S05]  /*107b0*/  BPT.TRAP 0x1 ;  /* 0x000000040000795c */ /* 0x000fea0000300000 */
.L_x_312:
[----:B------:R-:W-:Y:S04]  /*107c0*/  BSSY.RECONVERGENT B0, `(.L_x_313) ;  /* 0x0000003000007945 */ /* 0x000fe80003800200 */
[----:B------:R-:W-:Y:S05]  /*107d0*/  @P2 BRA `(.L_x_314) ;  /* 0x0000000000042947 */ /* 0x000fea0003800000 */
[----:B------:R-:W-:Y:S05]  /*107e0*/  BPT.TRAP 0x1 ;  /* 0x000000040000795c */ /* 0x000fea0000300000 */
.L_x_314:
[----:B------:R-:W-:Y:S05]  /*107f0*/  BSYNC.RECONVERGENT B0 ;  /* 0x0000000000007941 */ /* 0x000fea0003800200 */
.L_x_313:
        /* <DEDUP_REMOVED lines=19> */
.L_x_315:
[----:B------:R-:W-:Y:S01]  /*10930*/  ULEA UR17, UR10, UR8, 0x3 ;  /* 0x000000080a117291 */ /* 0x000fe2000f8e18ff */
[----:B------:R-:W-:-:S08]  /*10940*/  SHF.L.U32 R3, R2, 0x1f, RZ ;  /* 0x0000001f02037819 */ /* 0x000fd000000006ff */
[----:B------:R-:W2:Y:S02]  /*10950*/  SYNCS.PHASECHK.TRANS64.TRYWAIT P1, [UR17+0x3838], R3 ;  /* 0x00383803ff0075a7 */ /* 0x000ea40008021111 */
[----:B--2---:R-:W-:Y:S05]  /*10960*/  @!P1 BRA `(.L_x_316) ;  /* 0x0000002000849947 */ /* 0x004fea0003800000 */
.L_x_423:
[----:B-1----:R-:W-:-:S04]  /*10970*/  @!P0 MOV R0, 0x800 ;  /* 0x0000080000008802 */ /* 0x002fc80000000f00 */
[----:B------:R1:W-:Y:S01]  /*10980*/  @!P0 SYNCS.ARRIVE.TRANS64 RZ, [UR17+0x3820], R0 ;  /* 0x00382000ffff89a7 */ /* 0x0003e20008000011 */
[----:B------:R-:W-:Y:S05]  /*10990*/  BRA.U !UP2, `(.L_x_317) ;  /* 0x000000010a047547 */ /* 0x000fea000b800000 */
[----:B------:R-:W-:Y:S05]  /*109a0*/  BPT.TRAP 0x1 ;  /* 0x000000040000795c */ /* 0x000fea0000300000 */
.L_x_317:
[----:B------:R-:W-:Y:S04]  /*109b0*/  BSSY.RECONVERGENT B0, `(.L_x_318) ;  /* 0x0000003000007945 */ /* 0x000fe80003800200 */
[----:B------:R-:W-:Y:S05]  /*109c0*/  @P2 BRA `(.L_x_319) ;  /* 0x0000000000042947 */ /* 0x000fea0003800000 */
[----:B------:R-:W-:Y:S05]  /*109d0*/  BPT.TRAP 0x1 ;  /* 0x000000040000795c */ /* 0x000fea0000300000 */
.L_x_319:
[----:B------:R-:W-:Y:S05]  /*109e0*/  BSYNC.RECONVERGENT B0 ;  /* 0x0000000000007941 */ /* 0x000fea0003800200 */
.L_x_318:
        /* <DEDUP_REMOVED lines=19> */
.L_x_320:
[----:B------:R-:W-:Y:S01]  /*10b20*/  ULEA UR17, UR10, UR8, 0x3 ;  /* 0x000000080a117291 */ /* 0x000fe2000f8e18ff */
[----:B------:R-:W-:-:S08]  /*10b30*/  SHF.L.U32 R3, R2, 0x1f, RZ ;  /* 0x0000001f02037819 */ /* 0x000fd000000006ff */
[----:B------:R-:W2:Y:S02]  /*10b40*/  SYNCS.PHASECHK.TRANS64.TRYWAIT P1, [UR17+0x3838], R3 ;  /* 0x00383803ff0075a7 */ /* 0x000ea40008021111 */
[----:B--2---:R-:W-:Y:S05]  /*10b50*/  @!P1 BRA `(.L_x_321) ;  /* 0x0000002000209947 */ /* 0x004fea0003800000 */
.L_x_425:
[----:B-1----:R-:W-:-:S04]  /*10b60*/  @!P0 MOV R0, 0x800 ;  /* 0x0000080000008802 */ /* 0x002fc80000000f00 */
[----:B------:R1:W-:Y:S01]  /*10b70*/  @!P0 SYNCS.ARRIVE.TRANS64 RZ, [UR17+0x3820], R0 ;  /* 0x00382000ffff89a7 */ /* 0x0003e20008000011 */
[----:B------:R-:W-:Y:S05]  /*10b80*/  BRA.U !UP2, `(.L_x_322) ;  /* 0x000000010a047547 */ /* 0x000fea000b800000 */
[----:B------:R-:W-:Y:S05]  /*10b90*/  BPT.TRAP 0x1 ;  /* 0x000000040000795c */ /* 0x000fea0000300000 */
.L_x_322:
[----:B------:R-:W-:Y:S04]  /*10ba0*/  BSSY.RECONVERGENT B0, `(.L_x_323) ;  /* 0x0000003000007945 */ /* 0x000fe80003800200 */
[----:B------:R-:W-:Y:S05]  /*10bb0*/  @P2 BRA `(.L_x_324) ;  /* 0x0000000000042947 */ /* 0x000fea0003800000 */
[----:B------:R-:W-:Y:S05]  /*10bc0*/  BPT.TRAP 0x1 ;  /* 0x000000040000795c */ /* 0x000fea0000300000 */
.L_x_324:
[----:B------:R-:W-:Y:S05]  /*10bd0*/  BSYNC.RECONVERGENT B0 ;  /* 0x0000000000007941 */ /* 0x000fea0003800200 */
.L_x_323:
        /* <DEDUP_REMOVED lines=13> */
[----:B------:R-:W-:Y:S02]  /*10cb0*/  UIADD3 UR9, UPT, UPT, UR9, 0x4, URZ ;  /* 0x0000000409097890 */ /* 0x000fe4000fffe0ff */
[----:B------:R-:W-:Y:S02]  /*10cc0*/  UISETP.NE.AND UP1, UPT, UR10, 0x3, UPT ;  /* 0x000000030a00788c */ /* 0x000fe4000bf25270 */
[----:B------:R-:W-:Y:S02]  /*10cd0*/  UIADD3 UR7, UPT, UPT, UR7, 0x4, URZ ;  /* 0x0000000407077890 */ /* 0x000fe4000fffe0ff */
[----:B------:R-:W-:Y:S02]  /*10ce0*/  USEL UR11, URZ, 0x1, UP1 ;  /* 0x00000001ff0b7887 */ /* 0x000fe40008800000 */
[----:B------:R-:W-:Y:S02]  /*10cf0*/  USEL UR10, UR10, URZ, UP1 ;  /* 0x000000ff0a0a7287 */ /* 0x000fe40008800000 */
[----:B------:R-:W-:-:S02]  /*10d00*/  UISETP.NE.AND UP1, UPT, UR9, URZ, UPT ;  /* 0x000000ff0900728c */ /* 0x000fc4000bf25270 */
[----:B------:R-:W-:Y:S01]  /*10d10*/  LOP3.LUT R2, R2, UR11, RZ, 0x3c, !PT ;  /* 0x0000000b02027c12 */ /* 0x000fe2000f8e3cff */
[----:B------:R-:W-:-:S06]  /*10d20*/  UIADD3 UR27, UPT, UPT, UR27, 0x100, URZ ;  /* 0x000001001b1b7890 */ /* 0x000fcc000fffe0ff */
[----:B---3--:R-:W-:Y:S06]  /*10d30*/  BRA.U UP1, `(.L_x_325) ;  /* 0xfffffff1010c7547 */ /* 0x008fec000b83ffff */
[----:B------:R-:W-:Y:S02]  /*10d40*/  UIADD3 UR9, UPT, UPT, UR7, 0x1, URZ ;  /* 0x0000000107097890 */ /* 0x000fe4000fffe0ff */
.L_x_284:
[----:B------:R-:W-:-:S13]  /*10d50*/  ISETP.NE.AND P1, PT, RZ, UR6, PT ;  /* 0x00000006ff007c0c */ /* 0x000fda000bf25270 */
[----:B--2---:R-:W-:Y:S05]  /*10d60*/  @!P1 EXIT ;  /* 0x000000000000994d */ /* 0x004fea0003800000 */
[----:B------:R-:W-:Y:S02]  /*10d70*/  UIADD3 UR7, UPT, UPT, -UR6, URZ, URZ ;  /* 0x000000ff06077290 */ /* 0x000fe4000fffe1ff */
[----:B------:R-:W-:-:S12]  /*10d80*/  USHF.L.U32 UR27, UR9, 0x6, URZ ;  /* 0x00000006091b7899 */ /* 0x000fd800080006ff */
.L_x_336:
[----:B------:R-:W-:Y:S05]  /*10d90*/  BRA.U !UP0, `(.L_x_326) ;  /* 0x0000000108047547 */ /* 0x000fea000b800000 */
[----:B------:R-:W-:Y:S05]  /*10da0*/  BPT.TRAP 0x1 ;  /* 0x000000040000795c */ /* 0x000fea0000300000 */
.L_x_326:
[----:B------:R-:W-:Y:S01]  /*10db0*/  ULEA UR25, UR10, UR8, 0x3 ;  /* 0x000000080a197291 */ /* 0x000fe2000f8e18ff */
[----:B------:R-:W-:-:S08]  /*10dc0*/  SHF.L.U32 R3, R2, 0x1f, RZ ;  /* 0x0000001f02037819 */ /* 0x000fd000000006ff */
[----:B------:R-:W2:Y:S02]  /*10dd0*/  SYNCS.PHASECHK.TRANS64.TRYWAIT P1, [UR25+0x3838], R3 ;  /* 0x00383803ff0075a7 */ /* 0x000ea40008021119 */
[----:B--2---:R-:W-:Y:S05]  /*10de0*/  @!P1 BRA `(.L_x_327) ;  /* 0x0000001c00949947 */ /* 0x004fea0003800000 */
.L_x_427:
[----:B-1----:R-:W-:-:S04]  /*10df0*/  @!P0 MOV R0, 0x800 ;  /* 0x0000080000008802 */ /* 0x002fc80000000f00 */
[----:B------:R1:W-:Y:S01]  /*10e00*/  @!P0 SYNCS.ARRIVE.TRANS64 RZ, [UR25+0x3820], R0 ;  /* 0x00382000ffff89a7 */ /* 0x0003e20008000019 */
[----:B------:R-:W-:Y:S05]  /*10e10*/  BRA.U !UP2, `(.L_x_328) ;  /* 0x000000010a047547 */ /* 0x000fea000b800000 */
[----:B------:R-:W-:Y:S05]  /*10e20*/  BPT.TRAP 0x1 ;  /* 0x000000040000795c */ /* 0x000fea0000300000 */
.L_x_328:
[----:B------:R-:W-:Y:S04]  /*10e30*/  BSSY.RECONVERGENT B0, `(.L_x_329) ;  /* 0x0000003000007945 */ /* 0x000fe80003800200 */
[----:B------:R-:W-:Y:S05]  /*10e40*/  @P2 BRA `(.L_x_330) ;  /* 0x0000000000042947 */ /* 0x000fea0003800000 */
[----:B------:R-:W-:Y:S05]  /*10e50*/  BPT.TRAP 0x1 ;  /* 0x000000040000795c */ /* 0x000fea0000300000 */
.L_x_330:
[----:B------:R-:W-:Y:S05]  /*10e60*/  BSYNC.RECONVERGENT B0 ;  /* 0x0000000000007941 */ /* 0x000fea0003800200 */
.L_x_329:
        /* <DEDUP_REMOVED lines=18> */
.L_x_331:
[----:B------:R-:W-:Y:S01]  /*10f90*/  ULEA UR17, UR6, UR8, 0x3 ;  /* 0x0000000806117291 */ /* 0x000fe2000f8e18ff */
[----:B------:R-:W-:-:S08]  /*10fa0*/  SHF.L.U32 R3, R2, 0x1f, RZ ;  /* 0x0000001f02037819 */ /* 0x000fd000000006ff */
[----:B------:R-:W2:Y:S02]  /*10fb0*/  SYNCS.PHASECHK.TRANS64.TRYWAIT P1, [UR17+0x3838], R3 ;  /* 0x00383803ff0075a7 */ /* 0x000ea40008021111 */
[----:B--2---:R-:W-:Y:S05]  /*10fc0*/  @!P1 BRA `(.L_x_332) ;  /* 0x0000001c00349947 */ /* 0x004fea0003800000 */
.L_x_429:
[----:B-1----:R-:W-:-:S04]  /*10fd0*/  @!P0 MOV R0, 0x800 ;  /* 0x0000080000008802 */ /* 0x002fc80000000f00 */
[----:B------:R1:W-:Y:S01]  /*10fe0*/  @!P0 SYNCS.ARRIVE.TRANS64 RZ, [UR17+0x3820], R0 ;  /* 0x00382000ffff89a7 */ /* 0x0003e20008000011 */
[----:B------:R-:W-:Y:S05]  /*10ff0*/  BRA.U !UP2, `(.L_x_333) ;  /* 0x000000010a047547 */ /* 0x000fea000b800000 */
[----:B------:R-:W-:Y:S05]  /*11000*/  BPT.TRAP 0x1 ;  /* 0x000000040000795c */ /* 0x000fea0000300000 */
.L_x_333:
[----:B------:R-:W-:Y:S04]  /*11010*/  BSSY.RECONVERGENT B0, `(.L_x_334) ;  /* 0x0000003000007945 */ /* 0x000fe80003800200 */
[----:B------:R-:W-:Y:S05]  /*11020*/  @P2 BRA `(.L_x_335) ;  /* 0x0000000000042947 */ /* 0x000fea0003800000 */
[----:B------:R-:W-:Y:S05]  /*11030*/  BPT.TRAP 0x1 ;  /* 0x000000040000795c */ /* 0x000fea0000300000 */
.L_x_335:
[----:B------:R-:W-:Y:S05]  /*11040*/  BSYNC.RECONVERGENT B0 ;  /* 0x0000000000007941 */ /* 0x000fea0003800200 */
.L_x_334:
        /* <DEDUP_REMOVED lines=12> */
[----:B------:R2:W-:Y:S01]  /*11110*/  UTMALDG.4D [UR16], [UR14], desc[UR12] ;  /* 0x00000c100e0075b4 */ /* 0x0005e20008019000 */
[----:B------:R-:W-:Y:S02]  /*11120*/  UIADD3 UR7, UPT, UPT, UR7, 0x1, URZ ;  /* 0x0000000107077890 */ /* 0x000fe4000fffe0ff */
[----:B------:R-:W-:Y:S02]  /*11130*/  UISETP.NE.AND UP1, UPT, UR10, 0x3, UPT ;  /* 0x000000030a00788c */ /* 0x000fe4000bf25270 */
[----:B------:R-:W-:Y:S02]  /*11140*/  UIADD3 UR27, UPT, UPT, UR27, 0x40, URZ ;  /* 0x000000401b1b7890 */ /* 0x000fe4000fffe0ff */
[----:B------:R-:W-:Y:S02]  /*11150*/  USEL UR6, URZ, 0x1, UP1 ;  /* 0x00000001ff067887 */ /* 0x000fe40008800000 */
[----:B------:R-:W-:Y:S02]  /*11160*/  USEL UR10, UR10, URZ, UP1 ;  /* 0x000000ff0a0a7287 */ /* 0x000fe40008800000 */
[----:B------:R-:W-:-:S02]  /*11170*/  UISETP.NE.AND UP1, UPT, UR7, URZ, UPT ;  /* 0x000000ff0700728c */ /* 0x000fc4000bf25270 */
[----:B------:R-:W-:-:S07]  /*11180*/  LOP3.LUT R2, R2, UR6, RZ, 0x3c, !PT ;  /* 0x0000000602027c12 */ /* 0x000fce000f8e3cff */
[----:B--2---:R-:W-:Y:S05]  /*11190*/  BRA.U UP1, `(.L_x_336) ;  /* 0xfffffff901fc7547 */ /* 0x004fea000b83ffff */
[----:B------:R-:W-:Y:S05]  /*111a0*/  EXIT ;  /* 0x000000000000794d */ /* 0x000fea0003800000 */
.L_x_448:
[----:B------:R-:W-:-:S08]  /*111b0*/  NOP ;  /* 0x0000000000007918 */ /* 0x000fd00000000000 */
[----:B------:R-:W1:-:S00]  /*111c0*/  USETMAXREG.DEALLOC.CTAPOOL 0x20 ;  /* 0x00000020000079c8 */ /* 0x000e4000080e0500 */
[----:B------:R-:W2:Y:S08]  /*111d0*/  S2UR UR18, SR_CTAID.X ;  /* 0x00000000001279c3 */ /* 0x000eb00000002500 */
[----:B-1----:R-:W1:Y:S01]  /*111e0*/  LDC R0, c[0x0][0x380] ;  /* 0x0000e000ff007b82 */ /* 0x002e620000000800 */
[----:B--2---:R-:W-:-:S06]  /*111f0*/  USHF.L.U32 UR18, UR18, 0x8, URZ ;  /* 0x0000000812127899 */ /* 0x004fcc00080006ff */
[----:B-1----:R-:W-:-:S13]  /*11200*/  ISETP.LE.U32.AND P0, PT, R0, UR18, PT ;  /* 0x0000001200007c0c */ /* 0x002fda000bf03070 */
[----:B------:R-:W-:Y:S05]  /*11210*/  @P0 EXIT ;  /* 0x000000000000094d */ /* 0x000fea0003800000 */
[----:B------:R-:W1:Y:S01]  /*11220*/  LDCU UR19, c[0x0][0x38c] ;  /* 0x00007180ff1377ac */ /* 0x000e620008000800 */
[----:B------:R-:W2:Y:S01]  /*11230*/  S2UR UR4, SR_CTAID.Y ;  /* 0x00000000000479c3 */ /* 0x000ea20000002600 */
[----:B------:R-:W-:Y:S01]  /*11240*/  UMOV UR6, URZ ;  /* 0x000000ff00067c82 */ /* 0x000fe20008000000 */
[----:B------:R-:W-:Y:S01]  /*11250*/  ELECT P0, URZ, PT ;  /* 0x0000000000ff782f */ /* 0x000fe20003800000 */
[----:B-1----:R-:W1:Y:S01]  /*11260*/  I2F.U32.RP R2, UR19 ;  /* 0x0000001300027d06 */ /* 0x002e620008209000 */
[----:B------:R-:W-:-:S07]  /*11270*/  UISETP.NE.U32.AND UP0, UPT, UR19, URZ, UPT ;  /* 0x000000ff1300728c */ /* 0x000fce000bf05070 */
[----:B-1----:R-:W1:Y:S02]  /*11280*/  MUFU.RCP R0, R2 ;  /* 0x0000000200007308 */ /* 0x002e640000001000 */
[----:B-1----:R-:W-:-:S06]  /*11290*/  VIADD R0, R0, 0xffffffe ;  /* 0x0ffffffe00007836 */ /* 0x002fcc0000000000 */
[----:B------:R-:W1:Y:S02]  /*112a0*/  F2I.FTZ.U32.TRUNC.NTZ R0, R0 ;  /* 0x0000000000007305 */ /* 0x000e64000021f000 */
[----:B-1----:R-:W-:-:S13]  /*112b0*/  R2UR UR7, R0 ;  /* 0x00000000000772ca */ /* 0x002fda00000e0000 */
[----:B------:R-:W-:-:S04]  /*112c0*/  UIADD3 UR5, UPT, UPT, URZ, -UR7, URZ ;  /* 0x80000007ff057290 */ /* 0x000fc8000fffe0ff */
[----:B------:R-:W-:-:S04]  /*112d0*/  UIMAD UR5, UR5, UR19, URZ ;  /* 0x00000013050572a4 */ /* 0x000fc8000f8e02ff */
[----:B------:R-:W-:-:S04]  /*112e0*/  UIMAD.WIDE.U32 UR6, UR7, UR5, UR6 ;  /* 0x00000005070672a5 */ /* 0x000fc8000f8e0006 */
[----:B--2---:R-:W-:-:S07]  /*112f0*/  UIMAD.WIDE.U32 UR20, UR7, UR4, URZ ;  /* 0x00000004071472a5 */ /* 0x004fce000f8e00ff */
[----:B------:R-:W-:Y:S02]  /*11300*/  UMOV UR20, UR21 ;  /* 0x0000001500147c82 */ /* 0x000fe40008000000 */
[----:B------:R-:W-:Y:S02]  /*11310*/  UIADD3 UR5, UPT, UPT, -UR20, URZ, URZ ;  /* 0x000000ff14057290 */ /* 0x000fe4000fffe1ff */
[----:B------:R-:W1:Y:S02]  /*11320*/  S2UR UR21, SR_CTAID.Z ;  /* 0x00000000001579c3 */ /* 0x000e640000002700 */
[----:B------:R-:W-:-:S04]  /*11330*/  UIMAD UR5, UR19, UR5, UR4 ;  /* 0x00000005130572a4 */ /* 0x000fc8000f8e0204 */
[----:B------:R-:W-:-:S11]  /*11340*/  UISETP.GE.U32.AND UP2, UPT, UR5, UR19, UPT ;  /* 0x000000130500728c */ /* 0x000fd6000bf46070 */
[----:B------:R-:W-:Y:S02]  /*11350*/  @UP2 UIADD3 UR5, UPT, UPT, UR5, -UR19, URZ ;  /* 0x8000001305052290 */ /* 0x000fe4000fffe0ff */
[----:B------:R-:W-:Y:S02]  /*11360*/  @UP2 UIADD3 UR20, UPT, UPT, UR20, 0x1, URZ ;  /* 0x0000000114142890 */ /* 0x000fe4000fffe0ff */
[----:B------:R-:W-:-:S11]  /*11370*/  UISETP.GE.U32.AND UP1, UPT, UR5, UR19, UPT ;  /* 0x000000130500728c */ /* 0x000fd6000bf26070 */
[----:B------:R-:W-:Y:S02]  /*11380*/  @UP1 UIADD3 UR20, UPT, UPT, UR20, 0x1, URZ ;  /* 0x0000000114141890 */ /* 0x000fe4000fffe0ff */
[----:B------:R-:W-:-:S04]  /*11390*/  @!UP0 ULOP3.LUT UR20, URZ, UR19, URZ, 0x33, !UPT ;  /* 0x00000013ff148292 */ /* 0x000fc8000f8e33ff */
[----:B------:R-:W-:-:S04]  /*113a0*/  UIADD3 UR5, UPT, UPT, -UR20, URZ, URZ ;  /* 0x000000ff14057290 */ /* 0x000fc8000fffe1ff */
[----:B------:R-:W-:Y:S01]  /*113b0*/  UIMAD UR19, UR19, UR5, UR4 ;  /* 0x00000005131372a4 */ /* 0x000fe2000f8e0204 */
[----:B-1----:R-:W-:Y:S11]  /*113c0*/  BRA.U UP6, `(.L_x_337) ;  /* 0x0000000106047547 */ /* 0x002ff6000b800000 */
[----:B------:R-:W-:Y:S05]  /*113d0*/  BPT.TRAP 0x1 ;  /* 0x000000040000795c */ /* 0x000fea0000300000 */
.L_x_337:
[----:B------:R-:W1:Y:S01]  /*113e0*/  S2UR UR4, SR_CgaCtaId ;  /* 0x00000000000479c3 */ /* 0x000e620000008800 */
[----:B------:R-:W-:Y:S01]  /*113f0*/  UMOV UR16, 0x400 ;  /* 0x0000040000107882 */ /* 0x000fe20000000000 */
[----:B------:R-:W-:Y:S01]  /*11400*/  SHF.L.U32 R3, RZ, 0x1f, RZ ;  /* 0x0000001fff037819 */ /* 0x000fe200000006ff */
[----:B-1----:R-:W-:-:S09]  /*11410*/  ULEA UR16, UR4, UR16, 0x18 ;  /* 0x0000001004107291 */ /* 0x002fd2000f8ec0ff */
[----:B------:R-:W1:Y:S02]  /*11420*/  SYNCS.PHASECHK.TRANS64.TRYWAIT P0, [UR16+0x38b0], R3 ;  /* 0x0038b003ff0075a7 */ /* 0x000e640008001110 */
[----:B-1----:R-:W-:Y:S05]  /*11430*/  @!P0 BRA `(.L_x_338) ;  /* 0x0000001800308947 */ /* 0x002fea0003800000 */
.L_x_431:
[----:B------:R-:W2:Y:S01]  /*11440*/  LDCU.64 UR6, c[0x0][0x348] ;  /* 0x00006900ff0677ac */ /* 0x000ea20008000a00 */
[----:B------:R-:W-:Y:S01]  /*11450*/  UMOV UR17, URZ ;  /* 0x000000ff00117c82 */ /* 0x000fe20008000000 */
[----:B--2---:R-:W-:-:S04]  /*11460*/  UIADD3 UR6, UP0, UPT, UR6, 0x400, URZ ;  /* 0x0000040006067890 */ /* 0x004fc8000ff1e0ff */
[----:B------:R-:W-:-:S09]  /*11470*/  UIADD3.X UR7, UPT, UPT, URZ, UR7, URZ, UP0, !UPT ;  /* 0x00000007ff077290 */ /* 0x000fd200087fe4ff */
[----:B------:R2:W-:Y:S01]  /*11480*/  UTMASTG.5D [UR16], [UR6] ;  /* 0x00000010060073b5 */ /* 0x0005e20008020000 */
[----:B------:R0:W-:Y:S01]  /*11490*/  UTMACMDFLUSH ;  /* 0x00000000000079b7 */ /* 0x0001e20000000000 */
[----:B--2---:R-:W-:Y:S05]  /*114a0*/  BRA.U UP6, `(.L_x_339) ;  /* 0x0000000106047547 */ /* 0x004fea000b800000 */
[----:B------:R-:W-:Y:S05]  /*114b0*/  BPT.TRAP 0x1 ;  /* 0x000000040000795c */ /* 0x000fea0000300000 */
.L_x_339:
[----:B------:R-:W2:Y:S02]  /*114c0*/  SYNCS.PHASECHK.TRANS64.TRYWAIT P0, [UR16+0x38b8], R3 ;  /* 0x0038b803ff0075a7 */ /* 0x000ea40008001110 */
[----:B--2---:R-:W-:Y:S05]  /*114d0*/  @!P0 BRA `(.L_x_340) ;  /* 0x0000001800208947 */ /* 0x004fea0003800000 */
.L_x_433:
[----:B------:R-:W2:Y:S01]  /*114e0*/  LDCU.64 UR6, c[0x0][0x348] ;  /* 0x00006900ff0677ac */ /* 0x000ea20008000a00 */
[----:B------:R-:W-:Y:S02]  /*114f0*/  UIADD3 UR10, UPT, UPT, UR18, 0x80, URZ ;  /* 0x00000080120a7890 */ /* 0x000fe4000fffe0ff */
[----:B------:R-:W-:Y:S01]  /*11500*/  UIADD3 UR8, UPT, UPT, UR16, 0x1000, URZ ;  /* 0x0000100010087890 */ /* 0x000fe2000fffe0ff */
[----:B------:R-:W-:Y:S01]  /*11510*/  UMOV UR9, URZ ;  /* 0x000000ff00097c82 */ /* 0x000fe20008000000 */
[----:B------:R-:W-:Y:S01]  /*11520*/  UMOV UR11, UR19 ;  /* 0x00000013000b7c82 */ /* 0x000fe20008000000 */
[----:B------:R-:W-:Y:S01]  /*11530*/  UMOV UR12, UR20 ;  /* 0x00000014000c7c82 */ /* 0x000fe20008000000 */
[----:B------:R-:W-:Y:S01]  /*11540*/  UMOV UR13, UR21 ;  /* 0x00000015000d7c82 */ /* 0x000fe20008000000 */
[----:B--2---:R-:W-:-:S04]  /*11550*/  UIADD3 UR6, UP0, UPT, UR6, 0x400, URZ ;  /* 0x0000040006067890 */ /* 0x004fc8000ff1e0ff */
[----:B------:R-:W-:-:S09]  /*11560*/  UIADD3.X UR7, UPT, UPT, URZ, UR7, URZ, UP0, !UPT ;  /* 0x00000007ff077290 */ /* 0x000fd200087fe4ff */
[----:B------:R2:W-:Y:S01]  /*11570*/  UTMASTG.5D [UR8], [UR6] ;  /* 0x00000008060073b5 */ /* 0x0005e20008020000 */
[----:B------:R0:W-:Y:S01]  /*11580*/  UTMACMDFLUSH ;  /* 0x00000000000079b7 */ /* 0x0001e20000000000 */
[----:B------:R-:W-:-:S04]  /*11590*/  DEPBAR.LE SB0, 0x1 ;  /* 0x000080400000791a */ /* 0x000fc80000000000 */
[----:B--2---:R-:W-:Y:S05]  /*115a0*/  BRA.U UP6, `(.L_x_341) ;  /* 0x0000000106047547 */ /* 0x004fea000b800000 */
[----:B------:R-:W-:Y:S05]  /*115b0*/  BPT.TRAP 0x1 ;  /* 0x000000040000795c */ /* 0x000fea0000300000 */
.L_x_341:
[----:B------:R-:W-:-:S04]  /*115c0*/  UIADD3 UR5, UPT, UPT, UR16, 0x38c0, URZ ;  /* 0x000038c010057890 */ /* 0x000fc8000fffe0ff */
[----:B------:R-:W-:-:S09]  /*115d0*/  UPRMT UR5, UR4, 0x654, UR5 ;  /* 0x0000065404057896 */ /* 0x000fd20008000005 */
[----:B------:R-:W-:Y:S01]  /*115e0*/  SYNCS.ARRIVE.TRANS64.RED.A1T0 RZ, [UR5], RZ ;  /* 0x000000ffffff79a7 */ /* 0x000fe20008100405 */
[----:B------:R-:W-:-:S04]  /*115f0*/  DEPBAR.LE SB0, 0x0 ;  /* 0x000080000000791a */ /* 0x000fc80000000000 */
[----:B------:R-:W-:Y:S05]  /*11600*/  BRA.U UP6, `(.L_x_342) ;  /* 0x0000000106047547 */ /* 0x000fea000b800000 */
[----:B------:R-:W-:Y:S05]  /*11610*/  BPT.TRAP 0x1 ;  /* 0x000000040000795c */ /* 0x000fea0000300000 */
.L_x_342:
[----:B------:R-:W-:Y:S01]  /*11620*/  UIADD3 UR5, UPT, UPT, UR16, 0x38c8, URZ ;  /* 0x000038c810057890 */ /* 0x000fe2000fffe0ff */
[----:B------:R-:W-:Y:S02]  /*11630*/  IMAD.MOV.U32 R2, RZ, RZ, 0xffff ;  /* 0x0000ffffff027424 */ /* 0x000fe400078e00ff */
[----:B-1----:R-:W-:Y:S01]  /*11640*/  IMAD.MOV.U32 R0, RZ, RZ, 0x1 ;  /* 0x00000001ff007424 */ /* 0x002fe200078e00ff */
[----:B------:R-:W-:-:S09]  /*11650*/  UPRMT UR5, UR4, 0x654, UR5 ;  /* 0x0000065404057896 */ /* 0x000fd20008000005 */
[----:B------:R-:W-:Y:S01]  /*11660*/  SYNCS.ARRIVE.TRANS64.RED.A1T0 RZ, [UR5], RZ ;  /* 0x000000ffffff79a7 */ /* 0x000fe20008100405 */
[----:B------:R-:W1:Y:S01]  /*11670*/  LDS R3, [UR16+0x38e0] ;  /* 0x0038e010ff037984 */ /* 0x000e620008000800 */
[----:B------:R-:W-:Y:S02]  /*11680*/  UMOV UR6, 0x40 ;  /* 0x0000004000067882 */ /* 0x000fe40000000000 */
[----:B------:R-:W-:Y:S01]  /*11690*/  ULEA UR6, UR4, UR6, 0x18 ;  /* 0x0000000604067291 */ /* 0x000fe2000f8ec0ff */
[----:B------:R-:W-:-:S08]  /*116a0*/  NOP ;  /* 0x0000000000007918 */ /* 0x000fd00000000000 */
[----:B------:R-:W2:Y:S01]  /*116b0*/  LDS R5, [UR6+0x14] ;  /* 0x00001406ff057984 */ /* 0x000ea20008000800 */
[----:B-1----:R-:W-:-:S04]  /*116c0*/  LOP3.LUT R3, R3, 0xffff, RZ, 0xc0, !PT ;  /* 0x0000ffff03037812 */ /* 0x002fc800078ec0ff */
[----:B------:R-:W-:-:S04]  /*116d0*/  SHF.R.U32.HI R3, RZ, 0x5, R3 ;  /* 0x00000005ff037819 */ /* 0x000fc80000011603 */
[-C--:B------:R-:W-:Y:S02]  /*116e0*/  SHF.L.U32 R2, R2, R3.reuse, RZ ;  /* 0x0000000302027219 */ /* 0x080fe400000006ff */
[----:B------:R-:W-:Y:S02]  /*116f0*/  SHF.L.U32 R3, R0, R3, RZ ;  /* 0x0000000300037219 */ /* 0x000fe400000006ff */
[----:B--2---:R-:W-:-:S04]  /*11700*/  LOP3.LUT R5, R5, R2, RZ, 0xc0, !PT ;  /* 0x0000000205057212 */ /* 0x004fc800078ec0ff */
[----:B------:R-:W-:-:S13]  /*11710*/  ISETP.NE.AND P0, PT, R5, R2, PT ;  /* 0x000000020500720c */ /* 0x000fda0003f05270 */
[----:B------:R-:W-:Y:S05]  /*11720*/  @P0 BRA `(.L_x_343) ;  /* 0x00000000005c0947 */ /* 0x000fea0003800000 */
[----:B------:R-:W1:Y:S02]  /*11730*/  LDS R0, [UR6+0x18] ;  /* 0x00001806ff007984 */ /* 0x000e640008000800 */
[----:B-1----:R-:W-:-:S04]  /*11740*/  LOP3.LUT R0, R0, R3, RZ, 0xc0, !PT ;  /* 0x0000000300007212 */ /* 0x002fc800078ec0ff */
[----:B------:R-:W-:-:S13]  /*11750*/  ISETP.NE.AND P0, PT, R0, R3, PT ;  /* 0x000000030000720c */ /* 0x000fda0003f05270 */
[----:B------:R-:W-:Y:S05]  /*11760*/  @P0 BRA `(.L_x_344) ;  /* 0x0000000000400947 */ /* 0x000fea0003800000 */
[----:B------:R-:W-:Y:S01]  /*11770*/  R2UR UR8, R2 ;  /* 0x00000000020872ca */ /* 0x000fe200000e0000 */
[----:B------:R-:W-:Y:S01]  /*11780*/  VOTEU.ANY UR7, UPT, PT ;  /* 0x0000000000077886 */ /* 0x000fe200038e0100 */
[----:B------:R-:W1:Y:S01]  /*11790*/  S2R R2, SR_LANEID ;  /* 0x0000000000027919 */ /* 0x000e620000000000 */
[----:B------:R-:W-:Y:S01]  /*117a0*/  LOP3.LUT R4, RZ, R3, RZ, 0x33, !PT ;  /* 0x00000003ff047212 */ /* 0x000fe200078e33ff */
[----:B------:R-:W-:-:S03]  /*117b0*/  UFLO.U32 UR7, UR7 ;  /* 0x00000007000772bd */ /* 0x000fc600080e0000 */
[----:B------:R-:W2:Y:S06]  /*117c0*/  REDUX UR4, R4 ;  /* 0x00000000040473c4 */ /* 0x000eac0000000000 */
[----:B------:R-:W-:-:S06]  /*117d0*/  ULOP3.LUT UR8, URZ, UR8, URZ, 0x33, !UPT ;  /* 0x00000008ff087292 */ /* 0x000fcc000f8e33ff */
[----:B------:R-:W-:-:S04]  /*117e0*/  IMAD.U32 R0, RZ, RZ, UR8 ;  /* 0x00000008ff007e24 */ /* 0x000fc8000f8e00ff */
[----:B------:R-:W3:Y:S02]  /*117f0*/  REDUX UR5, R0 ;  /* 0x00000000000573c4 */ /* 0x000ee40000000000 */
[----:B------:R4:W-:Y:S01]  /*11800*/  UTCATOMSWS.AND URZ, UR8 ;  /* 0x0000000800ff79e3 */ /* 0x0009e20008000000 */
[----:B-1----:R-:W-:Y:S01]  /*11810*/  ISETP.EQ.U32.AND P0, PT, R2, UR7, PT ;  /* 0x0000000702007c0c */ /* 0x002fe2000bf02070 */
[----:B--2---:R-:W-:Y:S02]  /*11820*/  IMAD.U32 R2, RZ, RZ, UR4 ;  /* 0x00000004ff027e24 */ /* 0x004fe4000f8e00ff */
[----:B---3--:R-:W-:-:S10]  /*11830*/  IMAD.U32 R3, RZ, RZ, UR5 ;  /* 0x00000005ff037e24 */ /* 0x008fd4000f8e00ff */
[----:B------:R4:W-:Y:S04]  /*11840*/  @P0 ATOMS.AND RZ, [UR6+0x14], R3 ;  /* 0x00001403ffff098c */ /* 0x0009e8000a800006 */
[----:B------:R4:W-:Y:S01]  /*11850*/  @P0 ATOMS.AND RZ, [UR6+0x18], R2 ;  /* 0x00001802ffff098c */ /* 0x0009e2000a800006 */
[----:B------:R-:W-:Y:S05]  /*11860*/  BRA `(.L_x_345) ;  /* 0x0000000000147947 */ /* 0x000fea0003800000 */
.L_x_344:
[----:B------:R-:W-:Y:S02]  /*11870*/  MOV R2, 0x11890 ;  /* 0x0001189000027802 */ /* 0x000fe40000000f00 */
[----:B------:R-:W-:Y:S05]  /*11880*/  CALL.REL.NOINC `($__internal_0_$__cuda_sm10x_tcgen05_guardrail_trap_col_being_dealloced_not_returned_by_alloc) ;  /* 0x00000014004c7944 */ /* 0x000fea0003c00000 */
[----:B------:R-:W-:Y:S05]  /*11890*/  BRA `(.L_x_345) ;  /* 0x0000000000087947 */ /* 0x000fea0003800000 */
.L_x_343:
[----:B------:R-:W-:Y:S02]  /*118a0*/  MOV R2, 0x118c0 ;  /* 0x000118c000027802 */ /* 0x000fe40000000f00 */
[----:B------:R-:W-:Y:S05]  /*118b0*/  CALL.REL.NOINC `($__internal_2_$__cuda_sm10x_tcgen05_guardrail_trap_unallocated_columns_being_dealloced) ;  /* 0x0000001400587944 */ /* 0x000fea0003c00000 */
.L_x_345:
[----:B------:R-:W-:Y:S01]  /*118c0*/  NOP ;  /* 0x0000000000007918 */ /* 0x000fe20000000000 */
[----:B----4-:R-:W-:Y:S05]  /*118d0*/  EXIT ;  /* 0x000000000000794d */ /* 0x010fea0003800000 */
.L_x_35:
[----:B------:R-:W-:-:S07]  /*118e0*/  MOV R0, UR4 ;  /* 0x0000000400007c02 */ /* 0x000fce0008000f00 */
.L_x_346:
[----:B-1----:R1:W2:Y:S02]  /*118f0*/  SYNCS.PHASECHK.TRANS64.TRYWAIT P0, [R0+URZ+0x3800], R3 ;  /* 0x00380003000075a7 */ /* 0x0022a400080011ff */
[----:B--2---:R-:W-:Y:S05]  /*11900*/  @!P0 NANOSLEEP.SYNCS 0x989680 ;  /* 0x009896800000895d */ /* 0x004fea0003900000 */
[----:B------:R-:W2:Y:S02]  /*11910*/  @!P0 SYNCS.PHASECHK.TRANS64 P0, [R0+URZ+0x3800], R3 ;  /* 0x00380003000085a7 */ /* 0x000ea400080010ff */
[----:B--2---:R-:W-:Y:S05]  /*11920*/  @!P0 BRA `(.L_x_346) ;  /* 0xfffffffc00f08947 */ /* 0x004fea000383ffff */
[----:B------:R-:W-:Y:S05]  /*11930*/  BRA `(.L_x_347) ;  /* 0xffffff0000a87947 */ /* 0x000fea000383ffff */
.L_x_37:
[----:B-1----:R-:W-:-:S07]  /*11940*/  MOV R0, UR4 ;  /* 0x0000000400007c02 */ /* 0x002fce0008000f00 */
.L_x_348:
[----:B-1----:R1:W2:Y:S02]  /*11950*/  SYNCS.PHASECHK.TRANS64.TRYWAIT P0, [R0+URZ+0x3820], R3 ;  /* 0x00382003000075a7 */ /* 0x0022a400080011ff */
[----:B--2---:R-:W-:Y:S05]  /*11960*/  @!P0 NANOSLEEP.SYNCS 0x989680 ;  /* 0x009896800000895d */ /* 0x004fea0003900000 */
[----:B------:R-:W2:Y:S02]  /*11970*/  @!P0 SYNCS.PHASECHK.TRANS64 P0, [R0+URZ+0x3820], R3 ;  /* 0x00382003000085a7 */ /* 0x000ea400080010ff */
[----:B--2---:R-:W-:Y:S05]  /*11980*/  @!P0 BRA `(.L_x_348) ;  /* 0xfffffffc00f08947 */ /* 0x004fea000383ffff */
[----:B------:R-:W-:Y:S05]  /*11990*/  BRA `(.L_x_349) ;  /* 0xffffff0000a47947 */ /* 0x000fea000383ffff */
.L_x_39:
[----:B------:R-:W-:-:S07]  /*119a0*/  MOV R5, UR4 ;  /* 0x0000000400057c02 */ /* 0x000fce0008000f00 */
.L_x_350:
[----:B--2---:R2:W3:Y:S02]  /*119b0*/  SYNCS.PHASECHK.TRANS64.TRYWAIT P0, [R5+URZ+0x3858], R2 ;  /* 0x00385802050075a7 */ /* 0x0044e400080011ff */
[----:B---3--:R-:W-:Y:S05]  /*119c0*/  @!P0 NANOSLEEP.SYNCS 0x989680 ;  /* 0x009896800000895d */ /* 0x008fea0003900000 */
[----:B------:R-:W3:Y:S02]  /*119d0*/  @!P0 SYNCS.PHASECHK.TRANS64 P0, [R5+URZ+0x3858], R2 ;  /* 0x00385802050085a7 */ /* 0x000ee400080010ff */
[----:B---3--:R-:W-:Y:S05]  /*119e0*/  @!P0 BRA `(.L_x_350) ;  /* 0xfffffffc00f08947 */ /* 0x008fea000383ffff */
[----:B------:R-:W-:Y:S05]  /*119f0*/  BRA `(.L_x_351) ;  /* 0xffffff0000a87947 */ /* 0x000fea000383ffff */
.L_x_43:
[----:B------:R-:W-:-:S07]  /*11a00*/  MOV R0, UR4 ;  /* 0x0000000400007c02 */ /* 0x000fce0008000f00 */
.L_x_352:
[----:B-1----:R1:W3:Y:S02]  /*11a10*/  SYNCS.PHASECHK.TRANS64.TRYWAIT P0, [R0+URZ+0x3808], R3 ;  /* 0x00380803000075a7 */ /* 0x0022e400080011ff */
[----:B---3--:R-:W-:Y:S05]  /*11a20*/  @!P0 NANOSLEEP.SYNCS 0x989680 ;  /* 0x009896800000895d */ /* 0x008fea0003900000 */
[----:B------:R-:W3:Y:S02]  /*11a30*/  @!P0 SYNCS.PHASECHK.TRANS64 P0, [R0+URZ+0x3808], R3 ;  /* 0x00380803000085a7 */ /* 0x000ee400080010ff */
[----:B---3--:R-:W-:Y:S05]  /*11a40*/  @!P0 BRA `(.L_x_352) ;  /* 0xfffffffc00f08947 */ /* 0x008fea000383ffff */
[----:B------:R-:W-:Y:S05]  /*11a50*/  BRA `(.L_x_353) ;  /* 0xffffff0000d47947 */ /* 0x000fea000383ffff */
.L_x_45:
[----:B--2---:R-:W-:-:S07]  /*11a60*/  MOV R5, UR4 ;  /* 0x0000000400057c02 */ /* 0x004fce0008000f00 */
.L_x_354:
[----:B--2---:R2:W3:Y:S02]  /*11a70*/  SYNCS.PHASECHK.TRANS64.TRYWAIT P0, [R5+URZ+0x3868], R2 ;  /* 0x00386802050075a7 */ /* 0x0044e400080011ff */
[----:B---3--:R-:W-:Y:S05]  /*11a80*/  @!P0 NANOSLEEP.SYNCS 0x989680 ;  /* 0x009896800000895d */ /* 0x008fea0003900000 */
[----:B------:R-:W3:Y:S02]  /*11a90*/  @!P0 SYNCS.PHASECHK.TRANS64 P0, [R5+URZ+0x3868], R2 ;  /* 0x00386802050085a7 */ /* 0x000ee400080010ff */
[----:B---3--:R-:W-:Y:S05]  /*11aa0*/  @!P0 BRA `(.L_x_354) ;  /* 0xfffffffc00f08947 */ /* 0x008fea000383ffff */
[----:B------:R-:W-:Y:S05]  /*11ab0*/  BRA `(.L_x_355) ;  /* 0xffffff0000d07947 */ /* 0x000fea000383ffff */
.L_x_49:
[----:B------:R-:W-:-:S07]  /*11ac0*/  MOV R0, UR4 ;  /* 0x0000000400007c02 */ /* 0x000fce0008000f00 */
.L_x_356:
[----:B---3--:R3:W4:Y:S02]  /*11ad0*/  SYNCS.PHASECHK.TRANS64.TRYWAIT P0, [R0+URZ+0x3828], R3 ;  /* 0x00382803000075a7 */ /* 0x00872400080011ff */
[----:B----4-:R-:W-:Y:S05]  /*11ae0*/  @!P0 NANOSLEEP.SYNCS 0x989680 ;  /* 0x009896800000895d */ /* 0x010fea0003900000 */
[----:B------:R-:W4:Y:S02]  /*11af0*/  @!P0 SYNCS.PHASECHK.TRANS64 P0, [R0+URZ+0x3828], R3 ;  /* 0x00382803000085a7 */ /* 0x000f2400080010ff */
[----:B----4-:R-:W-:Y:S05]  /*11b00*/  @!P0 BRA `(.L_x_356) ;  /* 0xfffffffc00f08947 */ /* 0x010fea000383ffff */
[----:B------:R-:W-:Y:S05]  /*11b10*/  BRA `(.L_x_357) ;  /* 0xffffff0400087947 */ /* 0x000fea000383ffff */
.L_x_51:
[----:B--2---:R-:W-:-:S07]  /*11b20*/  MOV R5, UR4 ;  /* 0x0000000400057c02 */ /* 0x004fce0008000f00 */
.L_x_358:
[----:B--2---:R2:W4:Y:S02]  /*11b30*/  SYNCS.PHASECHK.TRANS64.TRYWAIT P0, [R5+URZ+0x38a0], R2 ;  /* 0x0038a002050075a7 */ /* 0x00452400080011ff */
[----:B----4-:R-:W-:Y:S05]  /*11b40*/  @!P0 NANOSLEEP.SYNCS 0x989680 ;  /* 0x009896800000895d */ /* 0x010fea0003900000 */
[----:B------:R-:W4:Y:S02]  /*11b50*/  @!P0 SYNCS.PHASECHK.TRANS64 P0, [R5+URZ+0x38a0], R2 ;  /* 0x0038a002050085a7 */ /* 0x000f2400080010ff */
[----:B----4-:R-:W-:Y:S05]  /*11b60*/  @!P0 BRA `(.L_x_358) ;  /* 0xfffffffc00f08947 */ /* 0x010fea000383ffff */
[----:B------:R-:W-:Y:S05]  /*11b70*/  BRA `(.L_x_359) ;  /* 0xffffff0400007947 */ /* 0x000fea000383ffff */
.L_x_53:
[----:B---3--:R-:W-:-:S07]  /*11b80*/  MOV R0, UR4 ;  /* 0x0000000400007c02 */ /* 0x008fce0008000f00 */
.L_x_360:
[----:B---3--:R3:W4:Y:S02]  /*11b90*/  SYNCS.PHASECHK.TRANS64.TRYWAIT P0, [R0+URZ+0x3858], R3 ;  /* 0x00385803000075a7 */ /* 0x00872400080011ff */
[----:B----4-:R-:W-:Y:S05]  /*11ba0*/  @!P0 NANOSLEEP.SYNCS 0x989680 ;  /* 0x009896800000895d */ /* 0x010fea0003900000 */
[----:B------:R-:W4:Y:S02]  /*11bb0*/  @!P0 SYNCS.PHASECHK.TRANS64 P0, [R0+URZ+0x3858], R3 ;  /* 0x00385803000085a7 */ /* 0x000f2400080010ff */
[----:B----4-:R-:W-:Y:S05]  /*11bc0*/  @!P0 BRA `(.L_x_360) ;  /* 0xfffffffc00f08947 */ /* 0x010fea000383ffff */
[----:B------:R-:W-:Y:S05]  /*11bd0*/  BRA `(.L_x_361) ;  /* 0xffffff0000f87947 */ /* 0x000fea000383ffff */
.L_x_57:
[----:B------:R-:W-:Y:S07]  /*11be0*/  MOV R0, UR7 ;  /* 0x0000000700007c02 */ /* 0x000fee0008000f00 */
.L_x_362:
[----:B--2---:R2:W3:Y:S02]  /*11bf0*/  SYNCS.PHASECHK.TRANS64.TRYWAIT P0, [R0+URZ+0x3820], R3 ;  /* 0x00382003000075a7 */ /* 0x0044e400080011ff */
[----:B---3--:R-:W-:Y:S05]  /*11c00*/  @!P0 NANOSLEEP.SYNCS 0x989680 ;  /* 0x009896800000895d */ /* 0x008fea0003900000 */
[----:B------:R-:W3:Y:S02]  /*11c10*/  @!P0 SYNCS.PHASECHK.TRANS64 P0, [R0+URZ+0x3820], R3 ;  /* 0x00382003000085a7 */ /* 0x000ee400080010ff */
[----:B---3--:R-:W-:Y:S05]  /*11c20*/  @!P0 BRA `(.L_x_362) ;  /* 0xfffffffc00f08947 */ /* 0x008fea000383ffff */
[----:B------:R-:W-:Y:S05]  /*11c30*/  BRA `(.L_x_363) ;  /* 0xffffff0400d47947 */ /* 0x000fea000383ffff */
.L_x_60:
[----:B------:R-:W-:Y:S07]  /*11c40*/  MOV R0, UR4 ;  /* 0x0000000400007c02 */ /* 0x000fee0008000f00 */
.L_x_364:
[----:B--2---:R2:W3:Y:S02]  /*11c50*/  SYNCS.PHASECHK.TRANS64.TRYWAIT P0, [R0+URZ+0x38a8], R3 ;  /* 0x0038a803000075a7 */ /* 0x0044e400080011ff */
[----:B---3--:R-:W-:Y:S05]  /*11c60*/  @!P0 NANOSLEEP.SYNCS 0x989680 ;  /* 0x009896800000895d */ /* 0x008fea0003900000 */
[----:B------:R-:W3:Y:S02]  /*11c70*/  @!P0 SYNCS.PHASECHK.TRANS64 P0, [R0+URZ+0x38a8], R3 ;  /* 0x0038a803000085a7 */ /* 0x000ee400080010ff */
[----:B---3--:R-:W-:Y:S05]  /*11c80*/  @!P0 BRA `(.L_x_364) ;  /* 0xfffffffc00f08947 */ /* 0x008fea000383ffff */
[----:B------:R-:W-:Y:S05]  /*11c90*/  BRA `(.L_x_365) ;  /* 0xffffff08001c7947 */ /* 0x000fea000383ffff */
.L_x_62:
[----:B------:R-:W-:Y:S07]  /*11ca0*/  MOV R0, UR4 ;  /* 0x0000000400007c02 */ /* 0x000fee0008000f00 */
.L_x_366:
[----:B--2---:R2:W3:Y:S02]  /*11cb0*/  SYNCS.PHASECHK.TRANS64.TRYWAIT P0, [R0+URZ+0x3868], R3 ;  /* 0x00386803000075a7 */ /* 0x0044e400080011ff */
[----:B---3--:R-:W-:Y:S05]  /*11cc0*/  @!P0 NANOSLEEP.SYNCS 0x989680 ;  /* 0x009896800000895d */ /* 0x008fea0003900000 */
[----:B------:R-:W3:Y:S02]  /*11cd0*/  @!P0 SYNCS.PHASECHK.TRANS64 P0, [R0+URZ+0x3868], R3 ;  /* 0x00386803000085a7 */ /* 0x000ee400080010ff */
[----:B---3--:R-:W-:Y:S05]  /*11ce0*/  @!P0 BRA `(.L_x_366) ;  /* 0xfffffffc00f08947 */ /* 0x008fea000383ffff */
[----:B------:R-:W-:Y:S05]  /*11cf0*/  BRA `(.L_x_367) ;  /* 0xffffff0800187947 */ /* 0x000fea000383ffff */
.L_x_68:
[----:B------:R-:W-:Y:S07]  /*11d00*/  MOV R0, UR7 ;  /* 0x0000000700007c02 */ /* 0x000fee0008000f00 */
.L_x_368:
[----:B--2---:R2:W3:Y:S02]  /*11d10*/  SYNCS.PHASECHK.TRANS64.TRYWAIT P0, [R0+URZ+0x3820], R3 ;  /* 0x00382003000075a7 */ /* 0x0044e400080011ff */
[----:B---3--:R-:W-:Y:S05]  /*11d20*/  @!P0 NANOSLEEP.SYNCS 0x989680 ;  /* 0x009896800000895d */ /* 0x008fea0003900000 */
[----:B------:R-:W3:Y:S02]  /*11d30*/  @!P0 SYNCS.PHASECHK.TRANS64 P0, [R0+URZ+0x3820], R3 ;  /* 0x00382003000085a7 */ /* 0x000ee400080010ff */
[----:B---3--:R-:W-:Y:S05]  /*11d40*/  @!P0 BRA `(.L_x_368) ;  /* 0xfffffffc00f08947 */ /* 0x008fea000383ffff */
[----:B------:R-:W-:Y:S05]  /*11d50*/  BRA `(.L_x_369) ;  /* 0xffffff0c002c7947 */ /* 0x000fea000383ffff */
.L_x_70:
[----:B------:R-:W-:Y:S07]  /*11d60*/  MOV R0, UR4 ;  /* 0x0000000400007c02 */ /* 0x000fee0008000f00 */
.L_x_370:
[----:B--2---:R2:W3:Y:S02]  /*11d70*/  SYNCS.PHASECHK.TRANS64.TRYWAIT P0, [R0+URZ+0x38a0], R3 ;  /* 0x0038a003000075a7 */ /* 0x0044e400080011ff */
[----:B---3--:R-:W-:Y:S05]  /*11d80*/  @!P0 NANOSLEEP.SYNCS 0x989680 ;  /* 0x009896800000895d */ /* 0x008fea0003900000 */
[----:B------:R-:W3:Y:S02]  /*11d90*/  @!P0 SYNCS.PHASECHK.TRANS64 P0, [R0+URZ+0x38a0], R3 ;  /* 0x0038a003000085a7 */ /* 0x000ee400080010ff */
[----:B---3--:R-:W-:Y:S05]  /*11da0*/  @!P0 BRA `(.L_x_370) ;  /* 0xfffffffc00f08947 */ /* 0x008fea000383ffff */
[----:B------:R-:W-:Y:S05]  /*11db0*/  BRA `(.L_x_371) ;  /* 0xffffff0c00287947 */ /* 0x000fea000383ffff */
.L_x_72:
[----:B------:R-:W-:Y:S07]  /*11dc0*/  MOV R0, UR4 ;  /* 0x0000000400007c02 */ /* 0x000fee0008000f00 */
.L_x_372:
[----:B--2---:R2:W3:Y:S02]  /*11dd0*/  SYNCS.PHASECHK.TRANS64.TRYWAIT P0, [R0+URZ+0x3858], R3 ;  /* 0x00385803000075a7 */ /* 0x0044e400080011ff */
[----:B---3--:R-:W-:Y:S05]  /*11de0*/  @!P0 NANOSLEEP.SYNCS 0x989680 ;  /* 0x009896800000895d */ /* 0x008fea0003900000 */
[----:B------:R-:W3:Y:S02]  /*11df0*/  @!P0 SYNCS.PHASECHK.TRANS64 P0, [R0+URZ+0x3858], R3 ;  /* 0x00385803000085a7 */ /* 0x000ee400080010ff */
[----:B---3--:R-:W-:Y:S05]  /*11e00*/  @!P0 BRA `(.L_x_372) ;  /* 0xfffffffc00f08947 */ /* 0x008fea000383ffff */
[----:B------:R-:W-:Y:S05]  /*11e10*/  BRA `(.L_x_373) ;  /* 0xffffff0c00247947 */ /* 0x000fea000383ffff */
.L_x_80:
[----:B------:R-:W-:-:S07]  /*11e20*/  MOV R0, UR4 ;  /* 0x0000000400007c02 */ /* 0x000fce0008000f00 */
.L_x_374:
[----:B--2---:R2:W3:Y:S02]  /*11e30*/  SYNCS.PHASECHK.TRANS64.TRYWAIT P0, [R0+URZ+0x38a8], R3 ;  /* 0x0038a803000075a7 */ /* 0x0044e400080011ff */
[----:B---3--:R-:W-:Y:S05]  /*11e40*/  @!P0 NANOSLEEP.SYNCS 0x989680 ;  /* 0x009896800000895d */ /* 0x008fea0003900000 */
[----:B------:R-:W3:Y:S02]  /*11e50*/  @!P0 SYNCS.PHASECHK.TRANS64 P0, [R0+URZ+0x38a8], R3 ;  /* 0x0038a803000085a7 */ /* 0x000ee400080010ff */
[----:B---3--:R-:W-:Y:S05]  /*11e60*/  @!P0 BRA `(.L_x_374) ;  /* 0xfffffffc00f08947 */ /* 0x008fea000383ffff */
[----:B------:R-:W-:Y:S05]  /*11e70*/  BRA `(.L_x_375) ;  /* 0xffffff1000247947 */ /* 0x000fea000383ffff */
.L_x_82:
[----:B--2---:R-:W-:-:S07]  /*11e80*/  MOV R0, UR4 ;  /* 0x0000000400007c02 */ /* 0x004fce0008000f00 */
.L_x_376:
[----:B--2---:R2:W3:Y:S02]  /*11e90*/  SYNCS.PHASECHK.TRANS64.TRYWAIT P0, [R0+URZ+0x3868], R5 ;  /* 0x00386805000075a7 */ /* 0x0044e400080011ff */
[----:B---3--:R-:W-:Y:S05]  /*11ea0*/  @!P0 NANOSLEEP.SYNCS 0x989680 ;  /* 0x009896800000895d */ /* 0x008fea0003900000 */
[----:B------:R-:W3:Y:S02]  /*11eb0*/  @!P0 SYNCS.PHASECHK.TRANS64 P0, [R0+URZ+0x3868], R5 ;  /* 0x00386805000085a7 */ /* 0x000ee400080010ff */
[----:B---3--:R-:W-:Y:S05]  /*11ec0*/  @!P0 BRA `(.L_x_376) ;  /* 0xfffffffc00f08947 */ /* 0x008fea000383ffff */
[----:B------:R-:W-:Y:S05]  /*11ed0*/  BRA `(.L_x_377) ;  /* 0xffffff1000207947 */ /* 0x000fea000383ffff */
.L_x_89:
[----:B-1----:R1:W2:Y:S02]  /*11ee0*/  SYNCS.PHASECHK.TRANS64.TRYWAIT P0, [R17+URZ+0x38c0], R0 ;  /* 0x0038c000110075a7 */ /* 0x0022a400080011ff */
[----:B--2---:R-:W-:Y:S05]  /*11ef0*/  @!P0 NANOSLEEP.SYNCS 0x989680 ;  /* 0x009896800000895d */ /* 0x004fea0003900000 */
[----:B------:R-:W2:Y:S02]  /*11f00*/  @!P0 SYNCS.PHASECHK.TRANS64 P0, [R17+URZ+0x38c0], R0 ;  /* 0x0038c000110085a7 */ /* 0x000ea400080010ff */
[----:B--2---:R-:W-:Y:S05]  /*11f10*/  @!P0 BRA `(.L_x_89) ;  /* 0xfffffffc00f08947 */ /* 0x004fea000383ffff */
[----:B------:R-:W-:Y:S05]  /*11f20*/  BRA `(.L_x_378) ;  /* 0xffffff1400507947 */ /* 0x000fea000383ffff */
.L_x_155:
[----:B--2---:R2:W5:Y:S02]  /*11f30*/  SYNCS.PHASECHK.TRANS64.TRYWAIT P0, [R17+URZ+0x38c8], R4 ;  /* 0x0038c804110075a7 */ /* 0x00456400080011ff */
[----:B-----5:R-:W-:Y:S05]  /*11f40*/  @!P0 NANOSLEEP.SYNCS 0x989680 ;  /* 0x009896800000895d */ /* 0x020fea0003900000 */
[----:B------:R-:W5:Y:S02]  /*11f50*/  @!P0 SYNCS.PHASECHK.TRANS64 P0, [R17+URZ+0x38c8], R4 ;  /* 0x0038c804110085a7 */ /* 0x000f6400080010ff */
[----:B-----5:R-:W-:Y:S05]  /*11f60*/  @!P0 BRA `(.L_x_155) ;  /* 0xfffffffc00f08947 */ /* 0x020fea000383ffff */
[----:B------:R-:W-:Y:S05]  /*11f70*/  BRA `(.L_x_379) ;  /* 0xffffff4000787947 */ /* 0x000fea000383ffff */
.L_x_160:
[----:B-1----:R-:W-:-:S04]  /*11f80*/  MOV R0, UR39 ;  /* 0x0000002700007c02 */ /* 0x002fc80008000f00 */
[----:B------:R1:W2:Y:S03]  /*11f90*/  SYNCS.PHASECHK.TRANS64.TRYWAIT P0, [R0+URZ+0x3870], R3 ;  /* 0x00387003000075a7 */ /* 0x0002a600080011ff */
[----:B--2---:R-:W-:Y:S05]  /*11fa0*/  @!P0 NANOSLEEP.SYNCS 0x989680 ;  /* 0x009896800000895d */ /* 0x004fea0003900000 */
[----:B------:R-:W2:Y:S02]  /*11fb0*/  @!P0 SYNCS.PHASECHK.TRANS64 P0, [R0+URZ+0x3870], R3 ;  /* 0x00387003000085a7 */ /* 0x000ea400080010ff */
[----:B--2---:R-:W-:Y:S05]  /*11fc0*/  @!P0 BRA `(.L_x_160) ;  /* 0xfffffffc00ec8947 */ /* 0x004fea000383ffff */
[----:B------:R-:W-:Y:S05]  /*11fd0*/  BRA `(.L_x_380) ;  /* 0xffffff44007c7947 */ /* 0x000fea000383ffff */
.L_x_163:
[----:B-1----:R-:W-:-:S04]  /*11fe0*/  MOV R0, UR39 ;  /* 0x0000002700007c02 */ /* 0x002fc80008000f00 */
[----:B------:R1:W2:Y:S03]  /*11ff0*/  SYNCS.PHASECHK.TRANS64.TRYWAIT P0, [R0+URZ+0x3880], R3 ;  /* 0x00388003000075a7 */ /* 0x0002a600080011ff */
[----:B--2---:R-:W-:Y:S05]  /*12000*/  @!P0 NANOSLEEP.SYNCS 0x989680 ;  /* 0x009896800000895d */ /* 0x004fea0003900000 */
[----:B------:R-:W2:Y:S02]  /*12010*/  @!P0 SYNCS.PHASECHK.TRANS64 P0, [R0+URZ+0x3880], R3 ;  /* 0x00388003000085a7 */ /* 0x000ea400080010ff */
[----:B--2---:R-:W-:Y:S05]  /*12020*/  @!P0 BRA `(.L_x_163) ;  /* 0xfffffffc00ec8947 */ /* 0x004fea000383ffff */
[----:B------:R-:W-:Y:S05]  /*12030*/  BRA `(.L_x_381) ;  /* 0xffffff4400947947 */ /* 0x000fea000383ffff */
.L_x_166:
[----:B-1----:R-:W-:-:S04]  /*12040*/  MOV R0, UR39 ;  /* 0x0000002700007c02 */ /* 0x002fc80008000f00 */
[----:B------:R1:W2:Y:S03]  /*12050*/  SYNCS.PHASECHK.TRANS64.TRYWAIT P0, [R0+URZ+0x3870], R3 ;  /* 0x00387003000075a7 */ /* 0x0002a600080011ff */
[----:B--2---:R-:W-:Y:S05]  /*12060*/  @!P0 NANOSLEEP.SYNCS 0x989680 ;  /* 0x009896800000895d */ /* 0x004fea0003900000 */
[----:B------:R-:W2:Y:S02]  /*12070*/  @!P0 SYNCS.PHASECHK.TRANS64 P0, [R0+URZ+0x3870], R3 ;  /* 0x00387003000085a7 */ /* 0x000ea400080010ff */
[----:B--2---:R-:W-:Y:S05]  /*12080*/  @!P0 BRA `(.L_x_166) ;  /* 0xfffffffc00ec8947 */ /* 0x004fea000383ffff */
[----:B------:R-:W-:Y:S05]  /*12090*/  BRA `(.L_x_382) ;  /* 0xffffff4400dc7947 */ /* 0x000fea000383ffff */
.L_x_168:
[----:B-1----:R-:W-:-:S04]  /*120a0*/  MOV R0, UR39 ;  /* 0x0000002700007c02 */ /* 0x002fc80008000f00 */
[----:B------:R1:W2:Y:S03]  /*120b0*/  SYNCS.PHASECHK.TRANS64.TRYWAIT P0, [R0+URZ+0x3890], R3 ;  /* 0x00389003000075a7 */ /* 0x0002a600080011ff */
[----:B--2---:R-:W-:Y:S05]  /*120c0*/  @!P0 NANOSLEEP.SYNCS 0x989680 ;  /* 0x009896800000895d */ /* 0x004fea0003900000 */
[----:B------:R-:W2:Y:S02]  /*120d0*/  @!P0 SYNCS.PHASECHK.TRANS64 P0, [R0+URZ+0x3890], R3 ;  /* 0x00389003000085a7 */ /* 0x000ea400080010ff */
[----:B--2---:R-:W-:Y:S05]  /*120e0*/  @!P0 BRA `(.L_x_168) ;  /* 0xfffffffc00ec8947 */ /* 0x004fea000383ffff */
[----:B------:R-:W-:Y:S05]  /*120f0*/  BRA `(.L_x_383) ;  /* 0xffffff48001c7947 */ /* 0x000fea000383ffff */
.L_x_175:
[----:B-1----:R-:W-:-:S04]  /*12100*/  MOV R0, UR39 ;  /* 0x0000002700007c02 */ /* 0x002fc80008000f00 */
[----:B------:R1:W3:Y:S03]  /*12110*/  SYNCS.PHASECHK.TRANS64.TRYWAIT P1, [R0+URZ+0x3880], R3 ;  /* 0x00388003000075a7 */ /* 0x0002e600080211ff */
[----:B---3--:R-:W-:Y:S05]  /*12120*/  @!P1 NANOSLEEP.SYNCS 0x989680 ;  /* 0x009896800000995d */ /* 0x008fea0003900000 */
[----:B------:R-:W3:Y:S02]  /*12130*/  @!P1 SYNCS.PHASECHK.TRANS64 P1, [R0+URZ+0x3880], R3 ;  /* 0x00388003000095a7 */ /* 0x000ee400080210ff */
[----:B---3--:R-:W-:Y:S05]  /*12140*/  @!P1 BRA `(.L_x_175) ;  /* 0xfffffffc00ec9947 */ /* 0x008fea000383ffff */
[----:B------:R-:W-:Y:S05]  /*12150*/  BRA `(.L_x_384) ;  /* 0xffffff4c00347947 */ /* 0x000fea000383ffff */
.L_x_178:
[----:B-1----:R-:W-:-:S04]  /*12160*/  MOV R0, UR39 ;  /* 0x0000002700007c02 */ /* 0x002fc80008000f00 */
[----:B------:R1:W3:Y:S03]  /*12170*/  SYNCS.PHASECHK.TRANS64.TRYWAIT P0, [R0+URZ+0x3898], R3 ;  /* 0x00389803000075a7 */ /* 0x0002e600080011ff */
[----:B---3--:R-:W-:Y:S05]  /*12180*/  @!P0 NANOSLEEP.SYNCS 0x989680 ;  /* 0x009896800000895d */ /* 0x008fea0003900000 */
[----:B------:R-:W3:Y:S02]  /*12190*/  @!P0 SYNCS.PHASECHK.TRANS64 P0, [R0+URZ+0x3898], R3 ;  /* 0x00389803000085a7 */ /* 0x000ee400080010ff */
[----:B---3--:R-:W-:Y:S05]  /*121a0*/  @!P0 BRA `(.L_x_178) ;  /* 0xfffffffc00ec8947 */ /* 0x008fea000383ffff */
[----:B------:R-:W-:Y:S05]  /*121b0*/  BRA `(.L_x_385) ;  /* 0xffffff4c00bc7947 */ /* 0x000fea000383ffff */
.L_x_187:
[----:B-1----:R-:W-:-:S04]  /*121c0*/  MOV R0, UR40 ;  /* 0x0000002800007c02 */ /* 0x002fc80008000f00 */
[----:B------:R1:W4:Y:S03]  /*121d0*/  SYNCS.PHASECHK.TRANS64.TRYWAIT P0, [R0+URZ+0x3870], R43 ;  /* 0x0038702b000075a7 */ /* 0x00032600080011ff */
[----:B----4-:R-:W-:Y:S05]  /*121e0*/  @!P0 NANOSLEEP.SYNCS 0x989680 ;  /* 0x009896800000895d */ /* 0x010fea0003900000 */
[----:B------:R-:W4:Y:S02]  /*121f0*/  @!P0 SYNCS.PHASECHK.TRANS64 P0, [R0+URZ+0x3870], R43 ;  /* 0x0038702b000085a7 */ /* 0x000f2400080010ff */
[----:B----4-:R-:W-:Y:S05]  /*12200*/  @!P0 BRA `(.L_x_187) ;  /* 0xfffffffc00ec8947 */ /* 0x010fea000383ffff */
[----:B------:R-:W-:Y:S05]  /*12210*/  BRA `(.L_x_386) ;  /* 0xffffff5000f87947 */ /* 0x000fea000383ffff */
.L_x_190:
[----:B-1----:R-:W-:-:S04]  /*12220*/  MOV R0, UR40 ;  /* 0x0000002800007c02 */ /* 0x002fc80008000f00 */
[----:B------:R1:W4:Y:S03]  /*12230*/  SYNCS.PHASECHK.TRANS64.TRYWAIT P0, [R0+URZ+0x3890], R3 ;  /* 0x00389003000075a7 */ /* 0x00032600080011ff */
[----:B----4-:R-:W-:Y:S05]  /*12240*/  @!P0 NANOSLEEP.SYNCS 0x989680 ;  /* 0x009896800000895d */ /* 0x010fea0003900000 */
[----:B------:R-:W4:Y:S02]  /*12250*/  @!P0 SYNCS.PHASECHK.TRANS64 P0, [R0+URZ+0x3890], R3 ;  /* 0x00389003000085a7 */ /* 0x000f2400080010ff */
[----:B----4-:R-:W-:Y:S05]  /*12260*/  @!P0 BRA `(.L_x_190) ;  /* 0xfffffffc00ec8947 */ /* 0x010fea000383ffff */
[----:B------:R-:W-:Y:S05]  /*12270*/  BRA `(.L_x_387) ;  /* 0xffffff5400147947 */ /* 0x000fea000383ffff */
.L_x_192:
[----:B-1----:R-:W-:-:S04]  /*12280*/  MOV R3, UR40 ;  /* 0x0000002800037c02 */ /* 0x002fc80008000f00 */
[----:B------:R1:W2:Y:S03]  /*12290*/  SYNCS.PHASECHK.TRANS64.TRYWAIT P1, [R3+URZ+0x38c0], R0 ;  /* 0x0038c000030075a7 */ /* 0x0002a600080211ff */
[----:B--2---:R-:W-:Y:S05]  /*122a0*/  @!P1 NANOSLEEP.SYNCS 0x989680 ;  /* 0x009896800000995d */ /* 0x004fea0003900000 */
[----:B------:R-:W2:Y:S02]  /*122b0*/  @!P1 SYNCS.PHASECHK.TRANS64 P1, [R3+URZ+0x38c0], R0 ;  /* 0x0038c000030095a7 */ /* 0x000ea400080210ff */
[----:B--2---:R-:W-:Y:S05]  /*122c0*/  @!P1 BRA `(.L_x_192) ;  /* 0xfffffffc00ec9947 */ /* 0x004fea000383ffff */
[----:B------:R-:W-:Y:S05]  /*122d0*/  BRA `(.L_x_388) ;  /* 0xffffff5400307947 */ /* 0x000fea000383ffff */
.L_x_201:
[----:B-1----:R-:W-:-:S04]  /*122e0*/  MOV R0, UR40 ;  /* 0x0000002800007c02 */ /* 0x002fc80008000f00 */
[----:B------:R1:W2:Y:S03]  /*122f0*/  SYNCS.PHASECHK.TRANS64.TRYWAIT P1, [R0+URZ+0x3880], R3 ;  /* 0x00388003000075a7 */ /* 0x0002a600080211ff */
[----:B--2---:R-:W-:Y:S05]  /*12300*/  @!P1 NANOSLEEP.SYNCS 0x989680 ;  /* 0x009896800000995d */ /* 0x004fea0003900000 */
[----:B------:R-:W2:Y:S02]  /*12310*/  @!P1 SYNCS.PHASECHK.TRANS64 P1, [R0+URZ+0x3880], R3 ;  /* 0x00388003000095a7 */ /* 0x000ea400080210ff */
[----:B--2---:R-:W-:Y:S05]  /*12320*/  @!P1 BRA `(.L_x_201) ;  /* 0xfffffffc00ec9947 */ /* 0x004fea000383ffff */
[----:B------:R-:W-:Y:S05]  /*12330*/  BRA `(.L_x_389) ;  /* 0xffffff5c00a07947 */ /* 0x000fea000383ffff */
.L_x_205:
[----:B-1----:R-:W-:-:S04]  /*12340*/  MOV R0, UR40 ;  /* 0x0000002800007c02 */ /* 0x002fc80008000f00 */
[----:B------:R1:W2:Y:S03]  /*12350*/  SYNCS.PHASECHK.TRANS64.TRYWAIT P0, [R0+URZ+0x3898], R3 ;  /* 0x00389803000075a7 */ /* 0x0002a600080011ff */
[----:B--2---:R-:W-:Y:S05]  /*12360*/  @!P0 NANOSLEEP.SYNCS 0x989680 ;  /* 0x009896800000895d */ /* 0x004fea0003900000 */
[----:B------:R-:W2:Y:S02]  /*12370*/  @!P0 SYNCS.PHASECHK.TRANS64 P0, [R0+URZ+0x3898], R3 ;  /* 0x00389803000085a7 */ /* 0x000ea400080010ff */
[----:B--2---:R-:W-:Y:S05]  /*12380*/  @!P0 BRA `(.L_x_205) ;  /* 0xfffffffc00ec8947 */ /* 0x004fea000383ffff */
[----:B------:R-:W-:Y:S05]  /*12390*/  BRA `(.L_x_390) ;  /* 0xffffff6000087947 */ /* 0x000fea000383ffff */
.L_x_207:
[----:B-1----:R-:W-:-:S04]  /*123a0*/  MOV R3, UR40 ;  /* 0x0000002800037c02 */ /* 0x002fc80008000f00 */
[----:B------:R1:W2:Y:S03]  /*123b0*/  SYNCS.PHASECHK.TRANS64.TRYWAIT P1, [R3+URZ+0x38c8], R0 ;  /* 0x0038c800030075a7 */ /* 0x0002a600080211ff */
[----:B--2---:R-:W-:Y:S05]  /*123c0*/  @!P1 NANOSLEEP.SYNCS 0x989680 ;  /* 0x009896800000995d */ /* 0x004fea0003900000 */
[----:B------:R-:W2:Y:S02]  /*123d0*/  @!P1 SYNCS.PHASECHK.TRANS64 P1, [R3+URZ+0x38c8], R0 ;  /* 0x0038c800030095a7 */ /* 0x000ea400080210ff */
[----:B--2---:R-:W-:Y:S05]  /*123e0*/  @!P1 BRA `(.L_x_207) ;  /* 0xfffffffc00ec9947 */ /* 0x004fea000383ffff */
[----:B------:R-:W-:Y:S05]  /*123f0*/  BRA `(.L_x_391) ;  /* 0xffffff6000187947 */ /* 0x000fea000383ffff */
.L_x_216:
[----:B-1----:R-:W-:-:S04]  /*12400*/  MOV R0, UR59 ;  /* 0x0000003b00007c02 */ /* 0x002fc80008000f00 */
[----:B------:R1:W2:Y:S03]  /*12410*/  SYNCS.PHASECHK.TRANS64.TRYWAIT P0, [R0+URZ], R3 ;  /* 0x00000003000075a7 */ /* 0x0002a600080011ff */
[----:B--2---:R-:W-:Y:S05]  /*12420*/  @!P0 NANOSLEEP.SYNCS 0x989680 ;  /* 0x009896800000895d */ /* 0x004fea0003900000 */
[----:B------:R-:W2:Y:S02]  /*12430*/  @!P0 SYNCS.PHASECHK.TRANS64 P0, [R0+URZ], R3 ;  /* 0x00000003000085a7 */ /* 0x000ea400080010ff */
[----:B--2---:R-:W-:Y:S05]  /*12440*/  @!P0 BRA `(.L_x_216) ;  /* 0xfffffffc00ec8947 */ /* 0x004fea000383ffff */
[----:B------:R-:W-:Y:S05]  /*12450*/  BRA `(.L_x_392) ;  /* 0xffffff6800f87947 */ /* 0x000fea000383ffff */
.L_x_219:
[----:B-1----:R-:W-:-:S04]  /*12460*/  MOV R0, UR44 ;  /* 0x0000002c00007c02 */ /* 0x002fc80008000f00 */
[----:B------:R1:W3:Y:S03]  /*12470*/  SYNCS.PHASECHK.TRANS64.TRYWAIT P1, [R0+URZ], R3 ;  /* 0x00000003000075a7 */ /* 0x0002e600080211ff */
[----:B---3--:R-:W-:Y:S05]  /*12480*/  @!P1 NANOSLEEP.SYNCS 0x989680 ;  /* 0x009896800000995d */ /* 0x008fea0003900000 */
[----:B------:R-:W3:Y:S02]  /*12490*/  @!P1 SYNCS.PHASECHK.TRANS64 P1, [R0+URZ], R3 ;  /* 0x00000003000095a7 */ /* 0x000ee400080210ff */
[----:B---3--:R-:W-:Y:S05]  /*124a0*/  @!P1 BRA `(.L_x_219) ;  /* 0xfffffffc00ec9947 */ /* 0x008fea000383ffff */
[----:B------:R-:W-:Y:S05]  /*124b0*/  BRA `(.L_x_393) ;  /* 0xffffff6c00987947 */ /* 0x000fea000383ffff */
.L_x_224:
[----:B-1----:R-:W-:-:S04]  /*124c0*/  MOV R4, UR47 ;  /* 0x0000002f00047c02 */ /* 0x002fc80008000f00 */
[----:B------:R1:W2:Y:S03]  /*124d0*/  SYNCS.PHASECHK.TRANS64.TRYWAIT P2, [R4+URZ+0x38d0], R3 ;  /* 0x0038d003040075a7 */ /* 0x0002a600080411ff */
[----:B--2---:R-:W-:Y:S05]  /*124e0*/  @!P2 NANOSLEEP.SYNCS 0x989680 ;  /* 0x009896800000a95d */ /* 0x004fea0003900000 */
[----:B------:R-:W2:Y:S02]  /*124f0*/  @!P2 SYNCS.PHASECHK.TRANS64 P2, [R4+URZ+0x38d0], R3 ;  /* 0x0038d0030400a5a7 */ /* 0x000ea400080410ff */
[----:B--2---:R-:W-:Y:S05]  /*12500*/  @!P2 BRA `(.L_x_224) ;  /* 0xfffffffc00eca947 */ /* 0x004fea000383ffff */
[----:B------:R-:W-:Y:S05]  /*12510*/  BRA `(.L_x_394) ;  /* 0xffffff74008c7947 */ /* 0x000fea000383ffff */
.L_x_228:
[----:B--2---:R-:W-:-:S04]  /*12520*/  MOV R3, UR59 ;  /* 0x0000003b00037c02 */ /* 0x004fc80008000f00 */
[----:B------:R2:W3:Y:S03]  /*12530*/  SYNCS.PHASECHK.TRANS64.TRYWAIT P2, [R3+URZ], R0 ;  /* 0x00000000030075a7 */ /* 0x0004e600080411ff */
[----:B---3--:R-:W-:Y:S05]  /*12540*/  @!P2 NANOSLEEP.SYNCS 0x989680 ;  /* 0x009896800000a95d */ /* 0x008fea0003900000 */
[----:B------:R-:W3:Y:S02]  /*12550*/  @!P2 SYNCS.PHASECHK.TRANS64 P2, [R3+URZ], R0 ;  /* 0x000000000300a5a7 */ /* 0x000ee400080410ff */
[----:B---3--:R-:W-:Y:S05]  /*12560*/  @!P2 BRA `(.L_x_228) ;  /* 0xfffffffc00eca947 */ /* 0x008fea000383ffff */
[----:B------:R-:W-:Y:S05]  /*12570*/  BRA `(.L_x_395) ;  /* 0xffffff8c00147947 */ /* 0x000fea000383ffff */
.L_x_233:
[----:B--2---:R-:W-:-:S04]  /*12580*/  MOV R0, UR44 ;  /* 0x0000002c00007c02 */ /* 0x004fc80008000f00 */
[----:B------:R2:W3:Y:S03]  /*12590*/  SYNCS.PHASECHK.TRANS64.TRYWAIT P1, [R0+URZ], R3 ;  /* 0x00000003000075a7 */ /* 0x0004e600080211ff */
[----:B---3--:R-:W-:Y:S05]  /*125a0*/  @!P1 NANOSLEEP.SYNCS 0x989680 ;  /* 0x009896800000995d */ /* 0x008fea0003900000 */
[----:B------:R-:W3:Y:S02]  /*125b0*/  @!P1 SYNCS.PHASECHK.TRANS64 P1, [R0+URZ], R3 ;  /* 0x00000003000095a7 */ /* 0x000ee400080210ff */
[----:B---3--:R-:W-:Y:S05]  /*125c0*/  @!P1 BRA `(.L_x_233) ;  /* 0xfffffffc00ec9947 */ /* 0x008fea000383ffff */
[----:B------:R-:W-:Y:S05]  /*125d0*/  BRA `(.L_x_396) ;  /* 0xffffff8c00c07947 */ /* 0x000fea000383ffff */
.L_x_238:
[----:B----4-:R-:W-:-:S04]  /*125e0*/  MOV R0, UR42 ;  /* 0x0000002a00007c02 */ /* 0x010fc80008000f00 */
[----:B------:R4:W5:Y:S03]  /*125f0*/  SYNCS.PHASECHK.TRANS64.TRYWAIT P1, [R0+URZ], R3 ;  /* 0x00000003000075a7 */ /* 0x00096600080211ff */
[----:B-----5:R-:W-:Y:S05]  /*12600*/  @!P1 NANOSLEEP.SYNCS 0x989680 ;  /* 0x009896800000995d */ /* 0x020fea0003900000 */
[----:B------:R-:W5:Y:S02]  /*12610*/  @!P1 SYNCS.PHASECHK.TRANS64 P1, [R0+URZ], R3 ;  /* 0x00000003000095a7 */ /* 0x000f6400080210ff */
[----:B-----5:R-:W-:Y:S05]  /*12620*/  @!P1 BRA `(.L_x_238) ;  /* 0xfffffffc00ec9947 */ /* 0x020fea000383ffff */
[----:B------:R-:W-:Y:S05]  /*12630*/  BRA `(.L_x_397) ;  /* 0xffffff9000987947 */ /* 0x000fea000383ffff */
.L_x_244:
[----:B-1----:R-:W-:-:S04]  /*12640*/  MOV R4, UR47 ;  /* 0x0000002f00047c02 */ /* 0x002fc80008000f00 */
[----:B------:R1:W2:Y:S03]  /*12650*/  SYNCS.PHASECHK.TRANS64.TRYWAIT P2, [R4+URZ+0x38d0], R3 ;  /* 0x0038d003040075a7 */ /* 0x0002a600080411ff */
[----:B--2---:R-:W-:Y:S05]  /*12660*/  @!P2 NANOSLEEP.SYNCS 0x989680 ;  /* 0x009896800000a95d */ /* 0x004fea0003900000 */
[----:B------:R-:W2:Y:S02]  /*12670*/  @!P2 SYNCS.PHASECHK.TRANS64 P2, [R4+URZ+0x38d0], R3 ;  /* 0x0038d0030400a5a7 */ /* 0x000ea400080410ff */
[----:B--2---:R-:W-:Y:S05]  /*12680*/  @!P2 BRA `(.L_x_244) ;  /* 0xfffffffc00eca947 */ /* 0x004fea000383ffff */
[----:B------:R-:W-:Y:S05]  /*12690*/  BRA `(.L_x_398) ;  /* 0xffffffac00947947 */ /* 0x000fea000383ffff */
.L_x_248:
[----:B--2---:R-:W-:-:S04]  /*126a0*/  MOV R3, UR59 ;  /* 0x0000003b00037c02 */ /* 0x004fc80008000f00 */
[----:B------:R2:W3:Y:S03]  /*126b0*/  SYNCS.PHASECHK.TRANS64.TRYWAIT P2, [R3+URZ], R0 ;  /* 0x00000000030075a7 */ /* 0x0004e600080411ff */
[----:B---3--:R-:W-:Y:S05]  /*126c0*/  @!P2 NANOSLEEP.SYNCS 0x989680 ;  /* 0x009896800000a95d */ /* 0x008fea0003900000 */
[----:B------:R-:W3:Y:S02]  /*126d0*/  @!P2 SYNCS.PHASECHK.TRANS64 P2, [R3+URZ], R0 ;  /* 0x000000000300a5a7 */ /* 0x000ee400080410ff */
[----:B---3--:R-:W-:Y:S05]  /*126e0*/  @!P2 BRA `(.L_x_248) ;  /* 0xfffffffc00eca947 */ /* 0x008fea000383ffff */
[----:B------:R-:W-:Y:S05]  /*126f0*/  BRA `(.L_x_399) ;  /* 0xffffffc400107947 */ /* 0x000fea000383ffff */
.L_x_253:
[----:B--2---:R-:W-:-:S04]  /*12700*/  MOV R0, UR42 ;  /* 0x0000002a00007c02 */ /* 0x004fc80008000f00 */
[----:B------:R2:W3:Y:S03]  /*12710*/  SYNCS.PHASECHK.TRANS64.TRYWAIT P1, [R0+URZ], R3 ;  /* 0x00000003000075a7 */ /* 0x0004e600080211ff */
[----:B---3--:R-:W-:Y:S05]  /*12720*/  @!P1 NANOSLEEP.SYNCS 0x989680 ;  /* 0x009896800000995d */ /* 0x008fea0003900000 */
[----:B------:R-:W3:Y:S02]  /*12730*/  @!P1 SYNCS.PHASECHK.TRANS64 P1, [R0+URZ], R3 ;  /* 0x00000003000095a7 */ /* 0x000ee400080210ff */
[----:B---3--:R-:W-:Y:S05]  /*12740*/  @!P1 BRA `(.L_x_253) ;  /* 0xfffffffc00ec9947 */ /* 0x008fea000383ffff */
[----:B------:R-:W-:Y:S05]  /*12750*/  BRA `(.L_x_400) ;  /* 0xffffffc400bc7947 */ /* 0x000fea000383ffff */
.L_x_258:
[----:B-1----:R-:W-:-:S04]  /*12760*/  MOV R0, UR59 ;  /* 0x0000003b00007c02 */ /* 0x002fc80008000f00 */
[----:B------:R1:W2:Y:S03]  /*12770*/  SYNCS.PHASECHK.TRANS64.TRYWAIT P0, [R0+URZ], R3 ;  /* 0x00000003000075a7 */ /* 0x0002a600080011ff */
[----:B--2---:R-:W-:Y:S05]  /*12780*/  @!P0 NANOSLEEP.SYNCS 0x989680 ;  /* 0x009896800000895d */ /* 0x004fea0003900000 */
[----:B------:R-:W2:Y:S02]  /*12790*/  @!P0 SYNCS.PHASECHK.TRANS64 P0, [R0+URZ], R3 ;  /* 0x00000003000085a7 */ /* 0x000ea400080010ff */
[----:B--2---:R-:W-:Y:S05]  /*127a0*/  @!P0 BRA `(.L_x_258) ;  /* 0xfffffffc00ec8947 */ /* 0x004fea000383ffff */
[----:B------:R-:W-:Y:S05]  /*127b0*/  BRA `(.L_x_401) ;  /* 0xffffffc800607947 */ /* 0x000fea000383ffff */
.L_x_262:
[----:B------:R-:W-:-:S07]  /*127c0*/  MOV R0, UR8 ;  /* 0x0000000800007c02 */ /* 0x000fce0008000f00 */
.L_x_402:
[----:B-1----:R1:W2:Y:S02]  /*127d0*/  SYNCS.PHASECHK.TRANS64.TRYWAIT P1, [R0+URZ+0x3810], R3 ;  /* 0x00381003000075a7 */ /* 0x0022a400080211ff */
[----:B--2---:R-:W-:Y:S05]  /*127e0*/  @!P1 NANOSLEEP.SYNCS 0x989680 ;  /* 0x009896800000995d */ /* 0x004fea0003900000 */
[----:B------:R-:W2:Y:S02]  /*127f0*/  @!P1 SYNCS.PHASECHK.TRANS64 P1, [R0+URZ+0x3810], R3 ;  /* 0x00381003000095a7 */ /* 0x000ea400080210ff */
[----:B--2---:R-:W-:Y:S05]  /*12800*/  @!P1 BRA `(.L_x_402) ;  /* 0xfffffffc00f09947 */ /* 0x004fea000383ffff */
[----:B------:R-:W-:Y:S05]  /*12810*/  BRA `(.L_x_403) ;  /* 0xffffffcc00707947 */ /* 0x000fea000383ffff */
.L_x_268:
[----:B-1----:R-:W-:-:S07]  /*12820*/  MOV R0, UR8 ;  /* 0x0000000800007c02 */ /* 0x002fce0008000f00 */
.L_x_404:
[----:B-1----:R1:W2:Y:S02]  /*12830*/  SYNCS.PHASECHK.TRANS64.TRYWAIT P1, [R0+URZ+0x3838], R3 ;  /* 0x00383803000075a7 */ /* 0x0022a400080211ff */
[----:B--2---:R-:W-:Y:S05]  /*12840*/  @!P1 NANOSLEEP.SYNCS 0x989680 ;  /* 0x009896800000995d */ /* 0x004fea0003900000 */
[----:B------:R-:W2:Y:S02]  /*12850*/  @!P1 SYNCS.PHASECHK.TRANS64 P1, [R0+URZ+0x3838], R3 ;  /* 0x00383803000095a7 */ /* 0x000ea400080210ff */
[----:B--2---:R-:W-:Y:S05]  /*12860*/  @!P1 BRA `(.L_x_404) ;  /* 0xfffffffc00f09947 */ /* 0x004fea000383ffff */
[----:B------:R-:W-:Y:S05]  /*12870*/  BRA `(.L_x_405) ;  /* 0xffffffcc00c47947 */ /* 0x000fea000383ffff */
.L_x_274:
[----:B-1----:R-:W-:-:S07]  /*12880*/  MOV R0, UR8 ;  /* 0x0000000800007c02 */ /* 0x002fce0008000f00 */
.L_x_406:
[----:B-1----:R1:W2:Y:S02]  /*12890*/  SYNCS.PHASECHK.TRANS64.TRYWAIT P1, [R0+URZ+0x3818], R3 ;  /* 0x00381803000075a7 */ /* 0x0022a400080211ff */
[----:B--2---:R-:W-:Y:S05]  /*128a0*/  @!P1 NANOSLEEP.SYNCS 0x989680 ;  /* 0x009896800000995d */ /* 0x004fea0003900000 */
[----:B------:R-:W2:Y:S02]  /*128b0*/  @!P1 SYNCS.PHASECHK.TRANS64 P1, [R0+URZ+0x3818], R3 ;  /* 0x00381803000095a7 */ /* 0x000ea400080210ff */
[----:B--2---:R-:W-:Y:S05]  /*128c0*/  @!P1 BRA `(.L_x_406) ;  /* 0xfffffffc00f09947 */ /* 0x004fea000383ffff */
[----:B------:R-:W-:Y:S05]  /*128d0*/  BRA `(.L_x_407) ;  /* 0xffffffd000207947 */ /* 0x000fea000383ffff */
.L_x_280:
[----:B-1----:R-:W-:-:S07]  /*128e0*/  MOV R0, UR8 ;  /* 0x0000000800007c02 */ /* 0x002fce0008000f00 */
.L_x_408:
[----:B-1----:R1:W2:Y:S02]  /*128f0*/  SYNCS.PHASECHK.TRANS64.TRYWAIT P1, [R0+URZ+0x3840], R3 ;  /* 0x00384003000075a7 */ /* 0x0022a400080211ff */
[----:B--2---:R-:W-:Y:S05]  /*12900*/  @!P1 NANOSLEEP.SYNCS 0x989680 ;  /* 0x009896800000995d */ /* 0x004fea0003900000 */
[----:B------:R-:W2:Y:S02]  /*12910*/  @!P1 SYNCS.PHASECHK.TRANS64 P1, [R0+URZ+0x3840], R3 ;  /* 0x00384003000095a7 */ /* 0x000ea400080210ff */
[----:B--2---:R-:W-:Y:S05]  /*12920*/  @!P1 BRA `(.L_x_408) ;  /* 0xfffffffc00f09947 */ /* 0x004fea000383ffff */
[----:B------:R-:W-:Y:S05]  /*12930*/  BRA `(.L_x_409) ;  /* 0xffffffd000787947 */ /* 0x000fea000383ffff */
.L_x_286:
[----:B-1----:R-:W-:-:S07]  /*12940*/  MOV R0, UR33 ;  /* 0x0000002100007c02 */ /* 0x002fce0008000f00 */
.L_x_410:
[----:B-1----:R1:W3:Y:S02]  /*12950*/  SYNCS.PHASECHK.TRANS64.TRYWAIT P1, [R0+URZ+0x3838], R3 ;  /* 0x00383803000075a7 */ /* 0x0022e400080211ff */
[----:B---3--:R-:W-:Y:S05]  /*12960*/  @!P1 NANOSLEEP.SYNCS 0x989680 ;  /* 0x009896800000995d */ /* 0x008fea0003900000 */
[----:B------:R-:W3:Y:S02]  /*12970*/  @!P1 SYNCS.PHASECHK.TRANS64 P1, [R0+URZ+0x3838], R3 ;  /* 0x00383803000095a7 */ /* 0x000ee400080210ff */
[----:B---3--:R-:W-:Y:S05]  /*12980*/  @!P1 BRA `(.L_x_410) ;  /* 0xfffffffc00f09947 */ /* 0x008fea000383ffff */
[----:B------:R-:W-:Y:S05]  /*12990*/  BRA `(.L_x_411) ;  /* 0xffffffd400187947 */ /* 0x000fea000383ffff */
.L_x_291:
[----:B-1----:R-:W-:-:S07]  /*129a0*/  MOV R0, UR17 ;  /* 0x0000001100007c02 */ /* 0x002fce0008000f00 */
.L_x_412:
[----:B-1----:R1:W2:Y:S02]  /*129b0*/  SYNCS.PHASECHK.TRANS64.TRYWAIT P1, [R0+URZ+0x3838], R3 ;  /* 0x00383803000075a7 */ /* 0x0022a400080211ff */
[----:B--2---:R-:W-:Y:S05]  /*129c0*/  @!P1 NANOSLEEP.SYNCS 0x989680 ;  /* 0x009896800000995d */ /* 0x004fea0003900000 */
[----:B------:R-:W2:Y:S02]  /*129d0*/  @!P1 SYNCS.PHASECHK.TRANS64 P1, [R0+URZ+0x3838], R3 ;  /* 0x00383803000095a7 */ /* 0x000ea400080210ff */
[----:B--2---:R-:W-:Y:S05]  /*129e0*/  @!P1 BRA `(.L_x_412) ;  /* 0xfffffffc00f09947 */ /* 0x004fea000383ffff */
[----:B------:R-:W-:Y:S05]  /*129f0*/  BRA `(.L_x_413) ;  /* 0xffffffd400747947 */ /* 0x000fea000383ffff */
.L_x_296:
[----:B-1----:R-:W-:-:S07]  /*12a00*/  MOV R0, UR25 ;  /* 0x0000001900007c02 */ /* 0x002fce0008000f00 */
.L_x_414:
[----:B-1----:R1:W2:Y:S02]  /*12a10*/  SYNCS.PHASECHK.TRANS64.TRYWAIT P1, [R0+URZ+0x3838], R3 ;  /* 0x00383803000075a7 */ /* 0x0022a400080211ff */
[----:B--2---:R-:W-:Y:S05]  /*12a20*/  @!P1 NANOSLEEP.SYNCS 0x989680 ;  /* 0x009896800000995d */ /* 0x004fea0003900000 */
[----:B------:R-:W2:Y:S02]  /*12a30*/  @!P1 SYNCS.PHASECHK.TRANS64 P1, [R0+URZ+0x3838], R3 ;  /* 0x00383803000095a7 */ /* 0x000ea400080210ff */
[----:B--2---:R-:W-:Y:S05]  /*12a40*/  @!P1 BRA `(.L_x_414) ;  /* 0xfffffffc00f09947 */ /* 0x004fea000383ffff */
[----:B------:R-:W-:Y:S05]  /*12a50*/  BRA `(.L_x_415) ;  /* 0xffffffd400d87947 */ /* 0x000fea000383ffff */
.L_x_301:
[----:B-1----:R-:W-:-:S07]  /*12a60*/  MOV R0, UR17 ;  /* 0x0000001100007c02 */ /* 0x002fce0008000f00 */
.L_x_416:
[----:B-1----:R1:W2:Y:S02]  /*12a70*/  SYNCS.PHASECHK.TRANS64.TRYWAIT P1, [R0+URZ+0x3838], R3 ;  /* 0x00383803000075a7 */ /* 0x0022a400080211ff */
[----:B--2---:R-:W-:Y:S05]  /*12a80*/  @!P1 NANOSLEEP.SYNCS 0x989680 ;  /* 0x009896800000995d */ /* 0x004fea0003900000 */
[----:B------:R-:W2:Y:S02]  /*12a90*/  @!P1 SYNCS.PHASECHK.TRANS64 P1, [R0+URZ+0x3838], R3 ;  /* 0x00383803000095a7 */ /* 0x000ea400080210ff */
[----:B--2---:R-:W-:Y:S05]  /*12aa0*/  @!P1 BRA `(.L_x_416) ;  /* 0xfffffffc00f09947 */ /* 0x004fea000383ffff */
[----:B------:R-:W-:Y:S05]  /*12ab0*/  BRA `(.L_x_417) ;  /* 0xffffffd800387947 */ /* 0x000fea000383ffff */
.L_x_306:
[----:B-1----:R-:W-:-:S07]  /*12ac0*/  MOV R0, UR17 ;  /* 0x0000001100007c02 */ /* 0x002fce0008000f00 */
.L_x_418:
[----:B-1----:R1:W2:Y:S02]  /*12ad0*/  SYNCS.PHASECHK.TRANS64.TRYWAIT P1, [R0+URZ+0x3838], R3 ;  /* 0x00383803000075a7 */ /* 0x0022a400080211ff */
[----:B--2---:R-:W-:Y:S05]  /*12ae0*/  @!P1 NANOSLEEP.SYNCS 0x989680 ;  /* 0x009896800000995d */ /* 0x004fea0003900000 */
[----:B------:R-:W2:Y:S02]  /*12af0*/  @!P1 SYNCS.PHASECHK.TRANS64 P1, [R0+URZ+0x3838], R3 ;  /* 0x00383803000095a7 */ /* 0x000ea400080210ff */
[----:B--2---:R-:W-:Y:S05]  /*12b00*/  @!P1 BRA `(.L_x_418) ;  /* 0xfffffffc00f09947 */ /* 0x004fea000383ffff */
[----:B------:R-:W-:Y:S05]  /*12b10*/  BRA `(.L_x_419) ;  /* 0xffffffd8009c7947 */ /* 0x000fea000383ffff */
.L_x_311:
[----:B-1----:R-:W-:-:S07]  /*12b20*/  MOV R0, UR17 ;  /* 0x0000001100007c02 */ /* 0x002fce0008000f00 */
.L_x_420:
[----:B-1----:R1:W2:Y:S02]  /*12b30*/  SYNCS.PHASECHK.TRANS64.TRYWAIT P1, [R0+URZ+0x3838], R3 ;  /* 0x00383803000075a7 */ /* 0x0022a400080211ff */
[----:B--2---:R-:W-:Y:S05]  /*12b40*/  @!P1 NANOSLEEP.SYNCS 0x989680 ;  /* 0x009896800000995d */ /* 0x004fea0003900000 */
[----:B------:R-:W2:Y:S02]  /*12b50*/  @!P1 SYNCS.PHASECHK.TRANS64 P1, [R0+URZ+0x3838], R3 ;  /* 0x00383803000095a7 */ /* 0x000ea400080210ff */
[----:B--2---:R-:W-:Y:S05]  /*12b60*/  @!P1 BRA `(.L_x_420) ;  /* 0xfffffffc00f09947 */ /* 0x004fea000383ffff */
[----:B------:R-:W-:Y:S05]  /*12b70*/  BRA `(.L_x_421) ;  /* 0xffffffdc00007947 */ /* 0x000fea000383ffff */
.L_x_316:
[----:B-1----:R-:W-:-:S07]  /*12b80*/  MOV R0, UR17 ;  /* 0x0000001100007c02 */ /* 0x002fce0008000f00 */
.L_x_422:
[----:B-1----:R1:W2:Y:S02]  /*12b90*/  SYNCS.PHASECHK.TRANS64.TRYWAIT P1, [R0+URZ+0x3838], R3 ;  /* 0x00383803000075a7 */ /* 0x0022a400080211ff */
[----:B--2---:R-:W-:Y:S05]  /*12ba0*/  @!P1 NANOSLEEP.SYNCS 0x989680 ;  /* 0x009896800000995d */ /* 0x004fea0003900000 */
[----:B------:R-:W2:Y:S02]  /*12bb0*/  @!P1 SYNCS.PHASECHK.TRANS64 P1, [R0+URZ+0x3838], R3 ;  /* 0x00383803000095a7 */ /* 0x000ea400080210ff */
[----:B--2---:R-:W-:Y:S05]  /*12bc0*/  @!P1 BRA `(.L_x_422) ;  /* 0xfffffffc00f09947 */ /* 0x004fea000383ffff */
[----:B------:R-:W-:Y:S05]  /*12bd0*/  BRA `(.L_x_423) ;  /* 0xffffffdc00647947 */ /* 0x000fea000383ffff */
.L_x_321:
[----:B-1----:R-:W-:-:S07]  /*12be0*/  MOV R0, UR17 ;  /* 0x0000001100007c02 */ /* 0x002fce0008000f00 */
.L_x_424:
[----:B-1----:R1:W2:Y:S02]  /*12bf0*/  SYNCS.PHASECHK.TRANS64.TRYWAIT P1, [R0+URZ+0x3838], R3 ;  /* 0x00383803000075a7 */ /* 0x0022a400080211ff */
[----:B--2---:R-:W-:Y:S05]  /*12c00*/  @!P1 NANOSLEEP.SYNCS 0x989680 ;  /* 0x009896800000995d */ /* 0x004fea0003900000 */
[----:B------:R-:W2:Y:S02]  /*12c10*/  @!P1 SYNCS.PHASECHK.TRANS64 P1, [R0+URZ+0x3838], R3 ;  /* 0x00383803000095a7 */ /* 0x000ea400080210ff */
[----:B--2---:R-:W-:Y:S05]  /*12c20*/  @!P1 BRA `(.L_x_424) ;  /* 0xfffffffc00f09947 */ /* 0x004fea000383ffff */
[----:B------:R-:W-:Y:S05]  /*12c30*/  BRA `(.L_x_425) ;  /* 0xffffffdc00c87947 */ /* 0x000fea000383ffff */
.L_x_327:
[----:B-1----:R-:W-:-:S07]  /*12c40*/  MOV R0, UR25 ;  /* 0x0000001900007c02 */ /* 0x002fce0008000f00 */
.L_x_426:
[----:B-1----:R1:W2:Y:S02]  /*12c50*/  SYNCS.PHASECHK.TRANS64.TRYWAIT P1, [R0+URZ+0x3838], R3 ;  /* 0x00383803000075a7 */ /* 0x0022a400080211ff */
[----:B--2---:R-:W-:Y:S05]  /*12c60*/  @!P1 NANOSLEEP.SYNCS 0x989680 ;  /* 0x009896800000995d */ /* 0x004fea0003900000 */
[----:B------:R-:W2:Y:S02]  /*12c70*/  @!P1 SYNCS.PHASECHK.TRANS64 P1, [R0+URZ+0x3838], R3 ;  /* 0x00383803000095a7 */ /* 0x000ea400080210ff */
[----:B--2---:R-:W-:Y:S05]  /*12c80*/  @!P1 BRA `(.L_x_426) ;  /* 0xfffffffc00f09947 */ /* 0x004fea000383ffff */
[----:B------:R-:W-:Y:S05]  /*12c90*/  BRA `(.L_x_427) ;  /* 0xffffffe000547947 */ /* 0x000fea000383ffff */
.L_x_332:
[----:B-1----:R-:W-:-:S07]  /*12ca0*/  MOV R0, UR17 ;  /* 0x0000001100007c02 */ /* 0x002fce0008000f00 */
.L_x_428:
[----:B-1----:R1:W2:Y:S02]  /*12cb0*/  SYNCS.PHASECHK.TRANS64.TRYWAIT P1, [R0+URZ+0x3838], R3 ;  /* 0x00383803000075a7 */ /* 0x0022a400080211ff */
[----:B--2---:R-:W-:Y:S05]  /*12cc0*/  @!P1 NANOSLEEP.SYNCS 0x989680 ;  /* 0x009896800000995d */ /* 0x004fea0003900000 */
[----:B------:R-:W2:Y:S02]  /*12cd0*/  @!P1 SYNCS.PHASECHK.TRANS64 P1, [R0+URZ+0x3838], R3 ;  /* 0x00383803000095a7 */ /* 0x000ea400080210ff */
[----:B--2---:R-:W-:Y:S05]  /*12ce0*/  @!P1 BRA `(.L_x_428) ;  /* 0xfffffffc00f09947 */ /* 0x004fea000383ffff */
[----:B------:R-:W-:Y:S05]  /*12cf0*/  BRA `(.L_x_429) ;  /* 0xffffffe000b47947 */ /* 0x000fea000383ffff */
.L_x_338:
[----:B------:R-:W-:-:S07]  /*12d00*/  MOV R0, UR16 ;  /* 0x0000001000007c02 */ /* 0x000fce0008000f00 */
.L_x_430:
[----:B-1----:R1:W2:Y:S02]  /*12d10*/  SYNCS.PHASECHK.TRANS64.TRYWAIT P0, [R0+URZ+0x38b0], R3 ;  /* 0x0038b003000075a7 */ /* 0x0022a400080011ff */
[----:B--2---:R-:W-:Y:S05]  /*12d20*/  @!P0 NANOSLEEP.SYNCS 0x989680 ;  /* 0x009896800000895d */ /* 0x004fea0003900000 */
[----:B------:R-:W2:Y:S02]  /*12d30*/  @!P0 SYNCS.PHASECHK.TRANS64 P0, [R0+URZ+0x38b0], R3 ;  /* 0x0038b003000085a7 */ /* 0x000ea400080010ff */
[----:B--2---:R-:W-:Y:S05]  /*12d40*/  @!P0 BRA `(.L_x_430) ;  /* 0xfffffffc00f08947 */ /* 0x004fea000383ffff */
[----:B------:R-:W-:Y:S05]  /*12d50*/  BRA `(.L_x_431) ;  /* 0xffffffe400b87947 */ /* 0x000fea000383ffff */
.L_x_340:
[----:B-1----:R-:W-:-:S07]  /*12d60*/  MOV R0, UR16 ;  /* 0x0000001000007c02 */ /* 0x002fce0008000f00 */
.L_x_432:
[----:B-1----:R1:W2:Y:S02]  /*12d70*/  SYNCS.PHASECHK.TRANS64.TRYWAIT P0, [R0+URZ+0x38b8], R3 ;  /* 0x0038b803000075a7 */ /* 0x0022a400080011ff */
[----:B--2---:R-:W-:Y:S05]  /*12d80*/  @!P0 NANOSLEEP.SYNCS 0x989680 ;  /* 0x009896800000895d */ /* 0x004fea0003900000 */
[----:B------:R-:W2:Y:S02]  /*12d90*/  @!P0 SYNCS.PHASECHK.TRANS64 P0, [R0+URZ+0x38b8], R3 ;  /* 0x0038b803000085a7 */ /* 0x000ea400080010ff */
[----:B--2---:R-:W-:Y:S05]  /*12da0*/  @!P0 BRA `(.L_x_432) ;  /* 0xfffffffc00f08947 */ /* 0x004fea000383ffff */
[----:B------:R-:W-:Y:S05]  /*12db0*/  BRA `(.L_x_433) ;  /* 0xffffffe400c87947 */ /* 0x000fea000383ffff */
        .weak           $__internal_0_$__cuda_sm10x_tcgen05_guardrail_trap_col_being_dealloced_not_returned_by_alloc
        .type           $__internal_0_$__cuda_sm10x_tcgen05_guardrail_trap_col_being_dealloced_not_returned_by_alloc,@function
        .size           $__internal_0_$__cuda_sm10x_tcgen05_guardrail_trap_col_being_dealloced_not_returned_by_alloc,($__internal_1_$__cuda_sm10x_tcgen05_guardrail_trap_phase_invalid_during_alloc - $__internal_0_$__cuda_sm10x_tcgen05_guardrail_trap_col_being_dealloced_not_returned_by_alloc)
$__internal_0_$__cuda_sm10x_tcgen05_guardrail_trap_col_being_dealloced_not_returned_by_alloc:
[----:B------:R-:W-:Y:S05]  /*12dc0*/  BPT.TRAP 0x1 ;  /* 0x000000040000795c */ /* 0x000fea0000300000 */
[----:B------:R-:W-:-:S04]  /*12dd0*/  HFMA2 R3, -RZ, RZ, 0, 0 ;  /* 0x00000000ff037431 */ /* 0x000fc800000001ff */
[----:B------:R-:W-:Y:S05]  /*12de0*/  RET.REL.NODEC R2 `(_ZN7cutlass13device_kernelINS_4fmha6kernel36Sm100FmhaFwdKernelTmaWarpspecializedIN4cute5tupleIJiiiNS5_IJNS5_IJiiEEEiEEEEEENS1_10collective38Sm100FmhaFwdMainloopTmaWarpspecializedINS_6half_tEffNS5_IJNS4_1CILi256EEENSC_ILi64EEENSC_ILi16EEEEEENS5_IJiNSC_ILi1EEES7_EEENS5_IJiSH_NS5_IJNS5_IJNSC_ILi0EEEiEEEiEEEEEESM_NS9_10CausalMaskILb1EEENS5_IJNSC_ILi2EEESH_SH_EEENSC_ILb0EEEEENS9_38Sm100FmhaFwdEpilogueTmaWarpspecializedISB_fNS5_IJNSC_ILi128EEESF_SE_EEESI_NS5_IJSH_S7_EEESR_EENS2_23IndividualTileSchedulerENS2_41Sm100FmhaCtxKernelWarpspecializedScheduleEEEEEvNT_6ParamsE) ;  /* 0xfffffed002847950 */ /* 0x000fea0003c3ffff */
        .weak           $__internal_1_$__cuda_sm10x_tcgen05_guardrail_trap_phase_invalid_during_alloc
        .type           $__internal_1_$__cuda_sm10x_tcgen05_guardrail_trap_phase_invalid_during_alloc,@function
        .size           $__internal_1_$__cuda_sm10x_tcgen05_guardrail_trap_phase_invalid_during_alloc,($__internal_2_$__cuda_sm10x_tcgen05_guardrail_trap_unallocated_columns_being_dealloced - $__internal_1_$__cuda_sm10x_tcgen05_guardrail_trap_phase_invalid_during_alloc)
$__internal_1_$__cuda_sm10x_tcgen05_guardrail_trap_phase_invalid_during_alloc:
[----:B------:R-:W-:Y:S05]  /*12df0*/  BPT.TRAP 0x1 ;  /* 0x000000040000795c */ /* 0x000fea0000300000 */
[----:B------:R-:W-:-:S04]  /*12e00*/  MOV R3, 0x0 ;  /* 0x0000000000037802 */ /* 0x000fc80000000f00 */
[----:B------:R-:W-:Y:S05]  /*12e10*/  RET.REL.NODEC R2 `(_ZN7cutlass13device_kernelINS_4fmha6kernel36Sm100FmhaFwdKernelTmaWarpspecializedIN4cute5tupleIJiiiNS5_IJNS5_IJiiEEEiEEEEEENS1_10collective38Sm100FmhaFwdMainloopTmaWarpspecializedINS_6half_tEffNS5_IJNS4_1CILi256EEENSC_ILi64EEENSC_ILi16EEEEEENS5_IJiNSC_ILi1EEES7_EEENS5_IJiSH_NS5_IJNS5_IJNSC_ILi0EEEiEEEiEEEEEESM_NS9_10CausalMaskILb1EEENS5_IJNSC_ILi2EEESH_SH_EEENSC_ILb0EEEEENS9_38Sm100FmhaFwdEpilogueTmaWarpspecializedISB_fNS5_IJNSC_ILi128EEESF_SE_EEESI_NS5_IJSH_S7_EEESR_EENS2_23IndividualTileSchedulerENS2_41Sm100FmhaCtxKernelWarpspecializedScheduleEEEEEvNT_6ParamsE) ;  /* 0xfffffed002787950 */ /* 0x000fea0003c3ffff */
        .weak           $__internal_2_$__cuda_sm10x_tcgen05_guardrail_trap_unallocated_columns_being_dealloced
        .type           $__internal_2_$__cuda_sm10x_tcgen05_guardrail_trap_unallocated_columns_being_dealloced,@function
        .size           $__internal_2_$__cuda_sm10x_tcgen05_guardrail_trap_unallocated_columns_being_dealloced,($__internal_3_$__cuda_sm3x_div_rn_noftz_f32_slowpath - $__internal_2_$__cuda_sm10x_tcgen05_guardrail_trap_unallocated_columns_being_dealloced)
$__internal_2_$__cuda_sm10x_tcgen05_guardrail_trap_unallocated_columns_being_dealloced:
[----:B------:R-:W-:Y:S05]  /*12e20*/  BPT.TRAP 0x1 ;  /* 0x000000040000795c */ /* 0x000fea0000300000 */
[----:B------:R-:W-:-:S04]  /*12e30*/  HFMA2 R3, -RZ, RZ, 0, 0 ;  /* 0x00000000ff037431 */ /* 0x000fc800000001ff */
[----:B------:R-:W-:Y:S05]  /*12e40*/  RET.REL.NODEC R2 `(_ZN7cutlass13device_kernelINS_4fmha6kernel36Sm100FmhaFwdKernelTmaWarpspecializedIN4cute5tupleIJiiiNS5_IJNS5_IJiiEEEiEEEEEENS1_10collective38Sm100FmhaFwdMainloopTmaWarpspecializedINS_6half_tEffNS5_IJNS4_1CILi256EEENSC_ILi64EEENSC_ILi16EEEEEENS5_IJiNSC_ILi1EEES7_EEENS5_IJiSH_NS5_IJNS5_IJNSC_ILi0EEEiEEEiEEEEEESM_NS9_10CausalMaskILb1EEENS5_IJNSC_ILi2EEESH_SH_EEENSC_ILb0EEEEENS9_38Sm100FmhaFwdEpilogueTmaWarpspecializedISB_fNS5_IJNSC_ILi128EEESF_SE_EEESI_NS5_IJSH_S7_EEESR_EENS2_23IndividualTileSchedulerENS2_41Sm100FmhaCtxKernelWarpspecializedScheduleEEEEEvNT_6ParamsE) ;  /* 0xfffffed0026c7950 */ /* 0x000fea0003c3ffff */
        .weak           $__internal_3_$__cuda_sm3x_div_rn_noftz_f32_slowpath
        .type           $__internal_3_$__cuda_sm3x_div_rn_noftz_f32_slowpath,@function
        .size           $__internal_3_$__cuda_sm3x_div_rn_noftz_f32_slowpath,(.L_x_450 - $__internal_3_$__cuda_sm3x_div_rn_noftz_f32_slowpath)
$__internal_3_$__cuda_sm3x_div_rn_noftz_f32_slowpath:
[----:B------:R-:W-:Y:S01]  /*12e50*/  SHF.R.U32.HI R2, RZ, 0x17, R22 ;  /* 0x00000017ff027819 */ /* 0x000fe20000011616 */
[----:B------:R-:W-:Y:S01]  /*12e60*/  BSSY.RECONVERGENT B1, `(.L_x_434) ;  /* 0x0000065000017945 */ /* 0x000fe20003800200 */
[--C-:B------:R-:W-:Y:S01]  /*12e70*/  SHF.R.U32.HI R35, RZ, 0x17, R26.reuse ;  /* 0x00000017ff237819 */ /* 0x100fe2000001161a */
[----:B------:R-:W-:Y:S01]  /*12e80*/  IMAD.MOV.U32 R36, RZ, RZ, R26 ;  /* 0x000000ffff247224 */ /* 0x000fe200078e001a */
[----:B------:R-:W-:Y:S01]  /*12e90*/  LOP3.LUT R2, R2, 0xff, RZ, 0xc0, !PT ;  /* 0x000000ff02027812 */ /* 0x000fe200078ec0ff */
[----:B------:R-:W-:Y:S01]  /*12ea0*/  IMAD.MOV.U32 R3, RZ, RZ, R22 ;  /* 0x000000ffff037224 */ /* 0x000fe200078e0016 */
[----:B------:R-:W-:-:S03]  /*12eb0*/  LOP3.LUT R35, R35, 0xff, RZ, 0xc0, !PT ;  /* 0x000000ff23237812 */ /* 0x000fc600078ec0ff */
[----:B------:R-:W-:Y:S02]  /*12ec0*/  VIADD R0, R2, 0xffffffff ;  /* 0xffffffff02007836 */ /* 0x000fe40000000000 */
[----:B------:R-:W-:-:S03]  /*12ed0*/  VIADD R21, R35, 0xffffffff ;  /* 0xffffffff23157836 */ /* 0x000fc60000000000 */
[----:B------:R-:W-:-:S04]  /*12ee0*/  ISETP.GT.U32.AND P0, PT, R0, 0xfd, PT ;  /* 0x000000fd0000780c */ /* 0x000fc80003f04070 */
[----:B------:R-:W-:-:S13]  /*12ef0*/  ISETP.GT.U32.OR P0, PT, R21, 0xfd, P0 ;  /* 0x000000fd1500780c */ /* 0x000fda0000704470 */
[----:B------:R-:W-:Y:S01]  /*12f00*/  @!P0 IMAD.MOV.U32 R34, RZ, RZ, RZ ;  /* 0x000000ffff228224 */ /* 0x000fe200078e00ff */
[----:B------:R-:W-:Y:S06]  /*12f10*/  @!P0 BRA `(.L_x_435) ;  /* 0x00000000005c8947 */ /* 0x000fec0003800000 */
[----:B------:R-:W-:Y:S02]  /*12f20*/  FSETP.GTU.FTZ.AND P2, PT, |R26|, +INF , PT ;  /* 0x7f8000001a00780b */ /* 0x000fe40003f5c200 */
[----:B------:R-:W-:-:S04]  /*12f30*/  FSETP.GTU.FTZ.AND P0, PT, |R22|, +INF , PT ;  /* 0x7f8000001600780b */ /* 0x000fc80003f1c200 */
[----:B------:R-:W-:-:S13]  /*12f40*/  PLOP3.LUT P0, PT, P2, P0, PT, 0xf8, 0x8f ;  /* 0x00000000008f781c */ /* 0x000fda0001701f70 */
[----:B------:R-:W-:Y:S05]  /*12f50*/  @P0 BRA `(.L_x_436) ;  /* 0x0000000400500947 */ /* 0x000fea0003800000 */
[----:B------:R-:W-:-:S13]  /*12f60*/  LOP3.LUT P0, RZ, R3, 0x7fffffff, R36, 0xc8, !PT ;  /* 0x7fffffff03ff7812 */ /* 0x000fda000780c824 */
[----:B------:R-:W-:Y:S05]  /*12f70*/  @!P0 BRA `(.L_x_437) ;  /* 0x0000000400408947 */ /* 0x000fea0003800000 */
[----:B------:R-:W-:Y:S02]  /*12f80*/  FSETP.NEU.FTZ.AND P0, PT, |R26|, +INF , PT ;  /* 0x7f8000001a00780b */ /* 0x000fe40003f1d200 */
[----:B------:R-:W-:Y:S02]  /*12f90*/  FSETP.NEU.FTZ.AND P2, PT, |R22|, +INF , PT ;  /* 0x7f8000001600780b */ /* 0x000fe40003f5d200 */
[----:B------:R-:W-:-:S11]  /*12fa0*/  FSETP.NEU.FTZ.AND P3, PT, |R26|, +INF , PT ;  /* 0x7f8000001a00780b */ /* 0x000fd60003f7d200 */
[----:B------:R-:W-:Y:S05]  /*12fb0*/  @!P2 BRA !P0, `(.L_x_437) ;  /* 0x000000040030a947 */ /* 0x000fea0004000000 */
[----:B------:R-:W-:-:S04]  /*12fc0*/  LOP3.LUT P0, RZ, R36, 0x7fffffff, RZ, 0xc0, !PT ;  /* 0x7fffffff24ff7812 */ /* 0x000fc8000780c0ff */
[----:B------:R-:W-:-:S13]  /*12fd0*/  PLOP3.LUT P0, PT, P2, P0, PT, 0x2f, 0xf2 ;  /* 0x0000000000f2781c */ /* 0x000fda0001700577 */
[----:B------:R-:W-:Y:S05]  /*12fe0*/  @P0 BRA `(.L_x_438) ;  /* 0x00000004001c0947 */ /* 0x000fea0003800000 */
[----:B------:R-:W-:-:S04]  /*12ff0*/  LOP3.LUT P0, RZ, R3, 0x7fffffff, RZ, 0xc0, !PT ;  /* 0x7fffffff03ff7812 */ /* 0x000fc8000780c0ff */
[----:B------:R-:W-:-:S13]  /*13000*/  PLOP3.LUT P0, PT, P3, P0, PT, 0x2f, 0xf2 ;  /* 0x0000000000f2781c */ /* 0x000fda0001f00577 */
[----:B------:R-:W-:Y:S05]  /*13010*/  @P0 BRA `(.L_x_439) ;  /* 0x0000000400040947 */ /* 0x000fea0003800000 */
[----:B------:R-:W-:Y:S02]  /*13020*/  ISETP.GE.AND P2, PT, R21, RZ, PT ;  /* 0x000000ff1500720c */ /* 0x000fe40003f46270 */
[----:B------:R-:W-:-:S11]  /*13030*/  ISETP.GE.AND P0, PT, R0, RZ, PT ;  /* 0x000000ff0000720c */ /* 0x000fd60003f06270 */
[----:B------:R-:W-:Y:S01]  /*13040*/  @P2 MOV R34, RZ ;  /* 0x000000ff00222202 */ /* 0x000fe20000000f00 */
[----:B------:R-:W-:Y:S01]  /*13050*/  @!P2 FFMA R36, R26, 1.84467440737095516160e+19, RZ ;  /* 0x5f8000001a24a823 */ /* 0x000fe200000000ff */
[----:B------:R-:W-:Y:S01]  /*13060*/  @!P2 MOV R34, 0xffffffc0 ;  /* 0xffffffc00022a802 */ /* 0x000fe20000000f00 */
[----:B------:R-:W-:-:S03]  /*13070*/  @!P0 FFMA R3, R22, 1.84467440737095516160e+19, RZ ;  /* 0x5f80000016038823 */ /* 0x000fc600000000ff */
[----:B------:R-:W-:-:S07]  /*13080*/  @!P0 IADD3 R34, PT, PT, R34, 0x40, RZ ;  /* 0x0000004022228810 */ /* 0x000fce0007ffe0ff */
.L_x_435:
[----:B------:R-:W-:Y:S01]  /*13090*/  LEA R0, R2, 0xc0800000, 0x17 ;  /* 0xc080000002007811 */ /* 0x000fe200078eb8ff */
[----:B------:R-:W-:Y:S01]  /*130a0*/  BSSY.RECONVERGENT B0, `(.L_x_440) ;  /* 0x0000036000007945 */ /* 0x000fe20003800200 */
[----:B------:R-:W-:Y:S02]  /*130b0*/  IADD3 R35, PT, PT, R35, -0x7f, RZ ;  /* 0xffffff8123237810 */ /* 0x000fe40007ffe0ff */
[----:B------:R-:W-:-:S03]  /*130c0*/  IADD3 R37, PT, PT, -R0, R3, RZ ;  /* 0x0000000300257210 */ /* 0x000fc60007ffe1ff */
[----:B------:R-:W-:Y:S01]  /*130d0*/  IMAD R33, R35, -0x800000, R36 ;  /* 0xff80000023217824 */ /* 0x000fe200078e0224 */
[----:B------:R-:W1:Y:S01]  /*130e0*/  MUFU.RCP R3, R37 ;  /* 0x0000002500037308 */ /* 0x000e620000001000 */
[----:B------:R-:W-:Y:S01]  /*130f0*/  FADD.FTZ R32, -R37, -RZ ;  /* 0x800000ff25207221 */ /* 0x000fe20000010100 */
[----:B------:R-:W-:-:S04]  /*13100*/  IADD3 R35, PT, PT, R35, 0x7f, -R2 ;  /* 0x0000007f23237810 */ /* 0x000fc80007ffe802 */
[----:B------:R-:W-:Y:S01]  /*13110*/  IADD3 R34, PT, PT, R35, R34, RZ ;  /* 0x0000002223227210 */ /* 0x000fe20007ffe0ff */
[----:B-1----:R-:W-:-:S04]  /*13120*/  FFMA R0, R3, R32, 1 ;  /* 0x3f80000003007423 */ /* 0x002fc80000000020 */
[----:B------:R-:W-:-:S04]  /*13130*/  FFMA R0, R3, R0, R3 ;  /* 0x0000000003007223 */ /* 0x000fc80000000003 */
[----:B------:R-:W-:-:S04]  /*13140*/  FFMA R21, R33, R0, RZ ;  /* 0x0000000021157223 */ /* 0x000fc800000000ff */
[----:B------:R-:W-:-:S04]  /*13150*/  FFMA R3, R32, R21, R33 ;  /* 0x0000001520037223 */ /* 0x000fc80000000021 */
[----:B------:R-:W-:-:S04]  /*13160*/  FFMA R3, R0, R3, R21 ;  /* 0x0000000300037223 */ /* 0x000fc80000000015 */
[----:B------:R-:W-:-:S04]  /*13170*/  FFMA R32, R32, R3, R33 ;  /* 0x0000000320207223 */ /* 0x000fc80000000021 */
[----:B------:R-:W-:-:S05]  /*13180*/  FFMA R21, R0, R32, R3 ;  /* 0x0000002000157223 */ /* 0x000fca0000000003 */
[----:B------:R-:W-:-:S04]  /*13190*/  SHF.R.U32.HI R2, RZ, 0x17, R21 ;  /* 0x00000017ff027819 */ /* 0x000fc80000011615 */
[----:B------:R-:W-:-:S04]  /*131a0*/  LOP3.LUT R33, R2, 0xff, RZ, 0xc0, !PT ;  /* 0x000000ff02217812 */ /* 0x000fc800078ec0ff */
[----:B------:R-:W-:-:S04]  /*131b0*/  IADD3 R2, PT, PT, R33, R34, RZ ;  /* 0x0000002221027210 */ /* 0x000fc80007ffe0ff */
[----:B------:R-:W-:-:S04]  /*131c0*/  IADD3 R33, PT, PT, R2, -0x1, RZ ;  /* 0xffffffff02217810 */ /* 0x000fc80007ffe0ff */
[----:B------:R-:W-:-:S13]  /*131d0*/  ISETP.GE.U32.AND P0, PT, R33, 0xfe, PT ;  /* 0x000000fe2100780c */ /* 0x000fda0003f06070 */
[----:B------:R-:W-:Y:S05]  /*131e0*/  @!P0 BRA `(.L_x_441) ;  /* 0x0000000000808947 */ /* 0x000fea0003800000 */
[----:B------:R-:W-:-:S13]  /*131f0*/  ISETP.GT.AND P0, PT, R2, 0xfe, PT ;  /* 0x000000fe0200780c */ /* 0x000fda0003f04270 */
[----:B------:R-:W-:Y:S05]  /*13200*/  @P0 BRA `(.L_x_442) ;  /* 0x00000000006c0947 */ /* 0x000fea0003800000 */
[----:B------:R-:W-:-:S13]  /*13210*/  ISETP.GE.AND P0, PT, R2, 0x1, PT ;  /* 0x000000010200780c */ /* 0x000fda0003f06270 */
[----:B------:R-:W-:Y:S05]  /*13220*/  @P0 BRA `(.L_x_443) ;  /* 0x0000000000740947 */ /* 0x000fea0003800000 */
[----:B------:R-:W-:Y:S02]  /*13230*/  ISETP.GE.AND P0, PT, R2, -0x18, PT ;  /* 0xffffffe80200780c */ /* 0x000fe40003f06270 */
[----:B------:R-:W-:-:S11]  /*13240*/  LOP3.LUT R21, R21, 0x80000000, RZ, 0xc0, !PT ;  /* 0x8000000015157812 */ /* 0x000fd600078ec0ff */
[----:B------:R-:W-:Y:S05]  /*13250*/  @!P0 BRA `(.L_x_443) ;  /* 0x0000000000688947 */ /* 0x000fea0003800000 */
[CCC-:B------:R-:W-:Y:S01]  /*13260*/  FFMA.RZ R33, R0.reuse, R32.reuse, R3.reuse ;  /* 0x0000002000217223 */ /* 0x1c0fe2000000c003 */
[CCC-:B------:R-:W-:Y:S01]  /*13270*/  FFMA.RP R34, R0.reuse, R32.reuse, R3.reuse ;  /* 0x0000002000227223 */ /* 0x1c0fe20000008003 */
[----:B------:R-:W-:Y:S01]  /*13280*/  FFMA.RM R3, R0, R32, R3 ;  /* 0x0000002000037223 */ /* 0x000fe20000004003 */
[C---:B------:R-:W-:Y:S01]  /*13290*/  VIADD R0, R2.reuse, 0x20 ;  /* 0x0000002002007836 */ /* 0x040fe20000000000 */
[C---:B------:R-:W-:Y:S02]  /*132a0*/  ISETP.NE.AND P0, PT, R2.reuse, RZ, PT ;  /* 0x000000ff0200720c */ /* 0x040fe40003f05270 */
[----:B------:R-:W-:Y:S02]  /*132b0*/  LOP3.LUT R33, R33, 0x7fffff, RZ, 0xc0, !PT ;  /* 0x007fffff21217812 */ /* 0x000fe400078ec0ff */
[----:B------:R-:W-:Y:S01]  /*132c0*/  ISETP.NE.AND P2, PT, R2, RZ, PT ;  /* 0x000000ff0200720c */ /* 0x000fe20003f45270 */
[----:B------:R-:W-:Y:S01]  /*132d0*/  IMAD.MOV R2, RZ, RZ, -R2 ;  /* 0x000000ffff027224 */ /* 0x000fe200078e0a02 */
[----:B------:R-:W-:-:S02]  /*132e0*/  LOP3.LUT R33, R33, 0x800000, RZ, 0xfc, !PT ;  /* 0x0080000021217812 */ /* 0x000fc400078efcff */
[----:B------:R-:W-:Y:S02]  /*132f0*/  FSETP.NEU.FTZ.AND P3, PT, R34, R3, PT ;  /* 0x000000032200720b */ /* 0x000fe40003f7d000 */
[----:B------:R-:W-:Y:S02]  /*13300*/  SHF.L.U32 R0, R33, R0, RZ ;  /* 0x0000000021007219 */ /* 0x000fe400000006ff */
[----:B------:R-:W-:Y:S02]  /*13310*/  SEL R2, R2, RZ, P0 ;  /* 0x000000ff02027207 */ /* 0x000fe40000000000 */
[----:B------:R-:W-:Y:S02]  /*13320*/  ISETP.NE.AND P2, PT, R0, RZ, P2 ;  /* 0x000000ff0000720c */ /* 0x000fe40001745270 */
[----:B------:R-:W-:Y:S02]  /*13330*/  SHF.R.U32.HI R33, RZ, R2, R33 ;  /* 0x00000002ff217219 */ /* 0x000fe40000011621 */
[----:B------:R-:W-:-:S02]  /*13340*/  PLOP3.LUT P2, PT, P3, P2, PT, 0xf8, 0x8f ;  /* 0x00000000008f781c */ /* 0x000fc40001f45f70 */
[----:B------:R-:W-:Y:S02]  /*13350*/  SHF.R.U32.HI R2, RZ, 0x1, R33 ;  /* 0x00000001ff027819 */ /* 0x000fe40000011621 */
[----:B------:R-:W-:-:S04]  /*13360*/  SEL R3, RZ, 0x1, !P2 ;  /* 0x00000001ff037807 */ /* 0x000fc80005000000 */
[----:B------:R-:W-:-:S04]  /*13370*/  LOP3.LUT R0, R3, 0x1, R2, 0xf8, !PT ;  /* 0x0000000103007812 */ /* 0x000fc800078ef802 */
[----:B------:R-:W-:-:S05]  /*13380*/  LOP3.LUT R33, R0, R33, RZ, 0xc0, !PT ;  /* 0x0000002100217212 */ /* 0x000fca00078ec0ff */
[----:B------:R-:W-:-:S05]  /*13390*/  IMAD.IADD R2, R2, 0x1, R33 ;  /* 0x0000000102027824 */ /* 0x000fca00078e0221 */
[----:B------:R-:W-:Y:S01]  /*133a0*/  LOP3.LUT R21, R2, R21, RZ, 0xfc, !PT ;  /* 0x0000001502157212 */ /* 0x000fe200078efcff */
[----:B------:R-:W-:Y:S05]  /*133b0*/  BRA `(.L_x_443) ;  /* 0x0000000000107947 */ /* 0x000fea0003800000 */
.L_x_442:
[----:B------:R-:W-:-:S04]  /*133c0*/  LOP3.LUT R21, R21, 0x80000000, RZ, 0xc0, !PT ;  /* 0x8000000015157812 */ /* 0x000fc800078ec0ff */
[----:B------:R-:W-:Y:S01]  /*133d0*/  LOP3.LUT R21, R21, 0x7f800000, RZ, 0xfc, !PT ;  /* 0x7f80000015157812 */ /* 0x000fe200078efcff */
[----:B------:R-:W-:Y:S05]  /*133e0*/  BRA `(.L_x_443) ;  /* 0x0000000000047947 */ /* 0x000fea0003800000 */
.L_x_441:
[----:B------:R-:W-:Y:S02]  /*133f0*/  LEA R21, R34, R21, 0x17 ;  /* 0x0000001522157211 */ /* 0x000fe400078eb8ff */
.L_x_443:
[----:B------:R-:W-:Y:S05]  /*13400*/  BSYNC.RECONVERGENT B0 ;  /* 0x0000000000007941 */ /* 0x000fea0003800200 */
.L_x_440:
[----:B------:R-:W-:Y:S01]  /*13410*/  MOV R0, R21 ;  /* 0x0000001500007202 */ /* 0x000fe20000000f00 */
[----:B------:R-:W-:Y:S05]  /*13420*/  BRA `(.L_x_444) ;  /* 0x0000000000207947 */ /* 0x000fea0003800000 */
.L_x_439:
[----:B------:R-:W-:-:S04]  /*13430*/  LOP3.LUT R3, R3, 0x80000000, R36, 0x48, !PT ;  /* 0x8000000003037812 */ /* 0x000fc800078e4824 */
[----:B------:R-:W-:Y:S01]  /*13440*/  LOP3.LUT R0, R3, 0x7f800000, RZ, 0xfc, !PT ;  /* 0x7f80000003007812 */ /* 0x000fe200078efcff */
[----:B------:R-:W-:Y:S05]  /*13450*/  BRA `(.L_x_444) ;  /* 0x0000000000147947 */ /* 0x000fea0003800000 */
.L_x_438:
[----:B------:R-:W-:Y:S01]  /*13460*/  LOP3.LUT R0, R3, 0x80000000, R36, 0x48, !PT ;  /* 0x8000000003007812 */ /* 0x000fe200078e4824 */
[----:B------:R-:W-:Y:S05]  /*13470*/  BRA `(.L_x_444) ;  /* 0x00000000000c7947 */ /* 0x000fea0003800000 */
.L_x_437:
[----:B------:R-:W1:Y:S01]  /*13480*/  MUFU.RSQ R0, -QNAN ;  /* 0xffc0000000007908 */ /* 0x000e620000001400 */
[----:B------:R-:W-:Y:S05]  /*13490*/  BRA `(.L_x_444) ;  /* 0x0000000000047947 */ /* 0x000fea0003800000 */
.L_x_436:
[----:B------:R-:W-:-:S07]  /*134a0*/  FADD.FTZ R0, R26, R22 ;  /* 0x000000161a007221 */ /* 0x000fce0000010000 */
.L_x_444:
[----:B------:R-:W-:Y:S05]  /*134b0*/  BSYNC.RECONVERGENT B1 ;  /* 0x0000000000017941 */ /* 0x000fea0003800200 */
.L_x_434:
[----:B------:R-:W-:-:S04]  /*134c0*/  HFMA2 R21, -RZ, RZ, 0, 0 ;  /* 0x00000000ff157431 */ /* 0x000fc800000001ff */
[----:B-1----:R-:W-:Y:S05]  /*134d0*/  RET.REL.NODEC R20 `(_ZN7cutlass13device_kernelINS_4fmha6kernel36Sm100FmhaFwdKernelTmaWarpspecializedIN4cute5tupleIJiiiNS5_IJNS5_IJiiEEEiEEEEEENS1_10collective38Sm100FmhaFwdMainloopTmaWarpspecializedINS_6half_tEffNS5_IJNS4_1CILi256EEENSC_ILi64EEENSC_ILi16EEEEEENS5_IJiNSC_ILi1EEES7_EEENS5_IJiSH_NS5_IJNS5_IJNSC_ILi0EEEiEEEiEEEEEESM_NS9_10CausalMaskILb1EEENS5_IJNSC_ILi2EEESH_SH_EEENSC_ILb0EEEEENS9_38Sm100FmhaFwdEpilogueTmaWarpspecializedISB_fNS5_IJNSC_ILi128EEESF_SE_EEESI_NS5_IJSH_S7_EEESR_EENS2_23IndividualTileSchedulerENS2_41Sm100FmhaCtxKernelWarpspecializedScheduleEEEEEvNT_6ParamsE) ;  /* 0xfffffec814c87950 */ /* 0x002fea0003c3ffff */
.L_x_445:
[----:B------:R-:W-:-:S00]  /*134e0*/  BRA `(.L_x_445) ;  /* 0xfffffffc00fc7947 */ /* 0x000fc0000383ffff */
[----:B------:R-:W-:-:S00]  /*134f0*/  NOP ;  /* 0x0000000000007918 */ /* 0x000fc00000000000 */
        /* <DEDUP_REMOVED lines=8> */
.L_x_450:


//--------------------- .nv.global.init           --------------------------
	.section	.nv.global.init,"aw",@progbits
.nv.global.init:
	.type		$str$23,@object
	.size		$str$23,($str$37 - $str$23)
$str$23:
        /*0000*/ 	.byte	0x0a, 0x00
	.type		$str$37,@object
	.size		$str$37,($str$32 - $str$37)
$str$37:
        /*0002*/ 	.byte	0x3a, 0x00
	.type		$str$32,@object
	.size		$str$32,($str$29 - $str$32)
$str$32:
        /*0004*/ 	.byte	0x5f, 0x00
	.type		$str$29,@object
	.size		$str$29,($str$28 - $str$29)
$str$29:
        /*0006*/ 	.byte	0x25, 0x64, 0x00
	.type		$str$28,@object
	.size		$str$28,($str$30 - $str$28)
$str$28:
        /*0009*/ 	.byte	0x25, 0x63, 0x00
	.type		$str$30,@object
	.size		$str$30,($str$31 - $str$30)
$str$30:
        /*000c*/ 	.byte	0x25, 0x73, 0x00
	.type		$str$31,@object
	.size		$str$31,($str$35 - $str$31)
$str$31:
        /*000f*/ 	.byte	0x20, 0x6f, 0x20, 0x00
	.type		$str$35,@object
	.size		$str$35,($str$22 - $str$35)
$str$35:
        /*0013*/ 	.byte	0x70, 0x74, 0x72, 0x5b, 0x00
	.type		$str$22,@object
	.size		$str$22,($str$34 - $str$22)
$str$22:
        /*0018*/ 	.byte	0x73, 0x4f, 0x3a, 0x20, 0x00
	.type		$str$34,@object
	.size		$str$34,($str$36 - $str$34)
$str$34:
        /*001d*/ 	.byte	0x73, 0x6d, 0x65, 0x6d, 0x5f, 0x00
	.type		$str$36,@object
	.size		$str$36,($str$33 - $str$36)
$str$36:
        /*0023*/ 	.byte	0x62, 0x5d, 0x28, 0x25, 0x70, 0x29, 0x00
	.type		$str$33,@object
	.size		$str$33,($str$27 - $str$33)
$str$33:
        /*002a*/ 	.byte	0x53, 0x77, 0x3c, 0x25, 0x64, 0x2c, 0x25, 0x64, 0x2c, 0x25, 0x64, 0x3e, 0x00
	.type		$str$27,@object
	.size		$str$27,($str$26 - $str$27)
$str$27:
        /*0037*/ 	.byte	0x2f, 0x74, 0x6d, 0x70, 0x2f, 0x63, 0x75, 0x74, 0x6c, 0x61, 0x73, 0x73, 0x5f, 0x73, 0x77, 0x65
        /*0047*/ 	.byte	0x65, 0x70, 0x5f, 0x73, 0x72, 0x63, 0x2f, 0x69, 0x6e, 0x63, 0x6c, 0x75, 0x64, 0x65, 0x2f, 0x63
        /*0057*/ 	.byte	0x75, 0x74, 0x65, 0x2f, 0x61, 0x74, 0x6f, 0x6d, 0x2f, 0x63, 0x6f, 0x70, 0x79, 0x5f, 0x74, 0x72
        /*0067*/ 	.byte	0x61, 0x69, 0x74, 0x73, 0x5f, 0x73, 0x6d, 0x31, 0x30, 0x30, 0x2e, 0x68, 0x70, 0x70, 0x00
	.type		$str$26,@object
	.size		$str$26,(__unnamed_4 - $str$26)
$str$26:
        /*0076*/ 	.byte	0x28, 0x28, 0x75, 0x69, 0x6e, 0x74, 0x33, 0x32, 0x5f, 0x74, 0x28, 0x74, 0x68, 0x72, 0x65, 0x61
        /*0086*/ 	.byte	0x64, 0x49, 0x64, 0x78, 0x2e, 0x78, 0x29, 0x20, 0x2f, 0x20, 0x33, 0x32, 0x29, 0x20, 0x25, 0x20
        /*0096*/ 	.byte	0x34, 0x29, 0x20, 0x3d, 0x3d, 0x20, 0x28, 0x28, 0x28, 0x74, 0x6d, 0x65, 0x6d, 0x5f, 0x61, 0x64
        /*00a6*/ 	.byte	0x64, 0x72, 0x20, 0x3e, 0x3e, 0x20, 0x31, 0x36, 0x29, 0x20, 0x2f, 0x20, 0x33, 0x32, 0x29, 0x20
        /*00b6*/ 	.byte	0x25, 0x20, 0x34, 0x29, 0x00
	.type		__unnamed_4,@object
	.size		__unnamed_4,(__unnamed_1 - __unnamed_4)
__unnamed_4:
        /*00bb*/ 	.byte	0x63, 0x6f, 0x6e, 0x73, 0x74, 0x65, 0x78, 0x70, 0x72, 0x20, 0x76, 0x6f, 0x69, 0x64, 0x20, 0x63
        /* <DEDUP_REMOVED lines=36> */
        /*030b*/ 	.byte	0x30, 0x3e, 0x3e, 0x3e, 0x3e, 0x5d, 0x00
	.type		__unnamed_1,@object
	.size		__unnamed_1,(__unnamed_5 - __unnamed_1)
__unnamed_1:
        /* <DEDUP_REMOVED lines=37> */
        /*0562*/ 	.byte	0x3a, 0x43, 0x3c, 0x30, 0x3e, 0x3e, 0x3e, 0x3e, 0x5d, 0x00
	.type		__unnamed_5,@object
	.size		__unnamed_5,(__unnamed_6 - __unnamed_5)
__unnamed_5:
        /* <DEDUP_REMOVED lines=38> */
	.type		__unnamed_6,@object
	.size		__unnamed_6,(__unnamed_7 - __unnamed_6)
__unnamed_6:
        /* <DEDUP_REMOVED lines=37> */
        /*0a16*/ 	.byte	0x74, 0x65, 0x3a, 0x3a, 0x43, 0x3c, 0x30, 0x3e, 0x3e, 0x3e, 0x3e, 0x5d, 0x00
	.type		__unnamed_7,@object
	.size		__unnamed_7,(__unnamed_2 - __unnamed_7)
__unnamed_7:
        /* <DEDUP_REMOVED lines=37> */
        /*0c73*/ 	.byte	0x63, 0x75, 0x74, 0x65, 0x3a, 0x3a, 0x43, 0x3c, 0x30, 0x3e, 0x3e, 0x3e, 0x3e, 0x5d, 0x00
	.type		__unnamed_2,@object
	.size		__unnamed_2,(__unnamed_3 - __unnamed_2)
__unnamed_2:
        /* <DEDUP_REMOVED lines=38> */
	.type		__unnamed_3,@object
	.size		__unnamed_3,(.L_3 - __unnamed_3)
__unnamed_3:
        /* <DEDUP_REMOVED lines=38> */
        /*1142*/ 	.byte	0x3e, 0x3e, 0x5d, 0x00
.L_3:


//--------------------- .nv.shared._ZN7cutlass13device_kernelINS_4fmha6kernel36Sm100FmhaFwdKernelTmaWarpspecializedIN4cute5tupleIJiiiNS5_IJNS5_IJiiEEEiEEEEEENS1_10collective38Sm100FmhaFwdMainloopTmaWarpspecializedINS_6half_tEffNS5_IJNS4_1CILi256EEENSC_ILi64EEENSC_ILi16EEEEEENS5_IJiNSC_ILi1EEES7_EEENS5_IJiSH_NS5_IJNS5_IJNSC_ILi0EEEiEEEiEEEEEESM_NS9_10CausalMaskILb1EEENS5_IJNSC_ILi2EEESH_SH_EEENSC_ILb0EEEEENS9_38Sm100FmhaFwdEpilogueTmaWarpspecializedISB_fNS5_IJNSC_ILi128EEESF_SE_EEESI_NS5_IJSH_S7_EEESR_EENS2_23IndividualTileSchedulerENS2_41Sm100FmhaCtxKernelWarpspecializedScheduleEEEEEvNT_6ParamsE --------------------------
	.section	.nv.shared._ZN7cutlass13device_kernelINS_4fmha6kernel36Sm100FmhaFwdKernelTmaWarpspecializedIN4cute5tupleIJiiiNS5_IJNS5_IJiiEEEiEEEEEENS1_10collective38Sm100FmhaFwdMainloopTmaWarpspecializedINS_6half_tEffNS5_IJNS4_1CILi256EEENSC_ILi64EEENSC_ILi16EEEEEENS5_IJiNSC_ILi1EEES7_EEENS5_IJiSH_NS5_IJNS5_IJNSC_ILi0EEEiEEEiEEEEEESM_NS9_10CausalMaskILb1EEENS5_IJNSC_ILi2EEESH_SH_EEENSC_ILb0EEEEENS9_38Sm100FmhaFwdEpilogueTmaWarpspecializedISB_fNS5_IJNSC_ILi128EEESF_SE_EEESI_NS5_IJSH_S7_EEESR_EENS2_23IndividualTileSchedulerENS2_41Sm100FmhaCtxKernelWarpspecializedScheduleEEEEEvNT_6ParamsE,"aw",@nobits
	.sectionflags	@""
	.align	16
	.zero		1024


//--------------------- .nv.shared.reserved.0     --------------------------
	.section	.nv.shared.reserved.0,"aw",@nobits
	.weak		__nv_reservedSMEM_offset_0_alias
	.size		__nv_reservedSMEM_offset_0_alias, 0, 64
	.other		__nv_reservedSMEM_offset_0_alias,@"STO_CUDA_RESERVED_SHARED STV_DEFAULT"
__nv_reservedSMEM_offset_0_alias:
	.zero		0
.nv.shared.reserved.0:
	.zero		64
	.weak		__nv_reservedSMEM_tcgen05_partition
	.type		__nv_reservedSMEM_tcgen05_partition,@object
	.size		__nv_reservedSMEM_tcgen05_partition,(.L_0 - __nv_reservedSMEM_tcgen05_partition)
__nv_reservedSMEM_tcgen05_partition:
	.zero		32
.L_0:


//--------------------- .nv.global                --------------------------
	.section	.nv.global,"aw",@nobits
.nv.global:
	.type		_ZN39_INTERNAL_672f3914_4_k_cu_d97309c8_33314cute1_E,@object
	.size		_ZN39_INTERNAL_672f3914_4_k_cu_d97309c8_33314cute1_E,(_ZN39_INTERNAL_672f3914_4_k_cu_d97309c8_33314cuda3std3__45__cpo6cbeginE - _ZN39_INTERNAL_672f3914_4_k_cu_d97309c8_33314cute1_E)
_ZN39_INTERNAL_672f3914_4_k_cu_d97309c8_33314cute1_E:
	.zero		1
	.type		_ZN39_INTERNAL_672f3914_4_k_cu_d97309c8_33314cuda3std3__45__cpo6cbeginE,@object
	.size		_ZN39_INTERNAL_672f3914_4_k_cu_d97309c8_33314cuda3std3__45__cpo6cbeginE,(_ZN39_INTERNAL_672f3914_4_k_cu_d97309c8_33314cuda3std3__48in_placeE - _ZN39_INTERNAL_672f3914_4_k_cu_d97309c8_33314cuda3std3__45__cpo6cbeginE)
_ZN39_INTERNAL_672f3914_4_k_cu_d97309c8_33314cuda3std3__45__cpo6cbeginE:
	.zero		1
	.type		_ZN39_INTERNAL_672f3914_4_k_cu_d97309c8_33314cuda3std3__48in_placeE,@object
	.size		_ZN39_INTERNAL_672f3914_4_k_cu_d97309c8_33314cuda3std3__48in_placeE,(_ZN39_INTERNAL_672f3914_4_k_cu_d97309c8_33314cuda3std6ranges3__45__cpo9iter_moveE - _ZN39_INTERNAL_672f3914_4_k_cu_d97309c8_33314cuda3std3__48in_placeE)
_ZN39_INTERNAL_672f3914_4_k_cu_d97309c8_33314cuda3std3__48in_placeE:
	.zero		1
	.type		_ZN39_INTERNAL_672f3914_4_k_cu_d97309c8_33314cuda3std6ranges3__45__cpo9iter_moveE,@object
	.size		_ZN39_INTERNAL_672f3914_4_k_cu_d97309c8_33314cuda3std6ranges3__45__cpo9iter_moveE,(_ZN39_INTERNAL_672f3914_4_k_cu_d97309c8_33314cuda3std3__45__cpo5beginE - _ZN39_INTERNAL_672f3914_4_k_cu_d97309c8_33314cuda3std6ranges3__45__cpo9iter_moveE)
_ZN39_INTERNAL_672f3914_4_k_cu_d97309c8_33314cuda3std6ranges3__45__cpo9iter_moveE:
	.zero		1
	.type		_ZN39_INTERNAL_672f3914_4_k_cu_d97309c8_33314cuda3std3__45__cpo5beginE,@object
	.size		_ZN39_INTERNAL_672f3914_4_k_cu_d97309c8_33314cuda3std3__45__cpo5beginE,(_ZN39_INTERNAL_672f3914_4_k_cu_d97309c8_33314cuda3std3__441_GLOBAL__N__672f3914_4_k_cu_d97309c8_33316ignoreE - _ZN39_INTERNAL_672f3914_4_k_cu_d97309c8_33314cuda3std3__45__cpo5beginE)
_ZN39_INTERNAL_672f3914_4_k_cu_d97309c8_33314cuda3std3__45__cpo5beginE:
	.zero		1
	.type		_ZN39_INTERNAL_672f3914_4_k_cu_d97309c8_33314cuda3std3__441_GLOBAL__N__672f3914_4_k_cu_d97309c8_33316ignoreE,@object
	.size		_ZN39_INTERNAL_672f3914_4_k_cu_d97309c8_33314cuda3std3__441_GLOBAL__N__672f3914_4_k_cu_d97309c8_33316ignoreE,(_ZN39_INTERNAL_672f3914_4_k_cu_d97309c8_33314cute7productE - _ZN39_INTERNAL_672f3914_4_k_cu_d97309c8_33314cuda3std3__441_GLOBAL__N__672f3914_4_k_cu_d97309c8_33316ignoreE)
_ZN39_INTERNAL_672f3914_4_k_cu_d97309c8_33314cuda3std3__441_GLOBAL__N__672f3914_4_k_cu_d97309c8_33316ignoreE:
	.zero		1
	.type		_ZN39_INTERNAL_672f3914_4_k_cu_d97309c8_33314cute7productE,@object
	.size		_ZN39_INTERNAL_672f3914_4_k_cu_d97309c8_33314cute7productE,(_ZN39_INTERNAL_672f3914_4_k_cu_d97309c8_33314cuda3std3__45__cpo3endE - _ZN39_INTERNAL_672f3914_4_k_cu_d97309c8_33314cute7productE)
_ZN39_INTERNAL_672f3914_4_k_cu_d97309c8_33314cute7productE:
	.zero		1
	.type		_ZN39_INTERNAL_672f3914_4_k_cu_d97309c8_33314cuda3std3__45__cpo3endE,@object
	.size		_ZN39_INTERNAL_672f3914_4_k_cu_d97309c8_33314cuda3std3__45__cpo3endE,(_ZN39_INTERNAL_672f3914_4_k_cu_d97309c8_33314cuda3std3__419piecewise_constructE - _ZN39_INTERNAL_672f3914_4_k_cu_d97309c8_33314cuda3std3__45__cpo3endE)
_ZN39_INTERNAL_672f3914_4_k_cu_d97309c8_33314cuda3std3__45__cpo3endE:
	.zero		1
	.type		_ZN39_INTERNAL_672f3914_4_k_cu_d97309c8_33314cuda3std3__419piecewise_constructE,@object
	.size		_ZN39_INTERNAL_672f3914_4_k_cu_d97309c8_33314cuda3std3__419piecewise_constructE,(_ZN39_INTERNAL_672f3914_4_k_cu_d97309c8_33314cuda3std3__45__cpo4cendE - _ZN39_INTERNAL_672f3914_4_k_cu_d97309c8_33314cuda3std3__419piecewise_constructE)
_ZN39_INTERNAL_672f3914_4_k_cu_d97309c8_33314cuda3std3__419piecewise_constructE:
	.zero		1
	.type		_ZN39_INTERNAL_672f3914_4_k_cu_d97309c8_33314cuda3std3__45__cpo4cendE,@object
	.size		_ZN39_INTERNAL_672f3914_4_k_cu_d97309c8_33314cuda3std3__45__cpo4cendE,(_ZN39_INTERNAL_672f3914_4_k_cu_d97309c8_33314cuda3std6ranges3__45__cpo4swapE - _ZN39_INTERNAL_672f3914_4_k_cu_d97309c8_33314cuda3std3__45__cpo4cendE)
_ZN39_INTERNAL_672f3914_4_k_cu_d97309c8_33314cuda3std3__45__cpo4cendE:
	.zero		1
	.type		_ZN39_INTERNAL_672f3914_4_k_cu_d97309c8_33314cuda3std6ranges3__45__cpo4swapE,@object
	.size		_ZN39_INTERNAL_672f3914_4_k_cu_d97309c8_33314cuda3std6ranges3__45__cpo4swapE,(.L_15 - _ZN39_INTERNAL_672f3914_4_k_cu_d97309c8_33314cuda3std6ranges3__45__cpo4swapE)
_ZN39_INTERNAL_672f3914_4_k_cu_d97309c8_33314cuda3std6ranges3__45__cpo4swapE:
	.zero		1
.L_15:


//--------------------- .nv.constant0._ZN7cutlass13device_kernelINS_4fmha6kernel36Sm100FmhaFwdKernelTmaWarpspecializedIN4cute5tupleIJiiiNS5_IJNS5_IJiiEEEiEEEEEENS1_10collective38Sm100FmhaFwdMainloopTmaWarpspecializedINS_6half_tEffNS5_IJNS4_1CILi256EEENSC_ILi64EEENSC_ILi16EEEEEENS5_IJiNSC_ILi1EEES7_EEENS5_IJiSH_NS5_IJNS5_IJNSC_ILi0EEEiEEEiEEEEEESM_NS9_10CausalMaskILb1EEENS5_IJNSC_ILi2EEESH_SH_EEENSC_ILb0EEEEENS9_38Sm100FmhaFwdEpilogueTmaWarpspecializedISB_fNS5_IJNSC_ILi128EEESF_SE_EEESI_NS5_IJSH_S7_EEESR_EENS2_23IndividualTileSchedulerENS2_41Sm100FmhaCtxKernelWarpspecializedScheduleEEEEEvNT_6ParamsE --------------------------
	.section	.nv.constant0._ZN7cutlass13device_kernelINS_4fmha6kernel36Sm100FmhaFwdKernelTmaWarpspecializedIN4cute5tupleIJiiiNS5_IJNS5_IJiiEEEiEEEEEENS1_10collective38Sm100FmhaFwdMainloopTmaWarpspecializedINS_6half_tEffNS5_IJNS4_1CILi256EEENSC_ILi64EEENSC_ILi16EEEEEENS5_IJiNSC_ILi1EEES7_EEENS5_IJiSH_NS5_IJNS5_IJNSC_ILi0EEEiEEEiEEEEEESM_NS9_10CausalMaskILb1EEENS5_IJNSC_ILi2EEESH_SH_EEENSC_ILb0EEEEENS9_38Sm100FmhaFwdEpilogueTmaWarpspecializedISB_fNS5_IJNSC_ILi128EEESF_SE_EEESI_NS5_IJSH_S7_EEESR_EENS2_23IndividualTileSchedulerENS2_41Sm100FmhaCtxKernelWarpspecializedScheduleEEEEEvNT_6ParamsE,"a",@progbits
	.sectionflags	@""
	.align	4
.nv.constant0._ZN7cutlass13device_kernelINS_4fmha6kernel36Sm100FmhaFwdKernelTmaWarpspecializedIN4cute5tupleIJiiiNS5_IJNS5_IJiiEEEiEEEEEENS1_10collective38Sm100FmhaFwdMainloopTmaWarpspecializedINS_6half_tEffNS5_IJNS4_1CILi256EEENSC_ILi64EEENSC_ILi16EEEEEENS5_IJiNSC_ILi1EEES7_EEENS5_IJiSH_NS5_IJNS5_IJNSC_ILi0EEEiEEEiEEEEEESM_NS9_10CausalMaskILb1EEENS5_IJNSC_ILi2EEESH_SH_EEENSC_ILb0EEEEENS9_38Sm100FmhaFwdEpilogueTmaWarpspecializedISB_fNS5_IJNSC_ILi128EEESF_SE_EEESI_NS5_IJSH_S7_EEESR_EENS2_23IndividualTileSchedulerENS2_41Sm100FmhaCtxKernelWarpspecializedScheduleEEEEEvNT_6ParamsE:
	.zero		2432


//--------------------- SYMBOLS --------------------------

	.type		.nv.reservedSmem.offset0,@object
	.size		.nv.reservedSmem.offset0,0x4
	.type		.nv.reservedSmem.cap,@object
	.size		.nv.reservedSmem.cap,0x4
	.type		vprintf,@function
	.type		__assertfail,@function
